//
// Generated by NVIDIA NVVM Compiler
//
// Compiler Build ID: CL-36424714
// Cuda compilation tools, release 13.0, V13.0.88
// Based on NVVM 20.0.0
//

.version 9.0
.target sm_100
.address_size 64

	// .globl	_Z15aggregateValuesPiS_P17AggregatedElementi
// _ZZN3cub18CUB_300001_SM_10006detail10radix_sort31DeviceRadixSortSingleTileKernelINS1_5radix10policy_hubIiiyE10Policy1000ELNS0_9SortOrderE0EiiyNS1_21identity_decomposer_tEEEvPKT1_PSA_PKT2_PSE_T3_iiT4_E12temp_storage has been demoted
// _ZZN3cub18CUB_300001_SM_10006detail10radix_sort30DeviceRadixSortHistogramKernelINS1_5radix10policy_hubIiiyE10Policy1000ELNS0_9SortOrderE0EiyNS1_21identity_decomposer_tEEEvPT2_PKT1_SA_iiT3_E12temp_storage has been demoted
// _ZZN3cub18CUB_300001_SM_10006detail10radix_sort33DeviceRadixSortExclusiveSumKernelINS1_5radix10policy_hubIiiyE10Policy1000EyEEvPT0_E12temp_storage has been demoted
// _ZZN3cub18CUB_300001_SM_10006detail10radix_sort29DeviceRadixSortOnesweepKernelINS1_5radix10policy_hubIiiyE10Policy1000ELNS0_9SortOrderE0EiiyiiNS1_21identity_decomposer_tEEEvPT5_SB_PT3_PKSC_PT1_PKSG_PT2_PKSK_T4_iiT6_E1s has been demoted
.global .align 1 .b8 _ZN34_INTERNAL_8ca1e9c9_4_k_cu_9549f93b4cuda3std3__45__cpo5beginE[1];
.global .align 1 .b8 _ZN34_INTERNAL_8ca1e9c9_4_k_cu_9549f93b4cuda3std3__45__cpo3endE[1];
.global .align 1 .b8 _ZN34_INTERNAL_8ca1e9c9_4_k_cu_9549f93b4cuda3std3__45__cpo6cbeginE[1];
.global .align 1 .b8 _ZN34_INTERNAL_8ca1e9c9_4_k_cu_9549f93b4cuda3std3__45__cpo4cendE[1];
.global .align 1 .b8 _ZN34_INTERNAL_8ca1e9c9_4_k_cu_9549f93b4cuda3std3__45__cpo6rbeginE[1];
.global .align 1 .b8 _ZN34_INTERNAL_8ca1e9c9_4_k_cu_9549f93b4cuda3std3__45__cpo4rendE[1];
.global .align 1 .b8 _ZN34_INTERNAL_8ca1e9c9_4_k_cu_9549f93b4cuda3std3__45__cpo7crbeginE[1];
.global .align 1 .b8 _ZN34_INTERNAL_8ca1e9c9_4_k_cu_9549f93b4cuda3std3__45__cpo5crendE[1];
.global .align 1 .b8 _ZN34_INTERNAL_8ca1e9c9_4_k_cu_9549f93b4cuda3std3__436_GLOBAL__N__8ca1e9c9_4_k_cu_9549f93b6ignoreE[1];
.global .align 1 .b8 _ZN34_INTERNAL_8ca1e9c9_4_k_cu_9549f93b4cuda3std3__419piecewise_constructE[1];
.global .align 1 .b8 _ZN34_INTERNAL_8ca1e9c9_4_k_cu_9549f93b4cuda3std3__48in_placeE[1];
.global .align 1 .b8 _ZN34_INTERNAL_8ca1e9c9_4_k_cu_9549f93b4cuda3std3__420unreachable_sentinelE[1];
.global .align 1 .b8 _ZN34_INTERNAL_8ca1e9c9_4_k_cu_9549f93b4cuda3std3__47nulloptE[1];
.global .align 1 .b8 _ZN34_INTERNAL_8ca1e9c9_4_k_cu_9549f93b4cuda3std3__48unexpectE[1];
.global .align 1 .b8 _ZN34_INTERNAL_8ca1e9c9_4_k_cu_9549f93b4cuda3std6ranges3__45__cpo4swapE[1];
.global .align 1 .b8 _ZN34_INTERNAL_8ca1e9c9_4_k_cu_9549f93b4cuda3std6ranges3__45__cpo9iter_moveE[1];
.global .align 1 .b8 _ZN34_INTERNAL_8ca1e9c9_4_k_cu_9549f93b4cuda3std6ranges3__45__cpo5beginE[1];
.global .align 1 .b8 _ZN34_INTERNAL_8ca1e9c9_4_k_cu_9549f93b4cuda3std6ranges3__45__cpo3endE[1];
.global .align 1 .b8 _ZN34_INTERNAL_8ca1e9c9_4_k_cu_9549f93b4cuda3std6ranges3__45__cpo6cbeginE[1];
.global .align 1 .b8 _ZN34_INTERNAL_8ca1e9c9_4_k_cu_9549f93b4cuda3std6ranges3__45__cpo4cendE[1];
.global .align 1 .b8 _ZN34_INTERNAL_8ca1e9c9_4_k_cu_9549f93b4cuda3std6ranges3__45__cpo7advanceE[1];
.global .align 1 .b8 _ZN34_INTERNAL_8ca1e9c9_4_k_cu_9549f93b4cuda3std6ranges3__45__cpo9iter_swapE[1];
.global .align 1 .b8 _ZN34_INTERNAL_8ca1e9c9_4_k_cu_9549f93b4cuda3std6ranges3__45__cpo4nextE[1];
.global .align 1 .b8 _ZN34_INTERNAL_8ca1e9c9_4_k_cu_9549f93b4cuda3std6ranges3__45__cpo4prevE[1];
.global .align 1 .b8 _ZN34_INTERNAL_8ca1e9c9_4_k_cu_9549f93b4cuda3std6ranges3__45__cpo4dataE[1];
.global .align 1 .b8 _ZN34_INTERNAL_8ca1e9c9_4_k_cu_9549f93b4cuda3std6ranges3__45__cpo5cdataE[1];
.global .align 1 .b8 _ZN34_INTERNAL_8ca1e9c9_4_k_cu_9549f93b4cuda3std6ranges3__45__cpo4sizeE[1];
.global .align 1 .b8 _ZN34_INTERNAL_8ca1e9c9_4_k_cu_9549f93b4cuda3std6ranges3__45__cpo5ssizeE[1];
.global .align 1 .b8 _ZN34_INTERNAL_8ca1e9c9_4_k_cu_9549f93b4cuda3std6ranges3__45__cpo8distanceE[1];
.global .align 1 .b8 _ZN34_INTERNAL_8ca1e9c9_4_k_cu_9549f93b6thrust24THRUST_300001_SM_1000_NS8cuda_cub3parE[1];
.global .align 1 .b8 _ZN34_INTERNAL_8ca1e9c9_4_k_cu_9549f93b6thrust24THRUST_300001_SM_1000_NS8cuda_cub10par_nosyncE[1];
.global .align 1 .b8 _ZN34_INTERNAL_8ca1e9c9_4_k_cu_9549f93b6thrust24THRUST_300001_SM_1000_NS6system6detail10sequential3seqE[1];
.global .align 1 .b8 _ZN34_INTERNAL_8ca1e9c9_4_k_cu_9549f93b6thrust24THRUST_300001_SM_1000_NS6system3cpp3parE[1];
.global .align 1 .b8 _ZN34_INTERNAL_8ca1e9c9_4_k_cu_9549f93b6thrust24THRUST_300001_SM_1000_NS12placeholders2_1E[1];
.global .align 1 .b8 _ZN34_INTERNAL_8ca1e9c9_4_k_cu_9549f93b6thrust24THRUST_300001_SM_1000_NS12placeholders2_2E[1];
.global .align 1 .b8 _ZN34_INTERNAL_8ca1e9c9_4_k_cu_9549f93b6thrust24THRUST_300001_SM_1000_NS12placeholders2_3E[1];
.global .align 1 .b8 _ZN34_INTERNAL_8ca1e9c9_4_k_cu_9549f93b6thrust24THRUST_300001_SM_1000_NS12placeholders2_4E[1];
.global .align 1 .b8 _ZN34_INTERNAL_8ca1e9c9_4_k_cu_9549f93b6thrust24THRUST_300001_SM_1000_NS12placeholders2_5E[1];
.global .align 1 .b8 _ZN34_INTERNAL_8ca1e9c9_4_k_cu_9549f93b6thrust24THRUST_300001_SM_1000_NS12placeholders2_6E[1];
.global .align 1 .b8 _ZN34_INTERNAL_8ca1e9c9_4_k_cu_9549f93b6thrust24THRUST_300001_SM_1000_NS12placeholders2_7E[1];
.global .align 1 .b8 _ZN34_INTERNAL_8ca1e9c9_4_k_cu_9549f93b6thrust24THRUST_300001_SM_1000_NS12placeholders2_8E[1];
.global .align 1 .b8 _ZN34_INTERNAL_8ca1e9c9_4_k_cu_9549f93b6thrust24THRUST_300001_SM_1000_NS12placeholders2_9E[1];
.global .align 1 .b8 _ZN34_INTERNAL_8ca1e9c9_4_k_cu_9549f93b6thrust24THRUST_300001_SM_1000_NS12placeholders3_10E[1];
.global .align 1 .b8 _ZN34_INTERNAL_8ca1e9c9_4_k_cu_9549f93b6thrust24THRUST_300001_SM_1000_NS3seqE[1];
.global .align 1 .b8 _ZN34_INTERNAL_8ca1e9c9_4_k_cu_9549f93b6thrust24THRUST_300001_SM_1000_NS6deviceE[1];

.visible .entry _Z15aggregateValuesPiS_P17AggregatedElementi(
	.param .u64 .ptr .align 1 _Z15aggregateValuesPiS_P17AggregatedElementi_param_0,
	.param .u64 .ptr .align 1 _Z15aggregateValuesPiS_P17AggregatedElementi_param_1,
	.param .u64 .ptr .align 1 _Z15aggregateValuesPiS_P17AggregatedElementi_param_2,
	.param .u32 _Z15aggregateValuesPiS_P17AggregatedElementi_param_3
)
{
	.reg .pred 	%p<12>;
	.reg .b32 	%r<19>;
	.reg .b64 	%rd<12>;

	ld.param.u64 	%rd3, [_Z15aggregateValuesPiS_P17AggregatedElementi_param_0];
	ld.param.u64 	%rd4, [_Z15aggregateValuesPiS_P17AggregatedElementi_param_1];
	ld.param.u64 	%rd5, [_Z15aggregateValuesPiS_P17AggregatedElementi_param_2];
	ld.param.u32 	%r7, [_Z15aggregateValuesPiS_P17AggregatedElementi_param_3];
	mov.u32 	%r8, %ctaid.x;
	mov.u32 	%r9, %ntid.x;
	mov.u32 	%r10, %tid.x;
	mad.lo.s32 	%r1, %r8, %r9, %r10;
	setp.ge.s32 	%p1, %r1, %r7;
	@%p1 bra 	$L__BB0_10;
	cvta.to.global.u64 	%rd6, %rd3;
	cvta.to.global.u64 	%rd7, %rd4;
	mul.wide.s32 	%rd8, %r1, 4;
	add.s64 	%rd9, %rd6, %rd8;
	ld.global.u32 	%r2, [%rd9];
	add.s64 	%rd10, %rd7, %rd8;
	ld.global.u32 	%r3, [%rd10];
	setp.lt.s32 	%p2, %r7, 1;
	@%p2 bra 	$L__BB0_10;
	cvta.to.global.u64 	%rd1, %rd5;
	mov.b32 	%r18, 0;
$L__BB0_3:
	mul.wide.u32 	%rd11, %r18, 20;
	add.s64 	%rd2, %rd1, %rd11;
	atom.relaxed.global.cas.b32 	%r12, [%rd2], -1, %r2;
	setp.eq.s32 	%p3, %r12, -1;
	@%p3 bra 	$L__BB0_5;
	ld.global.u32 	%r13, [%rd2];
	setp.ne.s32 	%p4, %r13, %r2;
	@%p4 bra 	$L__BB0_9;
$L__BB0_5:
	atom.relaxed.global.cas.b32 	%r14, [%rd2+4], -1, %r3;
	setp.eq.s32 	%p6, %r14, -1;
	@%p6 bra 	$L__BB0_10;
	atom.relaxed.global.cas.b32 	%r15, [%rd2+8], -1, %r3;
	setp.eq.s32 	%p7, %r15, -1;
	@%p7 bra 	$L__BB0_10;
	atom.relaxed.global.cas.b32 	%r16, [%rd2+12], -1, %r3;
	setp.eq.s32 	%p8, %r16, -1;
	@%p8 bra 	$L__BB0_10;
	atom.relaxed.global.cas.b32 	%r17, [%rd2+16], -1, %r3;
	setp.eq.s32 	%p9, %r17, -1;
	add.s32 	%r18, %r18, 1;
	setp.eq.s32 	%p10, %r18, %r7;
	or.pred  	%p11, %p9, %p10;
	@%p11 bra 	$L__BB0_10;
	bra.uni 	$L__BB0_3;
$L__BB0_9:
	add.s32 	%r18, %r18, 1;
	setp.ne.s32 	%p5, %r18, %r7;
	@%p5 bra 	$L__BB0_3;
$L__BB0_10:
	ret;

}
	// .globl	_ZN3cub18CUB_300001_SM_10006detail11EmptyKernelIvEEvv
.visible .entry _ZN3cub18CUB_300001_SM_10006detail11EmptyKernelIvEEvv()
{


	ret;

}
	// .globl	_ZN3cub18CUB_300001_SM_10006detail8for_each13static_kernelINS2_12policy_hub_t12policy_500_tEmN6thrust24THRUST_300001_SM_1000_NS8cuda_cub20__uninitialized_fill7functorINS7_10device_ptrI17AggregatedElementEESC_EEEEvT0_T1_
.visible .entry _ZN3cub18CUB_300001_SM_10006detail8for_each13static_kernelINS2_12policy_hub_t12policy_500_tEmN6thrust24THRUST_300001_SM_1000_NS8cuda_cub20__uninitialized_fill7functorINS7_10device_ptrI17AggregatedElementEESC_EEEEvT0_T1_(
	.param .u64 _ZN3cub18CUB_300001_SM_10006detail8for_each13static_kernelINS2_12policy_hub_t12policy_500_tEmN6thrust24THRUST_300001_SM_1000_NS8cuda_cub20__uninitialized_fill7functorINS7_10device_ptrI17AggregatedElementEESC_EEEEvT0_T1__param_0,
	.param .align 8 .b8 _ZN3cub18CUB_300001_SM_10006detail8for_each13static_kernelINS2_12policy_hub_t12policy_500_tEmN6thrust24THRUST_300001_SM_1000_NS8cuda_cub20__uninitialized_fill7functorINS7_10device_ptrI17AggregatedElementEESC_EEEEvT0_T1__param_1[32]
)
.maxntid 256
{
	.reg .pred 	%p<4>;
	.reg .b16 	%rs<5>;
	.reg .b32 	%r<20>;
	.reg .b64 	%rd<14>;

	ld.param.u32 	%r11, [_ZN3cub18CUB_300001_SM_10006detail8for_each13static_kernelINS2_12policy_hub_t12policy_500_tEmN6thrust24THRUST_300001_SM_1000_NS8cuda_cub20__uninitialized_fill7functorINS7_10device_ptrI17AggregatedElementEESC_EEEEvT0_T1__param_1+24];
	ld.param.u64 	%rd4, [_ZN3cub18CUB_300001_SM_10006detail8for_each13static_kernelINS2_12policy_hub_t12policy_500_tEmN6thrust24THRUST_300001_SM_1000_NS8cuda_cub20__uninitialized_fill7functorINS7_10device_ptrI17AggregatedElementEESC_EEEEvT0_T1__param_1];
	ld.param.u64 	%rd5, [_ZN3cub18CUB_300001_SM_10006detail8for_each13static_kernelINS2_12policy_hub_t12policy_500_tEmN6thrust24THRUST_300001_SM_1000_NS8cuda_cub20__uninitialized_fill7functorINS7_10device_ptrI17AggregatedElementEESC_EEEEvT0_T1__param_0];
	ld.param.v2.u32 	{%r9, %r10}, [_ZN3cub18CUB_300001_SM_10006detail8for_each13static_kernelINS2_12policy_hub_t12policy_500_tEmN6thrust24THRUST_300001_SM_1000_NS8cuda_cub20__uninitialized_fill7functorINS7_10device_ptrI17AggregatedElementEESC_EEEEvT0_T1__param_1+16];
	ld.param.v2.u32 	{%r7, %r8}, [_ZN3cub18CUB_300001_SM_10006detail8for_each13static_kernelINS2_12policy_hub_t12policy_500_tEmN6thrust24THRUST_300001_SM_1000_NS8cuda_cub20__uninitialized_fill7functorINS7_10device_ptrI17AggregatedElementEESC_EEEEvT0_T1__param_1+8];
	mov.u32 	%r17, %ctaid.x;
	mul.wide.u32 	%rd1, %r17, 512;
	sub.s64 	%rd2, %rd5, %rd1;
	setp.lt.u64 	%p1, %rd2, 512;
	@%p1 bra 	$L__BB2_2;
	mov.u32 	%r19, %tid.x;
	cvta.to.global.u64 	%rd10, %rd4;
	cvt.u64.u32 	%rd11, %r19;
	add.s64 	%rd12, %rd1, %rd11;
	mad.lo.s64 	%rd13, %rd12, 20, %rd10;
	st.global.u32 	[%rd13], %r7;
	st.global.u32 	[%rd13+4], %r8;
	st.global.u32 	[%rd13+8], %r9;
	st.global.u32 	[%rd13+12], %r10;
	st.global.u32 	[%rd13+16], %r11;
	st.global.u32 	[%rd13+5120], %r7;
	st.global.u32 	[%rd13+5124], %r8;
	st.global.u32 	[%rd13+5128], %r9;
	st.global.u32 	[%rd13+5132], %r10;
	st.global.u32 	[%rd13+5136], %r11;
	bra.uni 	$L__BB2_6;
$L__BB2_2:
	cvta.to.global.u64 	%rd6, %rd4;
	mov.u32 	%r6, %tid.x;
	cvt.u64.u32 	%rd7, %r6;
	setp.le.u64 	%p2, %rd2, %rd7;
	add.s64 	%rd8, %rd1, %rd7;
	mad.lo.s64 	%rd3, %rd8, 20, %rd6;
	@%p2 bra 	$L__BB2_4;
	st.global.u32 	[%rd3], %r7;
	st.global.u32 	[%rd3+4], %r8;
	st.global.u32 	[%rd3+8], %r9;
	st.global.u32 	[%rd3+12], %r10;
	st.global.u32 	[%rd3+16], %r11;
$L__BB2_4:
	add.s32 	%r18, %r6, 256;
	cvt.u64.u32 	%rd9, %r18;
	setp.le.u64 	%p3, %rd2, %rd9;
	@%p3 bra 	$L__BB2_6;
	st.global.u32 	[%rd3+5120], %r7;
	st.global.u32 	[%rd3+5124], %r8;
	st.global.u32 	[%rd3+5128], %r9;
	st.global.u32 	[%rd3+5132], %r10;
	st.global.u32 	[%rd3+5136], %r11;
$L__BB2_6:
	ret;

}
	// .globl	_ZN3cub18CUB_300001_SM_10006detail8for_each13static_kernelINS2_12policy_hub_t12policy_500_tElN6thrust24THRUST_300001_SM_1000_NS8cuda_cub6__fill7functorINS7_6detail15normal_iteratorINS7_10device_ptrI17AggregatedElementEEEESE_EEEEvT0_T1_
.visible .entry _ZN3cub18CUB_300001_SM_10006detail8for_each13static_kernelINS2_12policy_hub_t12policy_500_tElN6thrust24THRUST_300001_SM_1000_NS8cuda_cub6__fill7functorINS7_6detail15normal_iteratorINS7_10device_ptrI17AggregatedElementEEEESE_EEEEvT0_T1_(
	.param .u64 _ZN3cub18CUB_300001_SM_10006detail8for_each13static_kernelINS2_12policy_hub_t12policy_500_tElN6thrust24THRUST_300001_SM_1000_NS8cuda_cub6__fill7functorINS7_6detail15normal_iteratorINS7_10device_ptrI17AggregatedElementEEEESE_EEEEvT0_T1__param_0,
	.param .align 8 .b8 _ZN3cub18CUB_300001_SM_10006detail8for_each13static_kernelINS2_12policy_hub_t12policy_500_tElN6thrust24THRUST_300001_SM_1000_NS8cuda_cub6__fill7functorINS7_6detail15normal_iteratorINS7_10device_ptrI17AggregatedElementEEEESE_EEEEvT0_T1__param_1[32]
)
.maxntid 256
{
	.reg .pred 	%p<4>;
	.reg .b16 	%rs<5>;
	.reg .b32 	%r<20>;
	.reg .b64 	%rd<15>;

	ld.param.u32 	%r11, [_ZN3cub18CUB_300001_SM_10006detail8for_each13static_kernelINS2_12policy_hub_t12policy_500_tElN6thrust24THRUST_300001_SM_1000_NS8cuda_cub6__fill7functorINS7_6detail15normal_iteratorINS7_10device_ptrI17AggregatedElementEEEESE_EEEEvT0_T1__param_1+24];
	ld.param.u64 	%rd5, [_ZN3cub18CUB_300001_SM_10006detail8for_each13static_kernelINS2_12policy_hub_t12policy_500_tElN6thrust24THRUST_300001_SM_1000_NS8cuda_cub6__fill7functorINS7_6detail15normal_iteratorINS7_10device_ptrI17AggregatedElementEEEESE_EEEEvT0_T1__param_1];
	ld.param.u64 	%rd6, [_ZN3cub18CUB_300001_SM_10006detail8for_each13static_kernelINS2_12policy_hub_t12policy_500_tElN6thrust24THRUST_300001_SM_1000_NS8cuda_cub6__fill7functorINS7_6detail15normal_iteratorINS7_10device_ptrI17AggregatedElementEEEESE_EEEEvT0_T1__param_0];
	ld.param.v2.u32 	{%r9, %r10}, [_ZN3cub18CUB_300001_SM_10006detail8for_each13static_kernelINS2_12policy_hub_t12policy_500_tElN6thrust24THRUST_300001_SM_1000_NS8cuda_cub6__fill7functorINS7_6detail15normal_iteratorINS7_10device_ptrI17AggregatedElementEEEESE_EEEEvT0_T1__param_1+16];
	ld.param.v2.u32 	{%r7, %r8}, [_ZN3cub18CUB_300001_SM_10006detail8for_each13static_kernelINS2_12policy_hub_t12policy_500_tElN6thrust24THRUST_300001_SM_1000_NS8cuda_cub6__fill7functorINS7_6detail15normal_iteratorINS7_10device_ptrI17AggregatedElementEEEESE_EEEEvT0_T1__param_1+8];
	mov.u32 	%r17, %ctaid.x;
	mul.wide.u32 	%rd1, %r17, 512;
	sub.s64 	%rd2, %rd6, %rd1;
	setp.lt.s64 	%p1, %rd2, 512;
	@%p1 bra 	$L__BB3_2;
	mov.u32 	%r19, %tid.x;
	cvta.to.global.u64 	%rd11, %rd5;
	cvt.u64.u32 	%rd12, %r19;
	add.s64 	%rd13, %rd1, %rd12;
	mad.lo.s64 	%rd14, %rd13, 20, %rd11;
	st.global.u32 	[%rd14], %r7;
	st.global.u32 	[%rd14+4], %r8;
	st.global.u32 	[%rd14+8], %r9;
	st.global.u32 	[%rd14+12], %r10;
	st.global.u32 	[%rd14+16], %r11;
	st.global.u32 	[%rd14+5120], %r7;
	st.global.u32 	[%rd14+5124], %r8;
	st.global.u32 	[%rd14+5128], %r9;
	st.global.u32 	[%rd14+5132], %r10;
	st.global.u32 	[%rd14+5136], %r11;
	bra.uni 	$L__BB3_6;
$L__BB3_2:
	cvta.to.global.u64 	%rd7, %rd5;
	mov.u32 	%r6, %tid.x;
	cvt.s64.s32 	%rd3, %rd2;
	cvt.u64.u32 	%rd8, %r6;
	setp.le.s64 	%p2, %rd3, %rd8;
	add.s64 	%rd9, %rd1, %rd8;
	mad.lo.s64 	%rd4, %rd9, 20, %rd7;
	@%p2 bra 	$L__BB3_4;
	st.global.u32 	[%rd4], %r7;
	st.global.u32 	[%rd4+4], %r8;
	st.global.u32 	[%rd4+8], %r9;
	st.global.u32 	[%rd4+12], %r10;
	st.global.u32 	[%rd4+16], %r11;
$L__BB3_4:
	add.s32 	%r18, %r6, 256;
	cvt.u64.u32 	%rd10, %r18;
	setp.le.s64 	%p3, %rd3, %rd10;
	@%p3 bra 	$L__BB3_6;
	st.global.u32 	[%rd4+5120], %r7;
	st.global.u32 	[%rd4+5124], %r8;
	st.global.u32 	[%rd4+5128], %r9;
	st.global.u32 	[%rd4+5132], %r10;
	st.global.u32 	[%rd4+5136], %r11;
$L__BB3_6:
	ret;

}
	// .globl	_ZN3cub18CUB_300001_SM_10006detail10radix_sort31DeviceRadixSortSingleTileKernelINS1_5radix10policy_hubIiiyE10Policy1000ELNS0_9SortOrderE0EiiyNS1_21identity_decomposer_tEEEvPKT1_PSA_PKT2_PSE_T3_iiT4_
.visible .entry _ZN3cub18CUB_300001_SM_10006detail10radix_sort31DeviceRadixSortSingleTileKernelINS1_5radix10policy_hubIiiyE10Policy1000ELNS0_9SortOrderE0EiiyNS1_21identity_decomposer_tEEEvPKT1_PSA_PKT2_PSE_T3_iiT4_(
	.param .u64 .ptr .align 1 _ZN3cub18CUB_300001_SM_10006detail10radix_sort31DeviceRadixSortSingleTileKernelINS1_5radix10policy_hubIiiyE10Policy1000ELNS0_9SortOrderE0EiiyNS1_21identity_decomposer_tEEEvPKT1_PSA_PKT2_PSE_T3_iiT4__param_0,
	.param .u64 .ptr .align 1 _ZN3cub18CUB_300001_SM_10006detail10radix_sort31DeviceRadixSortSingleTileKernelINS1_5radix10policy_hubIiiyE10Policy1000ELNS0_9SortOrderE0EiiyNS1_21identity_decomposer_tEEEvPKT1_PSA_PKT2_PSE_T3_iiT4__param_1,
	.param .u64 .ptr .align 1 _ZN3cub18CUB_300001_SM_10006detail10radix_sort31DeviceRadixSortSingleTileKernelINS1_5radix10policy_hubIiiyE10Policy1000ELNS0_9SortOrderE0EiiyNS1_21identity_decomposer_tEEEvPKT1_PSA_PKT2_PSE_T3_iiT4__param_2,
	.param .u64 .ptr .align 1 _ZN3cub18CUB_300001_SM_10006detail10radix_sort31DeviceRadixSortSingleTileKernelINS1_5radix10policy_hubIiiyE10Policy1000ELNS0_9SortOrderE0EiiyNS1_21identity_decomposer_tEEEvPKT1_PSA_PKT2_PSE_T3_iiT4__param_3,
	.param .u64 _ZN3cub18CUB_300001_SM_10006detail10radix_sort31DeviceRadixSortSingleTileKernelINS1_5radix10policy_hubIiiyE10Policy1000ELNS0_9SortOrderE0EiiyNS1_21identity_decomposer_tEEEvPKT1_PSA_PKT2_PSE_T3_iiT4__param_4,
	.param .u32 _ZN3cub18CUB_300001_SM_10006detail10radix_sort31DeviceRadixSortSingleTileKernelINS1_5radix10policy_hubIiiyE10Policy1000ELNS0_9SortOrderE0EiiyNS1_21identity_decomposer_tEEEvPKT1_PSA_PKT2_PSE_T3_iiT4__param_5,
	.param .u32 _ZN3cub18CUB_300001_SM_10006detail10radix_sort31DeviceRadixSortSingleTileKernelINS1_5radix10policy_hubIiiyE10Policy1000ELNS0_9SortOrderE0EiiyNS1_21identity_decomposer_tEEEvPKT1_PSA_PKT2_PSE_T3_iiT4__param_6,
	.param .align 1 .b8 _ZN3cub18CUB_300001_SM_10006detail10radix_sort31DeviceRadixSortSingleTileKernelINS1_5radix10policy_hubIiiyE10Policy1000ELNS0_9SortOrderE0EiiyNS1_21identity_decomposer_tEEEvPKT1_PSA_PKT2_PSE_T3_iiT4__param_7[1]
)
.maxntid 256
.minnctapersm 1
{
	.reg .pred 	%p<73>;
	.reg .b16 	%rs<39>;
	.reg .b32 	%r<900>;
	.reg .b64 	%rd<37>;
	// demoted variable
	.shared .align 16 .b8 _ZZN3cub18CUB_300001_SM_10006detail10radix_sort31DeviceRadixSortSingleTileKernelINS1_5radix10policy_hubIiiyE10Policy1000ELNS0_9SortOrderE0EiiyNS1_21identity_decomposer_tEEEvPKT1_PSA_PKT2_PSE_T3_iiT4_E12temp_storage[33856];
	ld.param.u64 	%rd10, [_ZN3cub18CUB_300001_SM_10006detail10radix_sort31DeviceRadixSortSingleTileKernelINS1_5radix10policy_hubIiiyE10Policy1000ELNS0_9SortOrderE0EiiyNS1_21identity_decomposer_tEEEvPKT1_PSA_PKT2_PSE_T3_iiT4__param_0];
	ld.param.u64 	%rd6, [_ZN3cub18CUB_300001_SM_10006detail10radix_sort31DeviceRadixSortSingleTileKernelINS1_5radix10policy_hubIiiyE10Policy1000ELNS0_9SortOrderE0EiiyNS1_21identity_decomposer_tEEEvPKT1_PSA_PKT2_PSE_T3_iiT4__param_1];
	ld.param.u64 	%rd7, [_ZN3cub18CUB_300001_SM_10006detail10radix_sort31DeviceRadixSortSingleTileKernelINS1_5radix10policy_hubIiiyE10Policy1000ELNS0_9SortOrderE0EiiyNS1_21identity_decomposer_tEEEvPKT1_PSA_PKT2_PSE_T3_iiT4__param_2];
	ld.param.u64 	%rd8, [_ZN3cub18CUB_300001_SM_10006detail10radix_sort31DeviceRadixSortSingleTileKernelINS1_5radix10policy_hubIiiyE10Policy1000ELNS0_9SortOrderE0EiiyNS1_21identity_decomposer_tEEEvPKT1_PSA_PKT2_PSE_T3_iiT4__param_3];
	ld.param.u64 	%rd9, [_ZN3cub18CUB_300001_SM_10006detail10radix_sort31DeviceRadixSortSingleTileKernelINS1_5radix10policy_hubIiiyE10Policy1000ELNS0_9SortOrderE0EiiyNS1_21identity_decomposer_tEEEvPKT1_PSA_PKT2_PSE_T3_iiT4__param_4];
	ld.param.u32 	%r303, [_ZN3cub18CUB_300001_SM_10006detail10radix_sort31DeviceRadixSortSingleTileKernelINS1_5radix10policy_hubIiiyE10Policy1000ELNS0_9SortOrderE0EiiyNS1_21identity_decomposer_tEEEvPKT1_PSA_PKT2_PSE_T3_iiT4__param_5];
	ld.param.u32 	%r304, [_ZN3cub18CUB_300001_SM_10006detail10radix_sort31DeviceRadixSortSingleTileKernelINS1_5radix10policy_hubIiiyE10Policy1000ELNS0_9SortOrderE0EiiyNS1_21identity_decomposer_tEEEvPKT1_PSA_PKT2_PSE_T3_iiT4__param_6];
	cvta.to.global.u64 	%rd11, %rd10;
	cvt.u32.u64 	%r1, %rd9;
	mov.u32 	%r2, %tid.x;
	mul.lo.s32 	%r3, %r2, 19;
	setp.ge.s32 	%p1, %r3, %r1;
	mul.wide.u32 	%rd12, %r3, 4;
	add.s64 	%rd1, %rd11, %rd12;
	mov.b32 	%r878, -1;
	@%p1 bra 	$L__BB4_2;
	ld.global.u32 	%r306, [%rd1];
	xor.b32  	%r878, %r306, -2147483648;
$L__BB4_2:
	add.s32 	%r6, %r3, 1;
	setp.ge.s32 	%p2, %r6, %r1;
	mov.b32 	%r877, -1;
	@%p2 bra 	$L__BB4_4;
	ld.global.u32 	%r308, [%rd1+4];
	xor.b32  	%r877, %r308, -2147483648;
$L__BB4_4:
	add.s32 	%r9, %r3, 2;
	setp.ge.s32 	%p3, %r9, %r1;
	mov.b32 	%r876, -1;
	@%p3 bra 	$L__BB4_6;
	ld.global.u32 	%r310, [%rd1+8];
	xor.b32  	%r876, %r310, -2147483648;
$L__BB4_6:
	add.s32 	%r12, %r3, 3;
	setp.ge.s32 	%p4, %r12, %r1;
	mov.b32 	%r875, -1;
	@%p4 bra 	$L__BB4_8;
	ld.global.u32 	%r312, [%rd1+12];
	xor.b32  	%r875, %r312, -2147483648;
$L__BB4_8:
	add.s32 	%r15, %r3, 4;
	setp.ge.s32 	%p5, %r15, %r1;
	mov.b32 	%r874, -1;
	@%p5 bra 	$L__BB4_10;
	ld.global.u32 	%r314, [%rd1+16];
	xor.b32  	%r874, %r314, -2147483648;
$L__BB4_10:
	add.s32 	%r18, %r3, 5;
	setp.ge.s32 	%p6, %r18, %r1;
	mov.b32 	%r873, -1;
	@%p6 bra 	$L__BB4_12;
	ld.global.u32 	%r316, [%rd1+20];
	xor.b32  	%r873, %r316, -2147483648;
$L__BB4_12:
	add.s32 	%r21, %r3, 6;
	setp.ge.s32 	%p7, %r21, %r1;
	mov.b32 	%r872, -1;
	@%p7 bra 	$L__BB4_14;
	ld.global.u32 	%r318, [%rd1+24];
	xor.b32  	%r872, %r318, -2147483648;
$L__BB4_14:
	add.s32 	%r24, %r3, 7;
	setp.ge.s32 	%p8, %r24, %r1;
	mov.b32 	%r871, -1;
	@%p8 bra 	$L__BB4_16;
	ld.global.u32 	%r320, [%rd1+28];
	xor.b32  	%r871, %r320, -2147483648;
$L__BB4_16:
	add.s32 	%r27, %r3, 8;
	setp.ge.s32 	%p9, %r27, %r1;
	mov.b32 	%r870, -1;
	@%p9 bra 	$L__BB4_18;
	ld.global.u32 	%r322, [%rd1+32];
	xor.b32  	%r870, %r322, -2147483648;
$L__BB4_18:
	add.s32 	%r30, %r3, 9;
	setp.ge.s32 	%p10, %r30, %r1;
	mov.b32 	%r869, -1;
	@%p10 bra 	$L__BB4_20;
	ld.global.u32 	%r324, [%rd1+36];
	xor.b32  	%r869, %r324, -2147483648;
$L__BB4_20:
	add.s32 	%r33, %r3, 10;
	setp.ge.s32 	%p11, %r33, %r1;
	mov.b32 	%r868, -1;
	@%p11 bra 	$L__BB4_22;
	ld.global.u32 	%r326, [%rd1+40];
	xor.b32  	%r868, %r326, -2147483648;
$L__BB4_22:
	add.s32 	%r36, %r3, 11;
	setp.ge.s32 	%p12, %r36, %r1;
	mov.b32 	%r867, -1;
	@%p12 bra 	$L__BB4_24;
	ld.global.u32 	%r328, [%rd1+44];
	xor.b32  	%r867, %r328, -2147483648;
$L__BB4_24:
	add.s32 	%r39, %r3, 12;
	setp.ge.s32 	%p13, %r39, %r1;
	mov.b32 	%r866, -1;
	@%p13 bra 	$L__BB4_26;
	ld.global.u32 	%r330, [%rd1+48];
	xor.b32  	%r866, %r330, -2147483648;
$L__BB4_26:
	add.s32 	%r42, %r3, 13;
	setp.ge.s32 	%p14, %r42, %r1;
	mov.b32 	%r865, -1;
	@%p14 bra 	$L__BB4_28;
	ld.global.u32 	%r332, [%rd1+52];
	xor.b32  	%r865, %r332, -2147483648;
$L__BB4_28:
	add.s32 	%r45, %r3, 14;
	setp.ge.s32 	%p15, %r45, %r1;
	mov.b32 	%r864, -1;
	@%p15 bra 	$L__BB4_30;
	ld.global.u32 	%r334, [%rd1+56];
	xor.b32  	%r864, %r334, -2147483648;
$L__BB4_30:
	add.s32 	%r48, %r3, 15;
	setp.ge.s32 	%p16, %r48, %r1;
	mov.b32 	%r863, -1;
	@%p16 bra 	$L__BB4_32;
	ld.global.u32 	%r336, [%rd1+60];
	xor.b32  	%r863, %r336, -2147483648;
$L__BB4_32:
	add.s32 	%r51, %r3, 16;
	setp.ge.s32 	%p17, %r51, %r1;
	mov.b32 	%r862, -1;
	@%p17 bra 	$L__BB4_34;
	ld.global.u32 	%r338, [%rd1+64];
	xor.b32  	%r862, %r338, -2147483648;
$L__BB4_34:
	add.s32 	%r54, %r3, 17;
	setp.ge.s32 	%p18, %r54, %r1;
	mov.b32 	%r861, -1;
	@%p18 bra 	$L__BB4_36;
	ld.global.u32 	%r340, [%rd1+68];
	xor.b32  	%r861, %r340, -2147483648;
$L__BB4_36:
	add.s32 	%r57, %r3, 18;
	setp.ge.s32 	%p19, %r57, %r1;
	mov.b32 	%r860, -1;
	@%p19 bra 	$L__BB4_38;
	ld.global.u32 	%r342, [%rd1+72];
	xor.b32  	%r860, %r342, -2147483648;
$L__BB4_38:
	bar.sync 	0;
	mov.b64 	{%r344, %r345}, %rd9;
	shfl.sync.idx.b32	%r60|%p20, %r344, 0, 31, -1;
	shfl.sync.idx.b32	%r346|%p21, %r345, 0, 31, -1;
	mov.b64 	%rd2, {%r60, %r346};
	setp.ge.s32 	%p22, %r3, %r60;
	cvta.to.global.u64 	%rd13, %rd7;
	add.s64 	%rd3, %rd13, %rd12;
	@%p22 bra 	$L__BB4_40;
	ld.global.u32 	%r897, [%rd3];
$L__BB4_40:
	setp.ge.s32 	%p23, %r6, %r60;
	@%p23 bra 	$L__BB4_42;
	ld.global.u32 	%r896, [%rd3+4];
$L__BB4_42:
	setp.ge.s32 	%p24, %r9, %r60;
	@%p24 bra 	$L__BB4_44;
	ld.global.u32 	%r895, [%rd3+8];
$L__BB4_44:
	setp.ge.s32 	%p25, %r12, %r60;
	@%p25 bra 	$L__BB4_46;
	ld.global.u32 	%r894, [%rd3+12];
$L__BB4_46:
	setp.ge.s32 	%p26, %r15, %r60;
	@%p26 bra 	$L__BB4_48;
	ld.global.u32 	%r893, [%rd3+16];
$L__BB4_48:
	setp.ge.s32 	%p27, %r18, %r60;
	@%p27 bra 	$L__BB4_50;
	ld.global.u32 	%r892, [%rd3+20];
$L__BB4_50:
	setp.ge.s32 	%p28, %r21, %r60;
	@%p28 bra 	$L__BB4_52;
	ld.global.u32 	%r891, [%rd3+24];
$L__BB4_52:
	setp.ge.s32 	%p29, %r24, %r60;
	@%p29 bra 	$L__BB4_54;
	ld.global.u32 	%r890, [%rd3+28];
$L__BB4_54:
	setp.ge.s32 	%p30, %r27, %r60;
	@%p30 bra 	$L__BB4_56;
	ld.global.u32 	%r889, [%rd3+32];
$L__BB4_56:
	setp.ge.s32 	%p31, %r30, %r60;
	@%p31 bra 	$L__BB4_58;
	ld.global.u32 	%r888, [%rd3+36];
$L__BB4_58:
	setp.ge.s32 	%p32, %r33, %r60;
	@%p32 bra 	$L__BB4_60;
	ld.global.u32 	%r887, [%rd3+40];
$L__BB4_60:
	setp.ge.s32 	%p33, %r36, %r60;
	@%p33 bra 	$L__BB4_62;
	ld.global.u32 	%r886, [%rd3+44];
$L__BB4_62:
	setp.ge.s32 	%p34, %r39, %r60;
	@%p34 bra 	$L__BB4_64;
	ld.global.u32 	%r885, [%rd3+48];
$L__BB4_64:
	setp.ge.s32 	%p35, %r42, %r60;
	@%p35 bra 	$L__BB4_66;
	ld.global.u32 	%r884, [%rd3+52];
$L__BB4_66:
	setp.ge.s32 	%p36, %r45, %r60;
	@%p36 bra 	$L__BB4_68;
	ld.global.u32 	%r883, [%rd3+56];
$L__BB4_68:
	setp.ge.s32 	%p37, %r48, %r60;
	@%p37 bra 	$L__BB4_70;
	ld.global.u32 	%r882, [%rd3+60];
$L__BB4_70:
	setp.ge.s32 	%p38, %r51, %r60;
	@%p38 bra 	$L__BB4_72;
	ld.global.u32 	%r881, [%rd3+64];
$L__BB4_72:
	setp.ge.s32 	%p39, %r54, %r60;
	@%p39 bra 	$L__BB4_74;
	ld.global.u32 	%r880, [%rd3+68];
$L__BB4_74:
	setp.ge.s32 	%p40, %r57, %r60;
	@%p40 bra 	$L__BB4_76;
	ld.global.u32 	%r879, [%rd3+72];
$L__BB4_76:
	bar.sync 	0;
	shr.u32 	%r99, %r2, 5;
	shl.b32 	%r366, %r2, 2;
	mov.u32 	%r367, _ZZN3cub18CUB_300001_SM_10006detail10radix_sort31DeviceRadixSortSingleTileKernelINS1_5radix10policy_hubIiiyE10Policy1000ELNS0_9SortOrderE0EiiyNS1_21identity_decomposer_tEEEvPKT1_PSA_PKT2_PSE_T3_iiT4_E12temp_storage;
	add.s32 	%r100, %r367, %r366;
	shl.b32 	%r368, %r2, 7;
	add.s32 	%r101, %r100, %r368;
	shl.b32 	%r369, %r99, 2;
	add.s32 	%r370, %r367, %r369;
	add.s32 	%r102, %r370, 33792;
	mad.lo.s32 	%r103, %r2, -56, %r101;
	add.s32 	%r859, %r303, 6;
	sub.s32 	%r858, %r304, %r303;
$L__BB4_77:
	add.s32 	%r430, %r859, -6;
	min.s32 	%r373, %r858, 6;
	mov.b32 	%r459, 0;
	st.shared.u32 	[%r100], %r459;
	st.shared.u32 	[%r100+1024], %r459;
	st.shared.u32 	[%r100+2048], %r459;
	st.shared.u32 	[%r100+3072], %r459;
	st.shared.u32 	[%r100+4096], %r459;
	st.shared.u32 	[%r100+5120], %r459;
	st.shared.u32 	[%r100+6144], %r459;
	st.shared.u32 	[%r100+7168], %r459;
	st.shared.u32 	[%r100+8192], %r459;
	st.shared.u32 	[%r100+9216], %r459;
	st.shared.u32 	[%r100+10240], %r459;
	st.shared.u32 	[%r100+11264], %r459;
	st.shared.u32 	[%r100+12288], %r459;
	st.shared.u32 	[%r100+13312], %r459;
	st.shared.u32 	[%r100+14336], %r459;
	st.shared.u32 	[%r100+15360], %r459;
	st.shared.u32 	[%r100+16384], %r459;
	st.shared.u32 	[%r100+17408], %r459;
	st.shared.u32 	[%r100+18432], %r459;
	st.shared.u32 	[%r100+19456], %r459;
	st.shared.u32 	[%r100+20480], %r459;
	st.shared.u32 	[%r100+21504], %r459;
	st.shared.u32 	[%r100+22528], %r459;
	st.shared.u32 	[%r100+23552], %r459;
	st.shared.u32 	[%r100+24576], %r459;
	st.shared.u32 	[%r100+25600], %r459;
	st.shared.u32 	[%r100+26624], %r459;
	st.shared.u32 	[%r100+27648], %r459;
	st.shared.u32 	[%r100+28672], %r459;
	st.shared.u32 	[%r100+29696], %r459;
	st.shared.u32 	[%r100+30720], %r459;
	st.shared.u32 	[%r100+31744], %r459;
	st.shared.u32 	[%r100+32768], %r459;
	// begin inline asm
	bmsk.clamp.b32 %r371, %r459, %r373;
	// end inline asm
	// begin inline asm
	shr.b32 %r374, %r878, %r430;
	// end inline asm
	and.b32  	%r462, %r371, %r374;
	shl.b32 	%r463, %r462, 10;
	and.b32  	%r464, %r463, 31744;
	add.s32 	%r465, %r100, %r464;
	shr.u32 	%r466, %r462, 4;
	and.b32  	%r467, %r466, 268435454;
	add.s32 	%r147, %r465, %r467;
	ld.shared.u16 	%rs1, [%r147];
	add.s16 	%rs20, %rs1, 1;
	st.shared.u16 	[%r147], %rs20;
	// begin inline asm
	shr.b32 %r377, %r877, %r430;
	// end inline asm
	and.b32  	%r468, %r371, %r377;
	shl.b32 	%r469, %r468, 10;
	and.b32  	%r470, %r469, 31744;
	add.s32 	%r471, %r100, %r470;
	shr.u32 	%r472, %r468, 4;
	and.b32  	%r473, %r472, 268435454;
	add.s32 	%r148, %r471, %r473;
	ld.shared.u16 	%rs2, [%r148];
	add.s16 	%rs21, %rs2, 1;
	st.shared.u16 	[%r148], %rs21;
	// begin inline asm
	shr.b32 %r380, %r876, %r430;
	// end inline asm
	and.b32  	%r474, %r371, %r380;
	shl.b32 	%r475, %r474, 10;
	and.b32  	%r476, %r475, 31744;
	add.s32 	%r477, %r100, %r476;
	shr.u32 	%r478, %r474, 4;
	and.b32  	%r479, %r478, 268435454;
	add.s32 	%r149, %r477, %r479;
	ld.shared.u16 	%rs3, [%r149];
	add.s16 	%rs22, %rs3, 1;
	st.shared.u16 	[%r149], %rs22;
	// begin inline asm
	shr.b32 %r383, %r875, %r430;
	// end inline asm
	and.b32  	%r480, %r371, %r383;
	shl.b32 	%r481, %r480, 10;
	and.b32  	%r482, %r481, 31744;
	add.s32 	%r483, %r100, %r482;
	shr.u32 	%r484, %r480, 4;
	and.b32  	%r485, %r484, 268435454;
	add.s32 	%r150, %r483, %r485;
	ld.shared.u16 	%rs4, [%r150];
	add.s16 	%rs23, %rs4, 1;
	st.shared.u16 	[%r150], %rs23;
	// begin inline asm
	shr.b32 %r386, %r874, %r430;
	// end inline asm
	and.b32  	%r486, %r371, %r386;
	shl.b32 	%r487, %r486, 10;
	and.b32  	%r488, %r487, 31744;
	add.s32 	%r489, %r100, %r488;
	shr.u32 	%r490, %r486, 4;
	and.b32  	%r491, %r490, 268435454;
	add.s32 	%r151, %r489, %r491;
	ld.shared.u16 	%rs5, [%r151];
	add.s16 	%rs24, %rs5, 1;
	st.shared.u16 	[%r151], %rs24;
	// begin inline asm
	shr.b32 %r389, %r873, %r430;
	// end inline asm
	and.b32  	%r492, %r371, %r389;
	shl.b32 	%r493, %r492, 10;
	and.b32  	%r494, %r493, 31744;
	add.s32 	%r495, %r100, %r494;
	shr.u32 	%r496, %r492, 4;
	and.b32  	%r497, %r496, 268435454;
	add.s32 	%r152, %r495, %r497;
	ld.shared.u16 	%rs6, [%r152];
	add.s16 	%rs25, %rs6, 1;
	st.shared.u16 	[%r152], %rs25;
	// begin inline asm
	shr.b32 %r392, %r872, %r430;
	// end inline asm
	and.b32  	%r498, %r371, %r392;
	shl.b32 	%r499, %r498, 10;
	and.b32  	%r500, %r499, 31744;
	add.s32 	%r501, %r100, %r500;
	shr.u32 	%r502, %r498, 4;
	and.b32  	%r503, %r502, 268435454;
	add.s32 	%r153, %r501, %r503;
	ld.shared.u16 	%rs7, [%r153];
	add.s16 	%rs26, %rs7, 1;
	st.shared.u16 	[%r153], %rs26;
	// begin inline asm
	shr.b32 %r395, %r871, %r430;
	// end inline asm
	and.b32  	%r504, %r371, %r395;
	shl.b32 	%r505, %r504, 10;
	and.b32  	%r506, %r505, 31744;
	add.s32 	%r507, %r100, %r506;
	shr.u32 	%r508, %r504, 4;
	and.b32  	%r509, %r508, 268435454;
	add.s32 	%r154, %r507, %r509;
	ld.shared.u16 	%rs8, [%r154];
	add.s16 	%rs27, %rs8, 1;
	st.shared.u16 	[%r154], %rs27;
	// begin inline asm
	shr.b32 %r398, %r870, %r430;
	// end inline asm
	and.b32  	%r510, %r371, %r398;
	shl.b32 	%r511, %r510, 10;
	and.b32  	%r512, %r511, 31744;
	add.s32 	%r513, %r100, %r512;
	shr.u32 	%r514, %r510, 4;
	and.b32  	%r515, %r514, 268435454;
	add.s32 	%r155, %r513, %r515;
	ld.shared.u16 	%rs9, [%r155];
	add.s16 	%rs28, %rs9, 1;
	st.shared.u16 	[%r155], %rs28;
	// begin inline asm
	shr.b32 %r401, %r869, %r430;
	// end inline asm
	and.b32  	%r516, %r371, %r401;
	shl.b32 	%r517, %r516, 10;
	and.b32  	%r518, %r517, 31744;
	add.s32 	%r519, %r100, %r518;
	shr.u32 	%r520, %r516, 4;
	and.b32  	%r521, %r520, 268435454;
	add.s32 	%r156, %r519, %r521;
	ld.shared.u16 	%rs10, [%r156];
	add.s16 	%rs29, %rs10, 1;
	st.shared.u16 	[%r156], %rs29;
	// begin inline asm
	shr.b32 %r404, %r868, %r430;
	// end inline asm
	and.b32  	%r522, %r371, %r404;
	shl.b32 	%r523, %r522, 10;
	and.b32  	%r524, %r523, 31744;
	add.s32 	%r525, %r100, %r524;
	shr.u32 	%r526, %r522, 4;
	and.b32  	%r527, %r526, 268435454;
	add.s32 	%r157, %r525, %r527;
	ld.shared.u16 	%rs11, [%r157];
	add.s16 	%rs30, %rs11, 1;
	st.shared.u16 	[%r157], %rs30;
	// begin inline asm
	shr.b32 %r407, %r867, %r430;
	// end inline asm
	and.b32  	%r528, %r371, %r407;
	shl.b32 	%r529, %r528, 10;
	and.b32  	%r530, %r529, 31744;
	add.s32 	%r531, %r100, %r530;
	shr.u32 	%r532, %r528, 4;
	and.b32  	%r533, %r532, 268435454;
	add.s32 	%r158, %r531, %r533;
	ld.shared.u16 	%rs12, [%r158];
	add.s16 	%rs31, %rs12, 1;
	st.shared.u16 	[%r158], %rs31;
	// begin inline asm
	shr.b32 %r410, %r866, %r430;
	// end inline asm
	and.b32  	%r534, %r371, %r410;
	shl.b32 	%r535, %r534, 10;
	and.b32  	%r536, %r535, 31744;
	add.s32 	%r537, %r100, %r536;
	shr.u32 	%r538, %r534, 4;
	and.b32  	%r539, %r538, 268435454;
	add.s32 	%r159, %r537, %r539;
	ld.shared.u16 	%rs13, [%r159];
	add.s16 	%rs32, %rs13, 1;
	st.shared.u16 	[%r159], %rs32;
	// begin inline asm
	shr.b32 %r413, %r865, %r430;
	// end inline asm
	and.b32  	%r540, %r371, %r413;
	shl.b32 	%r541, %r540, 10;
	and.b32  	%r542, %r541, 31744;
	add.s32 	%r543, %r100, %r542;
	shr.u32 	%r544, %r540, 4;
	and.b32  	%r545, %r544, 268435454;
	add.s32 	%r160, %r543, %r545;
	ld.shared.u16 	%rs14, [%r160];
	add.s16 	%rs33, %rs14, 1;
	st.shared.u16 	[%r160], %rs33;
	// begin inline asm
	shr.b32 %r416, %r864, %r430;
	// end inline asm
	and.b32  	%r546, %r371, %r416;
	shl.b32 	%r547, %r546, 10;
	and.b32  	%r548, %r547, 31744;
	add.s32 	%r549, %r100, %r548;
	shr.u32 	%r550, %r546, 4;
	and.b32  	%r551, %r550, 268435454;
	add.s32 	%r161, %r549, %r551;
	ld.shared.u16 	%rs15, [%r161];
	add.s16 	%rs34, %rs15, 1;
	st.shared.u16 	[%r161], %rs34;
	// begin inline asm
	shr.b32 %r419, %r863, %r430;
	// end inline asm
	and.b32  	%r552, %r371, %r419;
	shl.b32 	%r553, %r552, 10;
	and.b32  	%r554, %r553, 31744;
	add.s32 	%r555, %r100, %r554;
	shr.u32 	%r556, %r552, 4;
	and.b32  	%r557, %r556, 268435454;
	add.s32 	%r162, %r555, %r557;
	ld.shared.u16 	%rs16, [%r162];
	add.s16 	%rs35, %rs16, 1;
	st.shared.u16 	[%r162], %rs35;
	// begin inline asm
	shr.b32 %r422, %r862, %r430;
	// end inline asm
	and.b32  	%r558, %r371, %r422;
	shl.b32 	%r559, %r558, 10;
	and.b32  	%r560, %r559, 31744;
	add.s32 	%r561, %r100, %r560;
	shr.u32 	%r562, %r558, 4;
	and.b32  	%r563, %r562, 268435454;
	add.s32 	%r163, %r561, %r563;
	ld.shared.u16 	%rs17, [%r163];
	add.s16 	%rs36, %rs17, 1;
	st.shared.u16 	[%r163], %rs36;
	// begin inline asm
	shr.b32 %r425, %r861, %r430;
	// end inline asm
	and.b32  	%r564, %r371, %r425;
	shl.b32 	%r565, %r564, 10;
	and.b32  	%r566, %r565, 31744;
	add.s32 	%r567, %r100, %r566;
	shr.u32 	%r568, %r564, 4;
	and.b32  	%r569, %r568, 268435454;
	add.s32 	%r164, %r567, %r569;
	ld.shared.u16 	%rs18, [%r164];
	add.s16 	%rs37, %rs18, 1;
	st.shared.u16 	[%r164], %rs37;
	// begin inline asm
	shr.b32 %r428, %r860, %r430;
	// end inline asm
	and.b32  	%r570, %r371, %r428;
	shl.b32 	%r571, %r570, 10;
	and.b32  	%r572, %r571, 31744;
	add.s32 	%r573, %r100, %r572;
	shr.u32 	%r574, %r570, 4;
	and.b32  	%r575, %r574, 268435454;
	add.s32 	%r165, %r573, %r575;
	ld.shared.u16 	%rs19, [%r165];
	add.s16 	%rs38, %rs19, 1;
	st.shared.u16 	[%r165], %rs38;
	bar.sync 	0;
	ld.shared.u32 	%r166, [%r101];
	ld.shared.u32 	%r576, [%r101+4];
	ld.shared.u32 	%r577, [%r101+8];
	ld.shared.u32 	%r578, [%r101+12];
	ld.shared.u32 	%r579, [%r101+16];
	ld.shared.u32 	%r580, [%r101+20];
	ld.shared.u32 	%r581, [%r101+24];
	ld.shared.u32 	%r582, [%r101+28];
	ld.shared.u32 	%r583, [%r101+32];
	ld.shared.u32 	%r584, [%r101+36];
	ld.shared.u32 	%r585, [%r101+40];
	ld.shared.u32 	%r586, [%r101+44];
	ld.shared.u32 	%r587, [%r101+48];
	ld.shared.u32 	%r588, [%r101+52];
	ld.shared.u32 	%r589, [%r101+56];
	ld.shared.u32 	%r590, [%r101+60];
	ld.shared.u32 	%r591, [%r101+64];
	ld.shared.u32 	%r592, [%r101+68];
	ld.shared.u32 	%r593, [%r101+72];
	ld.shared.u32 	%r594, [%r101+76];
	ld.shared.u32 	%r595, [%r101+80];
	ld.shared.u32 	%r596, [%r101+84];
	ld.shared.u32 	%r597, [%r101+88];
	ld.shared.u32 	%r598, [%r101+92];
	ld.shared.u32 	%r599, [%r101+96];
	ld.shared.u32 	%r600, [%r101+100];
	ld.shared.u32 	%r601, [%r101+104];
	ld.shared.u32 	%r602, [%r101+108];
	ld.shared.u32 	%r603, [%r101+112];
	ld.shared.u32 	%r604, [%r101+116];
	ld.shared.u32 	%r605, [%r101+120];
	ld.shared.u32 	%r606, [%r101+124];
	ld.shared.u32 	%r607, [%r101+128];
	add.s32 	%r167, %r576, %r166;
	add.s32 	%r168, %r577, %r167;
	add.s32 	%r169, %r578, %r168;
	add.s32 	%r170, %r579, %r169;
	add.s32 	%r171, %r580, %r170;
	add.s32 	%r172, %r581, %r171;
	add.s32 	%r173, %r582, %r172;
	add.s32 	%r174, %r583, %r173;
	add.s32 	%r175, %r584, %r174;
	add.s32 	%r176, %r585, %r175;
	add.s32 	%r177, %r586, %r176;
	add.s32 	%r178, %r587, %r177;
	add.s32 	%r179, %r588, %r178;
	add.s32 	%r180, %r589, %r179;
	add.s32 	%r181, %r590, %r180;
	add.s32 	%r182, %r591, %r181;
	add.s32 	%r183, %r592, %r182;
	add.s32 	%r184, %r593, %r183;
	add.s32 	%r185, %r594, %r184;
	add.s32 	%r186, %r595, %r185;
	add.s32 	%r187, %r596, %r186;
	add.s32 	%r188, %r597, %r187;
	add.s32 	%r189, %r598, %r188;
	add.s32 	%r190, %r599, %r189;
	add.s32 	%r191, %r600, %r190;
	add.s32 	%r192, %r601, %r191;
	add.s32 	%r193, %r602, %r192;
	add.s32 	%r194, %r603, %r193;
	add.s32 	%r195, %r604, %r194;
	add.s32 	%r196, %r605, %r195;
	add.s32 	%r197, %r606, %r196;
	add.s32 	%r436, %r607, %r197;
	// begin inline asm
	mov.u32 %r431, %laneid;
	// end inline asm
	mov.b32 	%r434, 1;
	mov.b32 	%r461, -1;
	// begin inline asm
	{  .reg .u32 r0;  .reg .pred p;  shfl.sync.up.b32 r0|p, %r436, %r434, %r459, %r461;  @p add.u32 r0, r0, %r436;  mov.u32 %r432, r0;}
	// end inline asm
	mov.b32 	%r440, 2;
	// begin inline asm
	{  .reg .u32 r0;  .reg .pred p;  shfl.sync.up.b32 r0|p, %r432, %r440, %r459, %r461;  @p add.u32 r0, r0, %r432;  mov.u32 %r438, r0;}
	// end inline asm
	mov.b32 	%r446, 4;
	// begin inline asm
	{  .reg .u32 r0;  .reg .pred p;  shfl.sync.up.b32 r0|p, %r438, %r446, %r459, %r461;  @p add.u32 r0, r0, %r438;  mov.u32 %r444, r0;}
	// end inline asm
	mov.b32 	%r452, 8;
	// begin inline asm
	{  .reg .u32 r0;  .reg .pred p;  shfl.sync.up.b32 r0|p, %r444, %r452, %r459, %r461;  @p add.u32 r0, r0, %r444;  mov.u32 %r450, r0;}
	// end inline asm
	mov.b32 	%r458, 16;
	// begin inline asm
	{  .reg .u32 r0;  .reg .pred p;  shfl.sync.up.b32 r0|p, %r450, %r458, %r459, %r461;  @p add.u32 r0, r0, %r450;  mov.u32 %r456, r0;}
	// end inline asm
	setp.ne.s32 	%p41, %r431, 31;
	@%p41 bra 	$L__BB4_79;
	st.shared.u32 	[%r102], %r456;
$L__BB4_79:
	sub.s32 	%r608, %r456, %r436;
	setp.gt.u32 	%p42, %r2, 31;
	setp.eq.s32 	%p43, %r99, 7;
	setp.eq.s32 	%p44, %r99, 6;
	setp.eq.s32 	%p45, %r99, 5;
	setp.eq.s32 	%p46, %r99, 4;
	setp.eq.s32 	%p47, %r99, 3;
	setp.eq.s32 	%p48, %r99, 2;
	setp.eq.s32 	%p49, %r99, 1;
	bar.sync 	0;
	ld.shared.v4.u32 	{%r609, %r610, %r611, %r612}, [_ZZN3cub18CUB_300001_SM_10006detail10radix_sort31DeviceRadixSortSingleTileKernelINS1_5radix10policy_hubIiiyE10Policy1000ELNS0_9SortOrderE0EiiyNS1_21identity_decomposer_tEEEvPKT1_PSA_PKT2_PSE_T3_iiT4_E12temp_storage+33792];
	selp.b32 	%r613, %r609, %r898, %p49;
	add.s32 	%r614, %r610, %r609;
	selp.b32 	%r615, %r614, %r613, %p48;
	add.s32 	%r616, %r614, %r611;
	selp.b32 	%r617, %r616, %r615, %p47;
	add.s32 	%r618, %r616, %r612;
	selp.b32 	%r619, %r618, %r617, %p46;
	ld.shared.v4.u32 	{%r620, %r621, %r622, %r623}, [_ZZN3cub18CUB_300001_SM_10006detail10radix_sort31DeviceRadixSortSingleTileKernelINS1_5radix10policy_hubIiiyE10Policy1000ELNS0_9SortOrderE0EiiyNS1_21identity_decomposer_tEEEvPKT1_PSA_PKT2_PSE_T3_iiT4_E12temp_storage+33808];
	add.s32 	%r624, %r618, %r620;
	selp.b32 	%r625, %r624, %r619, %p45;
	add.s32 	%r626, %r624, %r621;
	selp.b32 	%r627, %r626, %r625, %p44;
	add.s32 	%r628, %r626, %r622;
	selp.b32 	%r898, %r628, %r627, %p43;
	add.s32 	%r202, %r628, %r623;
	setp.ne.s32 	%p50, %r431, 0;
	selp.b32 	%r629, %r608, 0, %p50;
	add.s32 	%r630, %r898, %r629;
	or.pred  	%p51, %p42, %p50;
	selp.b32 	%r899, %r630, %r608, %p42;
	@%p51 bra 	$L__BB4_81;
	shl.b32 	%r899, %r202, 16;
	st.shared.u32 	[_ZZN3cub18CUB_300001_SM_10006detail10radix_sort31DeviceRadixSortSingleTileKernelINS1_5radix10policy_hubIiiyE10Policy1000ELNS0_9SortOrderE0EiiyNS1_21identity_decomposer_tEEEvPKT1_PSA_PKT2_PSE_T3_iiT4_E12temp_storage+33832], %r899;
$L__BB4_81:
	setp.eq.s32 	%p52, %r2, 0;
	bar.sync 	0;
	ld.shared.u32 	%r631, [_ZZN3cub18CUB_300001_SM_10006detail10radix_sort31DeviceRadixSortSingleTileKernelINS1_5radix10policy_hubIiiyE10Policy1000ELNS0_9SortOrderE0EiiyNS1_21identity_decomposer_tEEEvPKT1_PSA_PKT2_PSE_T3_iiT4_E12temp_storage+33832];
	selp.b32 	%r632, 0, %r631, %p52;
	add.s32 	%r633, %r899, %r632;
	add.s32 	%r634, %r166, %r633;
	add.s32 	%r635, %r167, %r633;
	add.s32 	%r636, %r168, %r633;
	add.s32 	%r637, %r169, %r633;
	add.s32 	%r638, %r170, %r633;
	add.s32 	%r639, %r171, %r633;
	add.s32 	%r640, %r172, %r633;
	add.s32 	%r641, %r173, %r633;
	add.s32 	%r642, %r174, %r633;
	add.s32 	%r643, %r175, %r633;
	add.s32 	%r644, %r176, %r633;
	add.s32 	%r645, %r177, %r633;
	add.s32 	%r646, %r178, %r633;
	add.s32 	%r647, %r179, %r633;
	add.s32 	%r648, %r180, %r633;
	add.s32 	%r649, %r181, %r633;
	add.s32 	%r650, %r182, %r633;
	add.s32 	%r651, %r183, %r633;
	add.s32 	%r652, %r184, %r633;
	add.s32 	%r653, %r185, %r633;
	add.s32 	%r654, %r186, %r633;
	add.s32 	%r655, %r187, %r633;
	add.s32 	%r656, %r188, %r633;
	add.s32 	%r657, %r189, %r633;
	add.s32 	%r658, %r190, %r633;
	add.s32 	%r659, %r191, %r633;
	add.s32 	%r660, %r192, %r633;
	add.s32 	%r661, %r193, %r633;
	add.s32 	%r662, %r194, %r633;
	add.s32 	%r663, %r195, %r633;
	add.s32 	%r664, %r196, %r633;
	add.s32 	%r665, %r197, %r633;
	st.shared.u32 	[%r101], %r633;
	st.shared.u32 	[%r101+4], %r634;
	st.shared.u32 	[%r101+8], %r635;
	st.shared.u32 	[%r101+12], %r636;
	st.shared.u32 	[%r101+16], %r637;
	st.shared.u32 	[%r101+20], %r638;
	st.shared.u32 	[%r101+24], %r639;
	st.shared.u32 	[%r101+28], %r640;
	st.shared.u32 	[%r101+32], %r641;
	st.shared.u32 	[%r101+36], %r642;
	st.shared.u32 	[%r101+40], %r643;
	st.shared.u32 	[%r101+44], %r644;
	st.shared.u32 	[%r101+48], %r645;
	st.shared.u32 	[%r101+52], %r646;
	st.shared.u32 	[%r101+56], %r647;
	st.shared.u32 	[%r101+60], %r648;
	st.shared.u32 	[%r101+64], %r649;
	st.shared.u32 	[%r101+68], %r650;
	st.shared.u32 	[%r101+72], %r651;
	st.shared.u32 	[%r101+76], %r652;
	st.shared.u32 	[%r101+80], %r653;
	st.shared.u32 	[%r101+84], %r654;
	st.shared.u32 	[%r101+88], %r655;
	st.shared.u32 	[%r101+92], %r656;
	st.shared.u32 	[%r101+96], %r657;
	st.shared.u32 	[%r101+100], %r658;
	st.shared.u32 	[%r101+104], %r659;
	st.shared.u32 	[%r101+108], %r660;
	st.shared.u32 	[%r101+112], %r661;
	st.shared.u32 	[%r101+116], %r662;
	st.shared.u32 	[%r101+120], %r663;
	st.shared.u32 	[%r101+124], %r664;
	st.shared.u32 	[%r101+128], %r665;
	bar.sync 	0;
	cvt.u32.u16 	%r666, %rs1;
	ld.shared.u16 	%r667, [%r147];
	add.s32 	%r206, %r667, %r666;
	cvt.u32.u16 	%r668, %rs2;
	ld.shared.u16 	%r669, [%r148];
	add.s32 	%r207, %r669, %r668;
	cvt.u32.u16 	%r670, %rs3;
	ld.shared.u16 	%r671, [%r149];
	add.s32 	%r208, %r671, %r670;
	cvt.u32.u16 	%r672, %rs4;
	ld.shared.u16 	%r673, [%r150];
	add.s32 	%r209, %r673, %r672;
	cvt.u32.u16 	%r674, %rs5;
	ld.shared.u16 	%r675, [%r151];
	add.s32 	%r210, %r675, %r674;
	cvt.u32.u16 	%r676, %rs6;
	ld.shared.u16 	%r677, [%r152];
	add.s32 	%r211, %r677, %r676;
	cvt.u32.u16 	%r678, %rs7;
	ld.shared.u16 	%r679, [%r153];
	add.s32 	%r212, %r679, %r678;
	cvt.u32.u16 	%r680, %rs8;
	ld.shared.u16 	%r681, [%r154];
	add.s32 	%r213, %r681, %r680;
	cvt.u32.u16 	%r682, %rs9;
	ld.shared.u16 	%r683, [%r155];
	add.s32 	%r214, %r683, %r682;
	cvt.u32.u16 	%r684, %rs10;
	ld.shared.u16 	%r685, [%r156];
	add.s32 	%r215, %r685, %r684;
	cvt.u32.u16 	%r686, %rs11;
	ld.shared.u16 	%r687, [%r157];
	add.s32 	%r216, %r687, %r686;
	cvt.u32.u16 	%r688, %rs12;
	ld.shared.u16 	%r689, [%r158];
	add.s32 	%r217, %r689, %r688;
	cvt.u32.u16 	%r690, %rs13;
	ld.shared.u16 	%r691, [%r159];
	add.s32 	%r218, %r691, %r690;
	cvt.u32.u16 	%r692, %rs14;
	ld.shared.u16 	%r693, [%r160];
	add.s32 	%r219, %r693, %r692;
	cvt.u32.u16 	%r694, %rs15;
	ld.shared.u16 	%r695, [%r161];
	add.s32 	%r220, %r695, %r694;
	cvt.u32.u16 	%r696, %rs16;
	ld.shared.u16 	%r697, [%r162];
	add.s32 	%r221, %r697, %r696;
	cvt.u32.u16 	%r698, %rs17;
	ld.shared.u16 	%r699, [%r163];
	add.s32 	%r222, %r699, %r698;
	cvt.u32.u16 	%r700, %rs18;
	ld.shared.u16 	%r701, [%r164];
	add.s32 	%r223, %r701, %r700;
	cvt.u32.u16 	%r702, %rs19;
	ld.shared.u16 	%r703, [%r165];
	add.s32 	%r224, %r703, %r702;
	bar.sync 	0;
	setp.lt.s32 	%p53, %r859, %r304;
	@%p53 bra 	$L__BB4_121;
	cvt.u64.u32 	%rd15, %r2;
	shl.b32 	%r704, %r206, 2;
	mov.u32 	%r705, _ZZN3cub18CUB_300001_SM_10006detail10radix_sort31DeviceRadixSortSingleTileKernelINS1_5radix10policy_hubIiiyE10Policy1000ELNS0_9SortOrderE0EiiyNS1_21identity_decomposer_tEEEvPKT1_PSA_PKT2_PSE_T3_iiT4_E12temp_storage;
	add.s32 	%r706, %r705, %r704;
	st.shared.u32 	[%r706], %r878;
	shl.b32 	%r707, %r207, 2;
	add.s32 	%r708, %r705, %r707;
	st.shared.u32 	[%r708], %r877;
	shl.b32 	%r709, %r208, 2;
	add.s32 	%r710, %r705, %r709;
	st.shared.u32 	[%r710], %r876;
	shl.b32 	%r711, %r209, 2;
	add.s32 	%r712, %r705, %r711;
	st.shared.u32 	[%r712], %r875;
	shl.b32 	%r713, %r210, 2;
	add.s32 	%r714, %r705, %r713;
	st.shared.u32 	[%r714], %r874;
	shl.b32 	%r715, %r211, 2;
	add.s32 	%r716, %r705, %r715;
	st.shared.u32 	[%r716], %r873;
	shl.b32 	%r717, %r212, 2;
	add.s32 	%r718, %r705, %r717;
	st.shared.u32 	[%r718], %r872;
	shl.b32 	%r719, %r213, 2;
	add.s32 	%r720, %r705, %r719;
	st.shared.u32 	[%r720], %r871;
	shl.b32 	%r721, %r214, 2;
	add.s32 	%r722, %r705, %r721;
	st.shared.u32 	[%r722], %r870;
	shl.b32 	%r723, %r215, 2;
	add.s32 	%r724, %r705, %r723;
	st.shared.u32 	[%r724], %r869;
	shl.b32 	%r725, %r216, 2;
	add.s32 	%r726, %r705, %r725;
	st.shared.u32 	[%r726], %r868;
	shl.b32 	%r727, %r217, 2;
	add.s32 	%r728, %r705, %r727;
	st.shared.u32 	[%r728], %r867;
	shl.b32 	%r729, %r218, 2;
	add.s32 	%r730, %r705, %r729;
	st.shared.u32 	[%r730], %r866;
	shl.b32 	%r731, %r219, 2;
	add.s32 	%r732, %r705, %r731;
	st.shared.u32 	[%r732], %r865;
	shl.b32 	%r733, %r220, 2;
	add.s32 	%r734, %r705, %r733;
	st.shared.u32 	[%r734], %r864;
	shl.b32 	%r735, %r221, 2;
	add.s32 	%r736, %r705, %r735;
	st.shared.u32 	[%r736], %r863;
	shl.b32 	%r737, %r222, 2;
	add.s32 	%r738, %r705, %r737;
	st.shared.u32 	[%r738], %r862;
	shl.b32 	%r739, %r223, 2;
	add.s32 	%r740, %r705, %r739;
	st.shared.u32 	[%r740], %r861;
	shl.b32 	%r741, %r224, 2;
	add.s32 	%r742, %r705, %r741;
	st.shared.u32 	[%r742], %r860;
	bar.sync 	0;
	mad.lo.s32 	%r225, %r2, -72, %r103;
	ld.shared.u32 	%r226, [%r225];
	ld.shared.u32 	%r227, [%r225+1024];
	ld.shared.u32 	%r228, [%r225+2048];
	ld.shared.u32 	%r229, [%r225+3072];
	ld.shared.u32 	%r230, [%r225+4096];
	ld.shared.u32 	%r231, [%r225+5120];
	ld.shared.u32 	%r232, [%r225+6144];
	ld.shared.u32 	%r233, [%r225+7168];
	ld.shared.u32 	%r234, [%r225+8192];
	ld.shared.u32 	%r235, [%r225+9216];
	ld.shared.u32 	%r236, [%r225+10240];
	ld.shared.u32 	%r237, [%r225+11264];
	ld.shared.u32 	%r238, [%r225+12288];
	ld.shared.u32 	%r239, [%r225+13312];
	ld.shared.u32 	%r240, [%r225+14336];
	ld.shared.u32 	%r241, [%r225+15360];
	ld.shared.u32 	%r242, [%r225+16384];
	ld.shared.u32 	%r243, [%r225+17408];
	ld.shared.u32 	%r244, [%r225+18432];
	bar.sync 	0;
	st.shared.u32 	[%r706], %r897;
	st.shared.u32 	[%r708], %r896;
	st.shared.u32 	[%r710], %r895;
	st.shared.u32 	[%r712], %r894;
	st.shared.u32 	[%r714], %r893;
	st.shared.u32 	[%r716], %r892;
	st.shared.u32 	[%r718], %r891;
	st.shared.u32 	[%r720], %r890;
	st.shared.u32 	[%r722], %r889;
	st.shared.u32 	[%r724], %r888;
	st.shared.u32 	[%r726], %r887;
	st.shared.u32 	[%r728], %r886;
	st.shared.u32 	[%r730], %r885;
	st.shared.u32 	[%r732], %r884;
	st.shared.u32 	[%r734], %r883;
	st.shared.u32 	[%r736], %r882;
	st.shared.u32 	[%r738], %r881;
	st.shared.u32 	[%r740], %r880;
	st.shared.u32 	[%r742], %r879;
	bar.sync 	0;
	ld.shared.u32 	%r245, [%r225+1024];
	ld.shared.u32 	%r246, [%r225+2048];
	ld.shared.u32 	%r247, [%r225+3072];
	ld.shared.u32 	%r248, [%r225+4096];
	ld.shared.u32 	%r249, [%r225+5120];
	ld.shared.u32 	%r250, [%r225+6144];
	ld.shared.u32 	%r251, [%r225+7168];
	ld.shared.u32 	%r252, [%r225+8192];
	ld.shared.u32 	%r253, [%r225+9216];
	ld.shared.u32 	%r254, [%r225+10240];
	ld.shared.u32 	%r255, [%r225+11264];
	ld.shared.u32 	%r256, [%r225+12288];
	ld.shared.u32 	%r257, [%r225+13312];
	ld.shared.u32 	%r258, [%r225+14336];
	ld.shared.u32 	%r259, [%r225+15360];
	ld.shared.u32 	%r260, [%r225+16384];
	ld.shared.u32 	%r261, [%r225+17408];
	ld.shared.u32 	%r262, [%r225+18432];
	setp.gt.u64 	%p54, %rd2, %rd15;
	cvta.to.global.u64 	%rd16, %rd6;
	mul.wide.u32 	%rd17, %r2, 4;
	add.s64 	%rd4, %rd16, %rd17;
	cvta.to.global.u64 	%rd18, %rd8;
	add.s64 	%rd5, %rd18, %rd17;
	@%p54 bra 	$L__BB4_83;
	bra.uni 	$L__BB4_84;
$L__BB4_83:
	xor.b32  	%r743, %r226, -2147483648;
	ld.shared.u32 	%r744, [%r225];
	st.global.u32 	[%rd4], %r743;
	st.global.u32 	[%rd5], %r744;
$L__BB4_84:
	add.s32 	%r745, %r2, 256;
	cvt.u64.u32 	%rd19, %r745;
	setp.le.u64 	%p55, %rd2, %rd19;
	@%p55 bra 	$L__BB4_86;
	xor.b32  	%r746, %r227, -2147483648;
	st.global.u32 	[%rd4+1024], %r746;
	st.global.u32 	[%rd5+1024], %r245;
$L__BB4_86:
	add.s32 	%r747, %r2, 512;
	cvt.u64.u32 	%rd20, %r747;
	setp.le.u64 	%p56, %rd2, %rd20;
	@%p56 bra 	$L__BB4_88;
	xor.b32  	%r748, %r228, -2147483648;
	st.global.u32 	[%rd4+2048], %r748;
	st.global.u32 	[%rd5+2048], %r246;
$L__BB4_88:
	add.s32 	%r749, %r2, 768;
	cvt.u64.u32 	%rd21, %r749;
	setp.le.u64 	%p57, %rd2, %rd21;
	@%p57 bra 	$L__BB4_90;
	xor.b32  	%r750, %r229, -2147483648;
	st.global.u32 	[%rd4+3072], %r750;
	st.global.u32 	[%rd5+3072], %r247;
$L__BB4_90:
	or.b32  	%r751, %r2, 1024;
	cvt.u64.u32 	%rd22, %r751;
	setp.le.u64 	%p58, %rd2, %rd22;
	@%p58 bra 	$L__BB4_92;
	xor.b32  	%r752, %r230, -2147483648;
	st.global.u32 	[%rd4+4096], %r752;
	st.global.u32 	[%rd5+4096], %r248;
$L__BB4_92:
	add.s32 	%r753, %r2, 1280;
	cvt.u64.u32 	%rd23, %r753;
	setp.le.u64 	%p59, %rd2, %rd23;
	@%p59 bra 	$L__BB4_94;
	xor.b32  	%r754, %r231, -2147483648;
	st.global.u32 	[%rd4+5120], %r754;
	st.global.u32 	[%rd5+5120], %r249;
$L__BB4_94:
	add.s32 	%r755, %r2, 1536;
	cvt.u64.u32 	%rd24, %r755;
	setp.le.u64 	%p60, %rd2, %rd24;
	@%p60 bra 	$L__BB4_96;
	xor.b32  	%r756, %r232, -2147483648;
	st.global.u32 	[%rd4+6144], %r756;
	st.global.u32 	[%rd5+6144], %r250;
$L__BB4_96:
	add.s32 	%r757, %r2, 1792;
	cvt.u64.u32 	%rd25, %r757;
	setp.le.u64 	%p61, %rd2, %rd25;
	@%p61 bra 	$L__BB4_98;
	xor.b32  	%r758, %r233, -2147483648;
	st.global.u32 	[%rd4+7168], %r758;
	st.global.u32 	[%rd5+7168], %r251;
$L__BB4_98:
	or.b32  	%r759, %r2, 2048;
	cvt.u64.u32 	%rd26, %r759;
	setp.le.u64 	%p62, %rd2, %rd26;
	@%p62 bra 	$L__BB4_100;
	xor.b32  	%r760, %r234, -2147483648;
	st.global.u32 	[%rd4+8192], %r760;
	st.global.u32 	[%rd5+8192], %r252;
$L__BB4_100:
	add.s32 	%r761, %r2, 2304;
	cvt.u64.u32 	%rd27, %r761;
	setp.le.u64 	%p63, %rd2, %rd27;
	@%p63 bra 	$L__BB4_102;
	xor.b32  	%r762, %r235, -2147483648;
	st.global.u32 	[%rd4+9216], %r762;
	st.global.u32 	[%rd5+9216], %r253;
$L__BB4_102:
	add.s32 	%r763, %r2, 2560;
	cvt.u64.u32 	%rd28, %r763;
	setp.le.u64 	%p64, %rd2, %rd28;
	@%p64 bra 	$L__BB4_104;
	xor.b32  	%r764, %r236, -2147483648;
	st.global.u32 	[%rd4+10240], %r764;
	st.global.u32 	[%rd5+10240], %r254;
$L__BB4_104:
	add.s32 	%r765, %r2, 2816;
	cvt.u64.u32 	%rd29, %r765;
	setp.le.u64 	%p65, %rd2, %rd29;
	@%p65 bra 	$L__BB4_106;
	xor.b32  	%r766, %r237, -2147483648;
	st.global.u32 	[%rd4+11264], %r766;
	st.global.u32 	[%rd5+11264], %r255;
$L__BB4_106:
	or.b32  	%r767, %r2, 3072;
	cvt.u64.u32 	%rd30, %r767;
	setp.le.u64 	%p66, %rd2, %rd30;
	@%p66 bra 	$L__BB4_108;
	xor.b32  	%r768, %r238, -2147483648;
	st.global.u32 	[%rd4+12288], %r768;
	st.global.u32 	[%rd5+12288], %r256;
$L__BB4_108:
	add.s32 	%r769, %r2, 3328;
	cvt.u64.u32 	%rd31, %r769;
	setp.le.u64 	%p67, %rd2, %rd31;
	@%p67 bra 	$L__BB4_110;
	xor.b32  	%r770, %r239, -2147483648;
	st.global.u32 	[%rd4+13312], %r770;
	st.global.u32 	[%rd5+13312], %r257;
$L__BB4_110:
	add.s32 	%r771, %r2, 3584;
	cvt.u64.u32 	%rd32, %r771;
	setp.le.u64 	%p68, %rd2, %rd32;
	@%p68 bra 	$L__BB4_112;
	xor.b32  	%r772, %r240, -2147483648;
	st.global.u32 	[%rd4+14336], %r772;
	st.global.u32 	[%rd5+14336], %r258;
$L__BB4_112:
	add.s32 	%r773, %r2, 3840;
	cvt.u64.u32 	%rd33, %r773;
	setp.le.u64 	%p69, %rd2, %rd33;
	@%p69 bra 	$L__BB4_114;
	xor.b32  	%r774, %r241, -2147483648;
	st.global.u32 	[%rd4+15360], %r774;
	st.global.u32 	[%rd5+15360], %r259;
$L__BB4_114:
	or.b32  	%r775, %r2, 4096;
	cvt.u64.u32 	%rd34, %r775;
	setp.le.u64 	%p70, %rd2, %rd34;
	@%p70 bra 	$L__BB4_116;
	xor.b32  	%r776, %r242, -2147483648;
	st.global.u32 	[%rd4+16384], %r776;
	st.global.u32 	[%rd5+16384], %r260;
$L__BB4_116:
	add.s32 	%r777, %r2, 4352;
	cvt.u64.u32 	%rd35, %r777;
	setp.le.u64 	%p71, %rd2, %rd35;
	@%p71 bra 	$L__BB4_118;
	xor.b32  	%r778, %r243, -2147483648;
	st.global.u32 	[%rd4+17408], %r778;
	st.global.u32 	[%rd5+17408], %r261;
$L__BB4_118:
	add.s32 	%r779, %r2, 4608;
	cvt.u64.u32 	%rd36, %r779;
	setp.le.u64 	%p72, %rd2, %rd36;
	@%p72 bra 	$L__BB4_120;
	xor.b32  	%r780, %r244, -2147483648;
	st.global.u32 	[%rd4+18432], %r780;
	st.global.u32 	[%rd5+18432], %r262;
$L__BB4_120:
	ret;
$L__BB4_121:
	shl.b32 	%r781, %r206, 2;
	mov.u32 	%r782, _ZZN3cub18CUB_300001_SM_10006detail10radix_sort31DeviceRadixSortSingleTileKernelINS1_5radix10policy_hubIiiyE10Policy1000ELNS0_9SortOrderE0EiiyNS1_21identity_decomposer_tEEEvPKT1_PSA_PKT2_PSE_T3_iiT4_E12temp_storage;
	add.s32 	%r783, %r782, %r781;
	st.shared.u32 	[%r783], %r878;
	shl.b32 	%r784, %r207, 2;
	add.s32 	%r785, %r782, %r784;
	st.shared.u32 	[%r785], %r877;
	shl.b32 	%r786, %r208, 2;
	add.s32 	%r787, %r782, %r786;
	st.shared.u32 	[%r787], %r876;
	shl.b32 	%r788, %r209, 2;
	add.s32 	%r789, %r782, %r788;
	st.shared.u32 	[%r789], %r875;
	shl.b32 	%r790, %r210, 2;
	add.s32 	%r791, %r782, %r790;
	st.shared.u32 	[%r791], %r874;
	shl.b32 	%r792, %r211, 2;
	add.s32 	%r793, %r782, %r792;
	st.shared.u32 	[%r793], %r873;
	shl.b32 	%r794, %r212, 2;
	add.s32 	%r795, %r782, %r794;
	st.shared.u32 	[%r795], %r872;
	shl.b32 	%r796, %r213, 2;
	add.s32 	%r797, %r782, %r796;
	st.shared.u32 	[%r797], %r871;
	shl.b32 	%r798, %r214, 2;
	add.s32 	%r799, %r782, %r798;
	st.shared.u32 	[%r799], %r870;
	shl.b32 	%r800, %r215, 2;
	add.s32 	%r801, %r782, %r800;
	st.shared.u32 	[%r801], %r869;
	shl.b32 	%r802, %r216, 2;
	add.s32 	%r803, %r782, %r802;
	st.shared.u32 	[%r803], %r868;
	shl.b32 	%r804, %r217, 2;
	add.s32 	%r805, %r782, %r804;
	st.shared.u32 	[%r805], %r867;
	shl.b32 	%r806, %r218, 2;
	add.s32 	%r807, %r782, %r806;
	st.shared.u32 	[%r807], %r866;
	shl.b32 	%r808, %r219, 2;
	add.s32 	%r809, %r782, %r808;
	st.shared.u32 	[%r809], %r865;
	shl.b32 	%r810, %r220, 2;
	add.s32 	%r811, %r782, %r810;
	st.shared.u32 	[%r811], %r864;
	shl.b32 	%r812, %r221, 2;
	add.s32 	%r813, %r782, %r812;
	st.shared.u32 	[%r813], %r863;
	shl.b32 	%r814, %r222, 2;
	add.s32 	%r815, %r782, %r814;
	st.shared.u32 	[%r815], %r862;
	shl.b32 	%r816, %r223, 2;
	add.s32 	%r817, %r782, %r816;
	st.shared.u32 	[%r817], %r861;
	shl.b32 	%r818, %r224, 2;
	add.s32 	%r819, %r782, %r818;
	st.shared.u32 	[%r819], %r860;
	bar.sync 	0;
	ld.shared.u32 	%r878, [%r103];
	ld.shared.u32 	%r877, [%r103+4];
	ld.shared.u32 	%r876, [%r103+8];
	ld.shared.u32 	%r875, [%r103+12];
	ld.shared.u32 	%r874, [%r103+16];
	ld.shared.u32 	%r873, [%r103+20];
	ld.shared.u32 	%r872, [%r103+24];
	ld.shared.u32 	%r871, [%r103+28];
	ld.shared.u32 	%r870, [%r103+32];
	ld.shared.u32 	%r869, [%r103+36];
	ld.shared.u32 	%r868, [%r103+40];
	ld.shared.u32 	%r867, [%r103+44];
	ld.shared.u32 	%r866, [%r103+48];
	ld.shared.u32 	%r865, [%r103+52];
	ld.shared.u32 	%r864, [%r103+56];
	ld.shared.u32 	%r863, [%r103+60];
	ld.shared.u32 	%r862, [%r103+64];
	ld.shared.u32 	%r861, [%r103+68];
	ld.shared.u32 	%r860, [%r103+72];
	bar.sync 	0;
	st.shared.u32 	[%r783], %r897;
	st.shared.u32 	[%r785], %r896;
	st.shared.u32 	[%r787], %r895;
	st.shared.u32 	[%r789], %r894;
	st.shared.u32 	[%r791], %r893;
	st.shared.u32 	[%r793], %r892;
	st.shared.u32 	[%r795], %r891;
	st.shared.u32 	[%r797], %r890;
	st.shared.u32 	[%r799], %r889;
	st.shared.u32 	[%r801], %r888;
	st.shared.u32 	[%r803], %r887;
	st.shared.u32 	[%r805], %r886;
	st.shared.u32 	[%r807], %r885;
	st.shared.u32 	[%r809], %r884;
	st.shared.u32 	[%r811], %r883;
	st.shared.u32 	[%r813], %r882;
	st.shared.u32 	[%r815], %r881;
	st.shared.u32 	[%r817], %r880;
	st.shared.u32 	[%r819], %r879;
	bar.sync 	0;
	ld.shared.u32 	%r897, [%r103];
	ld.shared.u32 	%r896, [%r103+4];
	ld.shared.u32 	%r895, [%r103+8];
	ld.shared.u32 	%r894, [%r103+12];
	ld.shared.u32 	%r893, [%r103+16];
	ld.shared.u32 	%r892, [%r103+20];
	ld.shared.u32 	%r891, [%r103+24];
	ld.shared.u32 	%r890, [%r103+28];
	ld.shared.u32 	%r889, [%r103+32];
	ld.shared.u32 	%r888, [%r103+36];
	ld.shared.u32 	%r887, [%r103+40];
	ld.shared.u32 	%r886, [%r103+44];
	ld.shared.u32 	%r885, [%r103+48];
	ld.shared.u32 	%r884, [%r103+52];
	ld.shared.u32 	%r883, [%r103+56];
	ld.shared.u32 	%r882, [%r103+60];
	ld.shared.u32 	%r881, [%r103+64];
	ld.shared.u32 	%r880, [%r103+68];
	ld.shared.u32 	%r879, [%r103+72];
	bar.sync 	0;
	add.s32 	%r859, %r859, 6;
	add.s32 	%r858, %r858, -6;
	bra.uni 	$L__BB4_77;

}
	// .globl	_ZN3cub18CUB_300001_SM_10006detail10radix_sort30DeviceRadixSortHistogramKernelINS1_5radix10policy_hubIiiyE10Policy1000ELNS0_9SortOrderE0EiyNS1_21identity_decomposer_tEEEvPT2_PKT1_SA_iiT3_
.visible .entry _ZN3cub18CUB_300001_SM_10006detail10radix_sort30DeviceRadixSortHistogramKernelINS1_5radix10policy_hubIiiyE10Policy1000ELNS0_9SortOrderE0EiyNS1_21identity_decomposer_tEEEvPT2_PKT1_SA_iiT3_(
	.param .u64 .ptr .align 1 _ZN3cub18CUB_300001_SM_10006detail10radix_sort30DeviceRadixSortHistogramKernelINS1_5radix10policy_hubIiiyE10Policy1000ELNS0_9SortOrderE0EiyNS1_21identity_decomposer_tEEEvPT2_PKT1_SA_iiT3__param_0,
	.param .u64 .ptr .align 1 _ZN3cub18CUB_300001_SM_10006detail10radix_sort30DeviceRadixSortHistogramKernelINS1_5radix10policy_hubIiiyE10Policy1000ELNS0_9SortOrderE0EiyNS1_21identity_decomposer_tEEEvPT2_PKT1_SA_iiT3__param_1,
	.param .u64 _ZN3cub18CUB_300001_SM_10006detail10radix_sort30DeviceRadixSortHistogramKernelINS1_5radix10policy_hubIiiyE10Policy1000ELNS0_9SortOrderE0EiyNS1_21identity_decomposer_tEEEvPT2_PKT1_SA_iiT3__param_2,
	.param .u32 _ZN3cub18CUB_300001_SM_10006detail10radix_sort30DeviceRadixSortHistogramKernelINS1_5radix10policy_hubIiiyE10Policy1000ELNS0_9SortOrderE0EiyNS1_21identity_decomposer_tEEEvPT2_PKT1_SA_iiT3__param_3,
	.param .u32 _ZN3cub18CUB_300001_SM_10006detail10radix_sort30DeviceRadixSortHistogramKernelINS1_5radix10policy_hubIiiyE10Policy1000ELNS0_9SortOrderE0EiyNS1_21identity_decomposer_tEEEvPT2_PKT1_SA_iiT3__param_4,
	.param .align 1 .b8 _ZN3cub18CUB_300001_SM_10006detail10radix_sort30DeviceRadixSortHistogramKernelINS1_5radix10policy_hubIiiyE10Policy1000ELNS0_9SortOrderE0EiyNS1_21identity_decomposer_tEEEvPT2_PKT1_SA_iiT3__param_5[1]
)
.maxntid 128
{
	.reg .pred 	%p<91>;
	.reg .b32 	%r<486>;
	.reg .b64 	%rd<137>;
	// demoted variable
	.shared .align 4 .b8 _ZZN3cub18CUB_300001_SM_10006detail10radix_sort30DeviceRadixSortHistogramKernelINS1_5radix10policy_hubIiiyE10Policy1000ELNS0_9SortOrderE0EiyNS1_21identity_decomposer_tEEEvPT2_PKT1_SA_iiT3_E12temp_storage[4096];
	ld.param.u64 	%rd18, [_ZN3cub18CUB_300001_SM_10006detail10radix_sort30DeviceRadixSortHistogramKernelINS1_5radix10policy_hubIiiyE10Policy1000ELNS0_9SortOrderE0EiyNS1_21identity_decomposer_tEEEvPT2_PKT1_SA_iiT3__param_0];
	ld.param.u64 	%rd19, [_ZN3cub18CUB_300001_SM_10006detail10radix_sort30DeviceRadixSortHistogramKernelINS1_5radix10policy_hubIiiyE10Policy1000ELNS0_9SortOrderE0EiyNS1_21identity_decomposer_tEEEvPT2_PKT1_SA_iiT3__param_1];
	ld.param.u64 	%rd17, [_ZN3cub18CUB_300001_SM_10006detail10radix_sort30DeviceRadixSortHistogramKernelINS1_5radix10policy_hubIiiyE10Policy1000ELNS0_9SortOrderE0EiyNS1_21identity_decomposer_tEEEvPT2_PKT1_SA_iiT3__param_2];
	ld.param.u32 	%r174, [_ZN3cub18CUB_300001_SM_10006detail10radix_sort30DeviceRadixSortHistogramKernelINS1_5radix10policy_hubIiiyE10Policy1000ELNS0_9SortOrderE0EiyNS1_21identity_decomposer_tEEEvPT2_PKT1_SA_iiT3__param_3];
	ld.param.u32 	%r175, [_ZN3cub18CUB_300001_SM_10006detail10radix_sort30DeviceRadixSortHistogramKernelINS1_5radix10policy_hubIiiyE10Policy1000ELNS0_9SortOrderE0EiyNS1_21identity_decomposer_tEEEvPT2_PKT1_SA_iiT3__param_4];
	cvta.to.global.u64 	%rd1, %rd19;
	cvta.to.global.u64 	%rd2, %rd18;
	setp.eq.s64 	%p2, %rd17, 0;
	@%p2 bra 	$L__BB5_153;
	sub.s32 	%r176, %r175, %r174;
	add.s32 	%r177, %r176, 7;
	shr.s32 	%r178, %r177, 31;
	shr.u32 	%r179, %r178, 29;
	add.s32 	%r180, %r177, %r179;
	shr.s32 	%r181, %r180, 3;
	mov.u32 	%r182, %tid.x;
	setp.gt.u32 	%p3, %r182, 255;
	setp.lt.s32 	%p4, %r177, 8;
	mov.u32 	%r183, %ctaid.x;
	shl.b32 	%r184, %r183, 11;
	cvt.u64.u32 	%rd3, %r184;
	mov.u32 	%r185, %nctaid.x;
	shl.b32 	%r186, %r185, 11;
	cvt.u64.u32 	%rd4, %r186;
	add.s32 	%r1, %r181, -1;
	and.b32  	%r2, %r181, 15;
	and.b32  	%r3, %r181, 7;
	add.s32 	%r4, %r3, -1;
	and.b32  	%r5, %r181, 3;
	or.pred  	%p1, %p3, %p4;
	shl.b32 	%r187, %r182, 2;
	mov.u32 	%r188, _ZZN3cub18CUB_300001_SM_10006detail10radix_sort30DeviceRadixSortHistogramKernelINS1_5radix10policy_hubIiiyE10Policy1000ELNS0_9SortOrderE0EiyNS1_21identity_decomposer_tEEEvPT2_PKT1_SA_iiT3_E12temp_storage;
	add.s32 	%r6, %r188, %r187;
	and.b32  	%r7, %r181, 268435440;
	cvt.u64.u32 	%rd5, %r182;
	add.s32 	%r8, %r182, 128;
	add.s32 	%r9, %r182, 256;
	add.s32 	%r10, %r182, 384;
	add.s32 	%r11, %r182, 512;
	add.s32 	%r12, %r182, 640;
	add.s32 	%r13, %r182, 768;
	or.b32  	%r14, %r182, 1024;
	add.s32 	%r15, %r182, 1920;
	and.b32  	%r16, %r181, 268435448;
	and.b32  	%r17, %r181, 1;
	neg.s32 	%r18, %r7;
	add.s32 	%r19, %r6, 8192;
	add.s64 	%rd21, %rd17, -1;
	shr.u64 	%rd22, %rd21, 30;
	add.s64 	%rd23, %rd22, 1;
	min.u64 	%rd6, %rd23, %rd17;
	mov.b64 	%rd135, 0;
$L__BB5_2:
	@%p1 bra 	$L__BB5_30;
	setp.lt.u32 	%p5, %r1, 15;
	mov.b32 	%r439, 0;
	@%p5 bra 	$L__BB5_6;
	mov.u32 	%r436, %r19;
	mov.u32 	%r437, %r18;
$L__BB5_5:
	.pragma "nounroll";
	mov.b32 	%r190, 0;
	st.shared.u32 	[%r436+-8192], %r190;
	st.shared.u32 	[%r436+-7168], %r190;
	st.shared.u32 	[%r436+-6144], %r190;
	st.shared.u32 	[%r436+-5120], %r190;
	st.shared.u32 	[%r436+-4096], %r190;
	st.shared.u32 	[%r436+-3072], %r190;
	st.shared.u32 	[%r436+-2048], %r190;
	st.shared.u32 	[%r436+-1024], %r190;
	st.shared.u32 	[%r436], %r190;
	st.shared.u32 	[%r436+1024], %r190;
	st.shared.u32 	[%r436+2048], %r190;
	st.shared.u32 	[%r436+3072], %r190;
	st.shared.u32 	[%r436+4096], %r190;
	st.shared.u32 	[%r436+5120], %r190;
	st.shared.u32 	[%r436+6144], %r190;
	st.shared.u32 	[%r436+7168], %r190;
	add.s32 	%r437, %r437, 16;
	add.s32 	%r436, %r436, 16384;
	setp.ne.s32 	%p6, %r437, 0;
	mov.u32 	%r439, %r7;
	@%p6 bra 	$L__BB5_5;
$L__BB5_6:
	add.s32 	%r25, %r2, -1;
	setp.eq.s32 	%p7, %r2, 0;
	@%p7 bra 	$L__BB5_16;
	setp.lt.u32 	%p8, %r25, 7;
	@%p8 bra 	$L__BB5_9;
	shl.b32 	%r191, %r439, 10;
	add.s32 	%r192, %r6, %r191;
	mov.b32 	%r193, 0;
	st.shared.u32 	[%r192], %r193;
	st.shared.u32 	[%r192+1024], %r193;
	st.shared.u32 	[%r192+2048], %r193;
	st.shared.u32 	[%r192+3072], %r193;
	st.shared.u32 	[%r192+4096], %r193;
	st.shared.u32 	[%r192+5120], %r193;
	st.shared.u32 	[%r192+6144], %r193;
	st.shared.u32 	[%r192+7168], %r193;
	add.s32 	%r439, %r439, 8;
$L__BB5_9:
	setp.eq.s32 	%p9, %r3, 0;
	@%p9 bra 	$L__BB5_16;
	setp.lt.u32 	%p10, %r4, 3;
	@%p10 bra 	$L__BB5_12;
	shl.b32 	%r194, %r439, 10;
	add.s32 	%r195, %r6, %r194;
	mov.b32 	%r196, 0;
	st.shared.u32 	[%r195], %r196;
	st.shared.u32 	[%r195+1024], %r196;
	st.shared.u32 	[%r195+2048], %r196;
	st.shared.u32 	[%r195+3072], %r196;
	add.s32 	%r439, %r439, 4;
$L__BB5_12:
	setp.eq.s32 	%p11, %r5, 0;
	@%p11 bra 	$L__BB5_16;
	setp.eq.s32 	%p12, %r5, 1;
	shl.b32 	%r197, %r439, 10;
	add.s32 	%r30, %r6, %r197;
	mov.b32 	%r198, 0;
	st.shared.u32 	[%r30], %r198;
	@%p12 bra 	$L__BB5_16;
	setp.eq.s32 	%p13, %r5, 2;
	mov.b32 	%r199, 0;
	st.shared.u32 	[%r30+1024], %r199;
	@%p13 bra 	$L__BB5_16;
	mov.b32 	%r200, 0;
	st.shared.u32 	[%r30+2048], %r200;
$L__BB5_16:
	cvt.u32.u64 	%r201, %rd5;
	setp.gt.u32 	%p14, %r201, 127;
	@%p14 bra 	$L__BB5_30;
	setp.lt.u32 	%p15, %r1, 15;
	mov.b32 	%r443, 0;
	@%p15 bra 	$L__BB5_20;
	mov.b32 	%r441, 0;
$L__BB5_19:
	.pragma "nounroll";
	shl.b32 	%r204, %r441, 10;
	add.s32 	%r205, %r6, %r204;
	mov.b32 	%r206, 0;
	st.shared.u32 	[%r205+512], %r206;
	st.shared.u32 	[%r205+1536], %r206;
	st.shared.u32 	[%r205+2560], %r206;
	st.shared.u32 	[%r205+3584], %r206;
	st.shared.u32 	[%r205+4608], %r206;
	st.shared.u32 	[%r205+5632], %r206;
	st.shared.u32 	[%r205+6656], %r206;
	st.shared.u32 	[%r205+7680], %r206;
	st.shared.u32 	[%r205+8704], %r206;
	st.shared.u32 	[%r205+9728], %r206;
	st.shared.u32 	[%r205+10752], %r206;
	st.shared.u32 	[%r205+11776], %r206;
	st.shared.u32 	[%r205+12800], %r206;
	st.shared.u32 	[%r205+13824], %r206;
	st.shared.u32 	[%r205+14848], %r206;
	st.shared.u32 	[%r205+15872], %r206;
	add.s32 	%r441, %r441, 16;
	setp.ne.s32 	%p16, %r441, %r7;
	mov.u32 	%r443, %r7;
	@%p16 bra 	$L__BB5_19;
$L__BB5_20:
	setp.eq.s32 	%p17, %r2, 0;
	@%p17 bra 	$L__BB5_30;
	setp.lt.u32 	%p18, %r25, 7;
	@%p18 bra 	$L__BB5_23;
	shl.b32 	%r207, %r443, 10;
	add.s32 	%r208, %r6, %r207;
	mov.b32 	%r209, 0;
	st.shared.u32 	[%r208+512], %r209;
	st.shared.u32 	[%r208+1536], %r209;
	st.shared.u32 	[%r208+2560], %r209;
	st.shared.u32 	[%r208+3584], %r209;
	st.shared.u32 	[%r208+4608], %r209;
	st.shared.u32 	[%r208+5632], %r209;
	st.shared.u32 	[%r208+6656], %r209;
	st.shared.u32 	[%r208+7680], %r209;
	add.s32 	%r443, %r443, 8;
$L__BB5_23:
	setp.eq.s32 	%p19, %r3, 0;
	@%p19 bra 	$L__BB5_30;
	setp.lt.u32 	%p20, %r4, 3;
	@%p20 bra 	$L__BB5_26;
	shl.b32 	%r210, %r443, 10;
	add.s32 	%r211, %r6, %r210;
	mov.b32 	%r212, 0;
	st.shared.u32 	[%r211+512], %r212;
	st.shared.u32 	[%r211+1536], %r212;
	st.shared.u32 	[%r211+2560], %r212;
	st.shared.u32 	[%r211+3584], %r212;
	add.s32 	%r443, %r443, 4;
$L__BB5_26:
	setp.eq.s32 	%p21, %r5, 0;
	@%p21 bra 	$L__BB5_30;
	setp.eq.s32 	%p22, %r5, 1;
	shl.b32 	%r213, %r443, 10;
	add.s32 	%r38, %r6, %r213;
	mov.b32 	%r214, 0;
	st.shared.u32 	[%r38+512], %r214;
	@%p22 bra 	$L__BB5_30;
	setp.eq.s32 	%p23, %r5, 2;
	mov.b32 	%r215, 0;
	st.shared.u32 	[%r38+1536], %r215;
	@%p23 bra 	$L__BB5_30;
	mov.b32 	%r216, 0;
	st.shared.u32 	[%r38+2560], %r216;
$L__BB5_30:
	bar.sync 	0;
	bar.sync 	0;
	shl.b64 	%rd8, %rd135, 30;
	sub.s64 	%rd24, %rd17, %rd8;
	min.u64 	%rd9, %rd24, 1073741824;
	setp.le.u64 	%p24, %rd9, %rd3;
	@%p24 bra 	$L__BB5_70;
	mov.u64 	%rd136, %rd3;
$L__BB5_32:
	add.s64 	%rd11, %rd136, %rd8;
	sub.s64 	%rd12, %rd17, %rd11;
	setp.lt.u64 	%p25, %rd12, 2048;
	@%p25 bra 	$L__BB5_34;
	add.s64 	%rd27, %rd11, %rd5;
	shl.b64 	%rd28, %rd27, 2;
	add.s64 	%rd29, %rd1, %rd28;
	ld.global.u32 	%r475, [%rd29];
	ld.global.u32 	%r474, [%rd29+512];
	ld.global.u32 	%r473, [%rd29+1024];
	ld.global.u32 	%r472, [%rd29+1536];
	ld.global.u32 	%r471, [%rd29+2048];
	ld.global.u32 	%r470, [%rd29+2560];
	ld.global.u32 	%r469, [%rd29+3072];
	ld.global.u32 	%r468, [%rd29+3584];
	ld.global.u32 	%r467, [%rd29+4096];
	ld.global.u32 	%r466, [%rd29+4608];
	ld.global.u32 	%r465, [%rd29+5120];
	ld.global.u32 	%r464, [%rd29+5632];
	ld.global.u32 	%r463, [%rd29+6144];
	ld.global.u32 	%r462, [%rd29+6656];
	ld.global.u32 	%r461, [%rd29+7168];
	ld.global.u32 	%r460, [%rd29+7680];
	bra.uni 	$L__BB5_66;
$L__BB5_34:
	cvt.u32.u64 	%r218, %rd5;
	cvt.u32.u64 	%r55, %rd12;
	setp.ge.s32 	%p26, %r218, %r55;
	add.s64 	%rd25, %rd11, %rd5;
	shl.b64 	%rd26, %rd25, 2;
	add.s64 	%rd13, %rd1, %rd26;
	mov.b32 	%r475, 2147483647;
	@%p26 bra 	$L__BB5_36;
	ld.global.u32 	%r475, [%rd13];
$L__BB5_36:
	setp.ge.s32 	%p27, %r8, %r55;
	mov.b32 	%r474, 2147483647;
	@%p27 bra 	$L__BB5_38;
	ld.global.u32 	%r474, [%rd13+512];
$L__BB5_38:
	setp.ge.s32 	%p28, %r9, %r55;
	mov.b32 	%r473, 2147483647;
	@%p28 bra 	$L__BB5_40;
	ld.global.u32 	%r473, [%rd13+1024];
$L__BB5_40:
	setp.ge.s32 	%p29, %r10, %r55;
	mov.b32 	%r472, 2147483647;
	@%p29 bra 	$L__BB5_42;
	ld.global.u32 	%r472, [%rd13+1536];
$L__BB5_42:
	setp.ge.s32 	%p30, %r11, %r55;
	mov.b32 	%r471, 2147483647;
	@%p30 bra 	$L__BB5_44;
	ld.global.u32 	%r471, [%rd13+2048];
$L__BB5_44:
	setp.ge.s32 	%p31, %r12, %r55;
	mov.b32 	%r470, 2147483647;
	@%p31 bra 	$L__BB5_46;
	ld.global.u32 	%r470, [%rd13+2560];
$L__BB5_46:
	setp.ge.s32 	%p32, %r13, %r55;
	mov.b32 	%r469, 2147483647;
	@%p32 bra 	$L__BB5_48;
	ld.global.u32 	%r469, [%rd13+3072];
$L__BB5_48:
	mov.u32 	%r226, %tid.x;
	add.s32 	%r227, %r226, 896;
	setp.ge.s32 	%p33, %r227, %r55;
	mov.b32 	%r468, 2147483647;
	@%p33 bra 	$L__BB5_50;
	ld.global.u32 	%r468, [%rd13+3584];
$L__BB5_50:
	setp.ge.s32 	%p34, %r14, %r55;
	mov.b32 	%r467, 2147483647;
	@%p34 bra 	$L__BB5_52;
	ld.global.u32 	%r467, [%rd13+4096];
$L__BB5_52:
	add.s32 	%r231, %r226, 1152;
	setp.ge.s32 	%p35, %r231, %r55;
	mov.b32 	%r466, 2147483647;
	@%p35 bra 	$L__BB5_54;
	ld.global.u32 	%r466, [%rd13+4608];
$L__BB5_54:
	add.s32 	%r234, %r226, 1280;
	setp.ge.s32 	%p36, %r234, %r55;
	mov.b32 	%r465, 2147483647;
	@%p36 bra 	$L__BB5_56;
	ld.global.u32 	%r465, [%rd13+5120];
$L__BB5_56:
	add.s32 	%r237, %r226, 1408;
	setp.ge.s32 	%p37, %r237, %r55;
	mov.b32 	%r464, 2147483647;
	@%p37 bra 	$L__BB5_58;
	ld.global.u32 	%r464, [%rd13+5632];
$L__BB5_58:
	add.s32 	%r240, %r226, 1536;
	setp.ge.s32 	%p38, %r240, %r55;
	mov.b32 	%r463, 2147483647;
	@%p38 bra 	$L__BB5_60;
	ld.global.u32 	%r463, [%rd13+6144];
$L__BB5_60:
	add.s32 	%r243, %r226, 1664;
	setp.ge.s32 	%p39, %r243, %r55;
	mov.b32 	%r462, 2147483647;
	@%p39 bra 	$L__BB5_62;
	ld.global.u32 	%r462, [%rd13+6656];
$L__BB5_62:
	add.s32 	%r246, %r226, 1792;
	setp.ge.s32 	%p40, %r246, %r55;
	mov.b32 	%r461, 2147483647;
	@%p40 bra 	$L__BB5_64;
	ld.global.u32 	%r461, [%rd13+7168];
$L__BB5_64:
	setp.ge.s32 	%p41, %r15, %r55;
	mov.b32 	%r460, 2147483647;
	@%p41 bra 	$L__BB5_66;
	ld.global.u32 	%r460, [%rd13+7680];
$L__BB5_66:
	setp.le.s32 	%p42, %r175, %r174;
	@%p42 bra 	$L__BB5_69;
	xor.b32  	%r103, %r460, -2147483648;
	xor.b32  	%r104, %r461, -2147483648;
	xor.b32  	%r105, %r462, -2147483648;
	xor.b32  	%r106, %r463, -2147483648;
	xor.b32  	%r107, %r464, -2147483648;
	xor.b32  	%r108, %r465, -2147483648;
	xor.b32  	%r109, %r466, -2147483648;
	xor.b32  	%r110, %r467, -2147483648;
	xor.b32  	%r111, %r468, -2147483648;
	xor.b32  	%r112, %r469, -2147483648;
	xor.b32  	%r113, %r470, -2147483648;
	xor.b32  	%r114, %r471, -2147483648;
	xor.b32  	%r115, %r472, -2147483648;
	xor.b32  	%r116, %r473, -2147483648;
	xor.b32  	%r117, %r474, -2147483648;
	xor.b32  	%r118, %r475, -2147483648;
	mov.b32 	%r476, 0;
	mov.u32 	%r477, %r174;
$L__BB5_68:
	sub.s32 	%r249, %r175, %r477;
	shl.b32 	%r250, %r476, 10;
	mov.u32 	%r251, _ZZN3cub18CUB_300001_SM_10006detail10radix_sort30DeviceRadixSortHistogramKernelINS1_5radix10policy_hubIiiyE10Policy1000ELNS0_9SortOrderE0EiyNS1_21identity_decomposer_tEEEvPT2_PKT1_SA_iiT3_E12temp_storage;
	add.s32 	%r252, %r251, %r250;
	min.s32 	%r253, %r249, 8;
	mov.b32 	%r254, -1;
	shl.b32 	%r255, %r254, %r253;
	not.b32 	%r256, %r255;
	shr.u32 	%r257, %r118, %r477;
	and.b32  	%r258, %r257, %r256;
	shl.b32 	%r259, %r258, 2;
	add.s32 	%r260, %r252, %r259;
	atom.shared.add.u32 	%r261, [%r260], 1;
	shr.u32 	%r262, %r117, %r477;
	and.b32  	%r263, %r262, %r256;
	shl.b32 	%r264, %r263, 2;
	add.s32 	%r265, %r252, %r264;
	atom.shared.add.u32 	%r266, [%r265], 1;
	shr.u32 	%r267, %r116, %r477;
	and.b32  	%r268, %r267, %r256;
	shl.b32 	%r269, %r268, 2;
	add.s32 	%r270, %r252, %r269;
	atom.shared.add.u32 	%r271, [%r270], 1;
	shr.u32 	%r272, %r115, %r477;
	and.b32  	%r273, %r272, %r256;
	shl.b32 	%r274, %r273, 2;
	add.s32 	%r275, %r252, %r274;
	atom.shared.add.u32 	%r276, [%r275], 1;
	shr.u32 	%r277, %r114, %r477;
	and.b32  	%r278, %r277, %r256;
	shl.b32 	%r279, %r278, 2;
	add.s32 	%r280, %r252, %r279;
	atom.shared.add.u32 	%r281, [%r280], 1;
	shr.u32 	%r282, %r113, %r477;
	and.b32  	%r283, %r282, %r256;
	shl.b32 	%r284, %r283, 2;
	add.s32 	%r285, %r252, %r284;
	atom.shared.add.u32 	%r286, [%r285], 1;
	shr.u32 	%r287, %r112, %r477;
	and.b32  	%r288, %r287, %r256;
	shl.b32 	%r289, %r288, 2;
	add.s32 	%r290, %r252, %r289;
	atom.shared.add.u32 	%r291, [%r290], 1;
	shr.u32 	%r292, %r111, %r477;
	and.b32  	%r293, %r292, %r256;
	shl.b32 	%r294, %r293, 2;
	add.s32 	%r295, %r252, %r294;
	atom.shared.add.u32 	%r296, [%r295], 1;
	shr.u32 	%r297, %r110, %r477;
	and.b32  	%r298, %r297, %r256;
	shl.b32 	%r299, %r298, 2;
	add.s32 	%r300, %r252, %r299;
	atom.shared.add.u32 	%r301, [%r300], 1;
	shr.u32 	%r302, %r109, %r477;
	and.b32  	%r303, %r302, %r256;
	shl.b32 	%r304, %r303, 2;
	add.s32 	%r305, %r252, %r304;
	atom.shared.add.u32 	%r306, [%r305], 1;
	shr.u32 	%r307, %r108, %r477;
	and.b32  	%r308, %r307, %r256;
	shl.b32 	%r309, %r308, 2;
	add.s32 	%r310, %r252, %r309;
	atom.shared.add.u32 	%r311, [%r310], 1;
	shr.u32 	%r312, %r107, %r477;
	and.b32  	%r313, %r312, %r256;
	shl.b32 	%r314, %r313, 2;
	add.s32 	%r315, %r252, %r314;
	atom.shared.add.u32 	%r316, [%r315], 1;
	shr.u32 	%r317, %r106, %r477;
	and.b32  	%r318, %r317, %r256;
	shl.b32 	%r319, %r318, 2;
	add.s32 	%r320, %r252, %r319;
	atom.shared.add.u32 	%r321, [%r320], 1;
	shr.u32 	%r322, %r105, %r477;
	and.b32  	%r323, %r322, %r256;
	shl.b32 	%r324, %r323, 2;
	add.s32 	%r325, %r252, %r324;
	atom.shared.add.u32 	%r326, [%r325], 1;
	shr.u32 	%r327, %r104, %r477;
	and.b32  	%r328, %r327, %r256;
	shl.b32 	%r329, %r328, 2;
	add.s32 	%r330, %r252, %r329;
	atom.shared.add.u32 	%r331, [%r330], 1;
	shr.u32 	%r332, %r103, %r477;
	and.b32  	%r333, %r332, %r256;
	shl.b32 	%r334, %r333, 2;
	add.s32 	%r335, %r252, %r334;
	atom.shared.add.u32 	%r336, [%r335], 1;
	add.s32 	%r477, %r477, 8;
	add.s32 	%r476, %r476, 1;
	setp.lt.s32 	%p43, %r477, %r175;
	@%p43 bra 	$L__BB5_68;
$L__BB5_69:
	add.s64 	%rd136, %rd136, %rd4;
	setp.lt.u64 	%p44, %rd136, %rd9;
	@%p44 bra 	$L__BB5_32;
$L__BB5_70:
	bar.sync 	0;
	@%p1 bra 	$L__BB5_152;
	setp.lt.u32 	%p45, %r1, 7;
	mov.b32 	%r480, 0;
	@%p45 bra 	$L__BB5_90;
	mov.b32 	%r478, 0;
$L__BB5_73:
	.pragma "nounroll";
	shl.b32 	%r339, %r478, 10;
	add.s32 	%r124, %r6, %r339;
	ld.shared.u32 	%r125, [%r124];
	setp.eq.s32 	%p46, %r125, 0;
	@%p46 bra 	$L__BB5_75;
	cvt.u32.u64 	%r340, %rd5;
	shl.b32 	%r341, %r478, 8;
	add.s32 	%r342, %r341, %r340;
	mul.wide.u32 	%rd30, %r342, 8;
	add.s64 	%rd31, %rd2, %rd30;
	cvt.u64.u32 	%rd32, %r125;
	atom.global.add.u64 	%rd33, [%rd31], %rd32;
$L__BB5_75:
	ld.shared.u32 	%r126, [%r124+1024];
	setp.eq.s32 	%p47, %r126, 0;
	@%p47 bra 	$L__BB5_77;
	cvt.u32.u64 	%r343, %rd5;
	shl.b32 	%r344, %r478, 8;
	add.s32 	%r345, %r344, %r343;
	add.s32 	%r346, %r345, 256;
	mul.wide.u32 	%rd34, %r346, 8;
	add.s64 	%rd35, %rd2, %rd34;
	cvt.u64.u32 	%rd36, %r126;
	atom.global.add.u64 	%rd37, [%rd35], %rd36;
$L__BB5_77:
	ld.shared.u32 	%r127, [%r124+2048];
	setp.eq.s32 	%p48, %r127, 0;
	@%p48 bra 	$L__BB5_79;
	cvt.u32.u64 	%r347, %rd5;
	shl.b32 	%r348, %r478, 8;
	add.s32 	%r349, %r348, %r347;
	add.s32 	%r350, %r349, 512;
	mul.wide.u32 	%rd38, %r350, 8;
	add.s64 	%rd39, %rd2, %rd38;
	cvt.u64.u32 	%rd40, %r127;
	atom.global.add.u64 	%rd41, [%rd39], %rd40;
$L__BB5_79:
	ld.shared.u32 	%r128, [%r124+3072];
	setp.eq.s32 	%p49, %r128, 0;
	@%p49 bra 	$L__BB5_81;
	cvt.u32.u64 	%r351, %rd5;
	shl.b32 	%r352, %r478, 8;
	add.s32 	%r353, %r352, %r351;
	add.s32 	%r354, %r353, 768;
	mul.wide.u32 	%rd42, %r354, 8;
	add.s64 	%rd43, %rd2, %rd42;
	cvt.u64.u32 	%rd44, %r128;
	atom.global.add.u64 	%rd45, [%rd43], %rd44;
$L__BB5_81:
	ld.shared.u32 	%r129, [%r124+4096];
	setp.eq.s32 	%p50, %r129, 0;
	@%p50 bra 	$L__BB5_83;
	cvt.u32.u64 	%r355, %rd5;
	shl.b32 	%r356, %r478, 8;
	add.s32 	%r357, %r356, %r355;
	add.s32 	%r358, %r357, 1024;
	mul.wide.u32 	%rd46, %r358, 8;
	add.s64 	%rd47, %rd2, %rd46;
	cvt.u64.u32 	%rd48, %r129;
	atom.global.add.u64 	%rd49, [%rd47], %rd48;
$L__BB5_83:
	ld.shared.u32 	%r130, [%r124+5120];
	setp.eq.s32 	%p51, %r130, 0;
	@%p51 bra 	$L__BB5_85;
	cvt.u32.u64 	%r359, %rd5;
	shl.b32 	%r360, %r478, 8;
	add.s32 	%r361, %r360, %r359;
	add.s32 	%r362, %r361, 1280;
	mul.wide.u32 	%rd50, %r362, 8;
	add.s64 	%rd51, %rd2, %rd50;
	cvt.u64.u32 	%rd52, %r130;
	atom.global.add.u64 	%rd53, [%rd51], %rd52;
$L__BB5_85:
	ld.shared.u32 	%r131, [%r124+6144];
	setp.eq.s32 	%p52, %r131, 0;
	@%p52 bra 	$L__BB5_87;
	cvt.u32.u64 	%r363, %rd5;
	shl.b32 	%r364, %r478, 8;
	add.s32 	%r365, %r364, %r363;
	add.s32 	%r366, %r365, 1536;
	mul.wide.u32 	%rd54, %r366, 8;
	add.s64 	%rd55, %rd2, %rd54;
	cvt.u64.u32 	%rd56, %r131;
	atom.global.add.u64 	%rd57, [%rd55], %rd56;
$L__BB5_87:
	ld.shared.u32 	%r132, [%r124+7168];
	setp.eq.s32 	%p53, %r132, 0;
	@%p53 bra 	$L__BB5_89;
	cvt.u32.u64 	%r367, %rd5;
	shl.b32 	%r368, %r478, 8;
	add.s32 	%r369, %r368, %r367;
	add.s32 	%r370, %r369, 1792;
	mul.wide.u32 	%rd58, %r370, 8;
	add.s64 	%rd59, %rd2, %rd58;
	cvt.u64.u32 	%rd60, %r132;
	atom.global.add.u64 	%rd61, [%rd59], %rd60;
$L__BB5_89:
	add.s32 	%r478, %r478, 8;
	setp.ne.s32 	%p54, %r478, %r16;
	mov.u32 	%r480, %r16;
	@%p54 bra 	$L__BB5_73;
$L__BB5_90:
	add.s32 	%r135, %r5, -1;
	setp.eq.s32 	%p55, %r3, 0;
	@%p55 bra 	$L__BB5_111;
	setp.lt.u32 	%p56, %r4, 3;
	@%p56 bra 	$L__BB5_101;
	shl.b32 	%r371, %r480, 10;
	add.s32 	%r136, %r6, %r371;
	ld.shared.u32 	%r137, [%r136];
	setp.eq.s32 	%p57, %r137, 0;
	@%p57 bra 	$L__BB5_94;
	cvt.u32.u64 	%r372, %rd5;
	shl.b32 	%r373, %r480, 8;
	add.s32 	%r374, %r373, %r372;
	mul.wide.u32 	%rd62, %r374, 8;
	add.s64 	%rd63, %rd2, %rd62;
	cvt.u64.u32 	%rd64, %r137;
	atom.global.add.u64 	%rd65, [%rd63], %rd64;
$L__BB5_94:
	ld.shared.u32 	%r138, [%r136+1024];
	setp.eq.s32 	%p58, %r138, 0;
	@%p58 bra 	$L__BB5_96;
	cvt.u32.u64 	%r375, %rd5;
	shl.b32 	%r376, %r480, 8;
	add.s32 	%r377, %r376, %r375;
	add.s32 	%r378, %r377, 256;
	mul.wide.u32 	%rd66, %r378, 8;
	add.s64 	%rd67, %rd2, %rd66;
	cvt.u64.u32 	%rd68, %r138;
	atom.global.add.u64 	%rd69, [%rd67], %rd68;
$L__BB5_96:
	ld.shared.u32 	%r139, [%r136+2048];
	setp.eq.s32 	%p59, %r139, 0;
	@%p59 bra 	$L__BB5_98;
	cvt.u32.u64 	%r379, %rd5;
	shl.b32 	%r380, %r480, 8;
	add.s32 	%r381, %r380, %r379;
	add.s32 	%r382, %r381, 512;
	mul.wide.u32 	%rd70, %r382, 8;
	add.s64 	%rd71, %rd2, %rd70;
	cvt.u64.u32 	%rd72, %r139;
	atom.global.add.u64 	%rd73, [%rd71], %rd72;
$L__BB5_98:
	ld.shared.u32 	%r140, [%r136+3072];
	setp.eq.s32 	%p60, %r140, 0;
	@%p60 bra 	$L__BB5_100;
	cvt.u32.u64 	%r383, %rd5;
	shl.b32 	%r384, %r480, 8;
	add.s32 	%r385, %r384, %r383;
	add.s32 	%r386, %r385, 768;
	mul.wide.u32 	%rd74, %r386, 8;
	add.s64 	%rd75, %rd2, %rd74;
	cvt.u64.u32 	%rd76, %r140;
	atom.global.add.u64 	%rd77, [%rd75], %rd76;
$L__BB5_100:
	add.s32 	%r480, %r480, 4;
$L__BB5_101:
	setp.eq.s32 	%p61, %r5, 0;
	@%p61 bra 	$L__BB5_111;
	setp.eq.s32 	%p62, %r135, 0;
	@%p62 bra 	$L__BB5_108;
	shl.b32 	%r387, %r480, 10;
	add.s32 	%r143, %r6, %r387;
	ld.shared.u32 	%r144, [%r143];
	setp.eq.s32 	%p63, %r144, 0;
	@%p63 bra 	$L__BB5_105;
	cvt.u32.u64 	%r388, %rd5;
	shl.b32 	%r389, %r480, 8;
	add.s32 	%r390, %r389, %r388;
	mul.wide.u32 	%rd78, %r390, 8;
	add.s64 	%rd79, %rd2, %rd78;
	cvt.u64.u32 	%rd80, %r144;
	atom.global.add.u64 	%rd81, [%rd79], %rd80;
$L__BB5_105:
	ld.shared.u32 	%r145, [%r143+1024];
	setp.eq.s32 	%p64, %r145, 0;
	@%p64 bra 	$L__BB5_107;
	cvt.u32.u64 	%r391, %rd5;
	shl.b32 	%r392, %r480, 8;
	add.s32 	%r393, %r392, %r391;
	add.s32 	%r394, %r393, 256;
	mul.wide.u32 	%rd82, %r394, 8;
	add.s64 	%rd83, %rd2, %rd82;
	cvt.u64.u32 	%rd84, %r145;
	atom.global.add.u64 	%rd85, [%rd83], %rd84;
$L__BB5_107:
	add.s32 	%r480, %r480, 2;
$L__BB5_108:
	setp.eq.s32 	%p65, %r17, 0;
	@%p65 bra 	$L__BB5_111;
	shl.b32 	%r395, %r480, 10;
	add.s32 	%r396, %r6, %r395;
	ld.shared.u32 	%r148, [%r396];
	setp.eq.s32 	%p66, %r148, 0;
	@%p66 bra 	$L__BB5_111;
	cvt.u32.u64 	%r397, %rd5;
	shl.b32 	%r398, %r480, 8;
	add.s32 	%r399, %r398, %r397;
	mul.wide.u32 	%rd86, %r399, 8;
	add.s64 	%rd87, %rd2, %rd86;
	cvt.u64.u32 	%rd88, %r148;
	atom.global.add.u64 	%rd89, [%rd87], %rd88;
$L__BB5_111:
	cvt.u32.u64 	%r400, %rd5;
	setp.gt.u32 	%p67, %r400, 127;
	@%p67 bra 	$L__BB5_152;
	setp.lt.u32 	%p68, %r1, 7;
	mov.b32 	%r484, 0;
	@%p68 bra 	$L__BB5_131;
	mov.b32 	%r482, 0;
$L__BB5_114:
	.pragma "nounroll";
	shl.b32 	%r404, %r482, 10;
	add.s32 	%r150, %r6, %r404;
	ld.shared.u32 	%r151, [%r150+512];
	setp.eq.s32 	%p69, %r151, 0;
	shl.b32 	%r405, %r482, 8;
	add.s32 	%r406, %r405, %r400;
	mul.wide.u32 	%rd90, %r406, 8;
	add.s64 	%rd15, %rd2, %rd90;
	@%p69 bra 	$L__BB5_116;
	cvt.u64.u32 	%rd91, %r151;
	atom.global.add.u64 	%rd92, [%rd15+1024], %rd91;
$L__BB5_116:
	ld.shared.u32 	%r152, [%r150+1536];
	setp.eq.s32 	%p70, %r152, 0;
	@%p70 bra 	$L__BB5_118;
	cvt.u64.u32 	%rd93, %r152;
	atom.global.add.u64 	%rd94, [%rd15+3072], %rd93;
$L__BB5_118:
	ld.shared.u32 	%r153, [%r150+2560];
	setp.eq.s32 	%p71, %r153, 0;
	@%p71 bra 	$L__BB5_120;
	cvt.u64.u32 	%rd95, %r153;
	atom.global.add.u64 	%rd96, [%rd15+5120], %rd95;
$L__BB5_120:
	ld.shared.u32 	%r154, [%r150+3584];
	setp.eq.s32 	%p72, %r154, 0;
	@%p72 bra 	$L__BB5_122;
	cvt.u64.u32 	%rd97, %r154;
	atom.global.add.u64 	%rd98, [%rd15+7168], %rd97;
$L__BB5_122:
	ld.shared.u32 	%r155, [%r150+4608];
	setp.eq.s32 	%p73, %r155, 0;
	@%p73 bra 	$L__BB5_124;
	cvt.u64.u32 	%rd99, %r155;
	atom.global.add.u64 	%rd100, [%rd15+9216], %rd99;
$L__BB5_124:
	ld.shared.u32 	%r156, [%r150+5632];
	setp.eq.s32 	%p74, %r156, 0;
	@%p74 bra 	$L__BB5_126;
	cvt.u64.u32 	%rd101, %r156;
	atom.global.add.u64 	%rd102, [%rd15+11264], %rd101;
$L__BB5_126:
	ld.shared.u32 	%r157, [%r150+6656];
	setp.eq.s32 	%p75, %r157, 0;
	@%p75 bra 	$L__BB5_128;
	cvt.u64.u32 	%rd103, %r157;
	atom.global.add.u64 	%rd104, [%rd15+13312], %rd103;
$L__BB5_128:
	ld.shared.u32 	%r158, [%r150+7680];
	setp.eq.s32 	%p76, %r158, 0;
	@%p76 bra 	$L__BB5_130;
	cvt.u64.u32 	%rd105, %r158;
	atom.global.add.u64 	%rd106, [%rd15+15360], %rd105;
$L__BB5_130:
	add.s32 	%r482, %r482, 8;
	setp.ne.s32 	%p77, %r482, %r16;
	mov.u32 	%r484, %r16;
	@%p77 bra 	$L__BB5_114;
$L__BB5_131:
	setp.eq.s32 	%p78, %r3, 0;
	@%p78 bra 	$L__BB5_152;
	setp.lt.u32 	%p79, %r4, 3;
	@%p79 bra 	$L__BB5_142;
	shl.b32 	%r407, %r484, 10;
	add.s32 	%r161, %r6, %r407;
	ld.shared.u32 	%r162, [%r161+512];
	setp.eq.s32 	%p80, %r162, 0;
	@%p80 bra 	$L__BB5_135;
	shl.b32 	%r409, %r484, 8;
	add.s32 	%r410, %r409, %r400;
	mul.wide.u32 	%rd107, %r410, 8;
	add.s64 	%rd108, %rd2, %rd107;
	cvt.u64.u32 	%rd109, %r162;
	atom.global.add.u64 	%rd110, [%rd108+1024], %rd109;
$L__BB5_135:
	ld.shared.u32 	%r163, [%r161+1536];
	setp.eq.s32 	%p81, %r163, 0;
	@%p81 bra 	$L__BB5_137;
	shl.b32 	%r412, %r484, 8;
	add.s32 	%r413, %r412, %r400;
	add.s32 	%r414, %r413, 256;
	mul.wide.u32 	%rd111, %r414, 8;
	add.s64 	%rd112, %rd2, %rd111;
	cvt.u64.u32 	%rd113, %r163;
	atom.global.add.u64 	%rd114, [%rd112+1024], %rd113;
$L__BB5_137:
	ld.shared.u32 	%r164, [%r161+2560];
	setp.eq.s32 	%p82, %r164, 0;
	@%p82 bra 	$L__BB5_139;
	shl.b32 	%r416, %r484, 8;
	add.s32 	%r417, %r416, %r400;
	add.s32 	%r418, %r417, 512;
	mul.wide.u32 	%rd115, %r418, 8;
	add.s64 	%rd116, %rd2, %rd115;
	cvt.u64.u32 	%rd117, %r164;
	atom.global.add.u64 	%rd118, [%rd116+1024], %rd117;
$L__BB5_139:
	ld.shared.u32 	%r165, [%r161+3584];
	setp.eq.s32 	%p83, %r165, 0;
	@%p83 bra 	$L__BB5_141;
	shl.b32 	%r420, %r484, 8;
	add.s32 	%r421, %r420, %r400;
	add.s32 	%r422, %r421, 768;
	mul.wide.u32 	%rd119, %r422, 8;
	add.s64 	%rd120, %rd2, %rd119;
	cvt.u64.u32 	%rd121, %r165;
	atom.global.add.u64 	%rd122, [%rd120+1024], %rd121;
$L__BB5_141:
	add.s32 	%r484, %r484, 4;
$L__BB5_142:
	setp.eq.s32 	%p84, %r5, 0;
	@%p84 bra 	$L__BB5_152;
	setp.eq.s32 	%p85, %r135, 0;
	@%p85 bra 	$L__BB5_149;
	shl.b32 	%r423, %r484, 10;
	add.s32 	%r168, %r6, %r423;
	ld.shared.u32 	%r169, [%r168+512];
	setp.eq.s32 	%p86, %r169, 0;
	@%p86 bra 	$L__BB5_146;
	shl.b32 	%r425, %r484, 8;
	add.s32 	%r426, %r425, %r400;
	mul.wide.u32 	%rd123, %r426, 8;
	add.s64 	%rd124, %rd2, %rd123;
	cvt.u64.u32 	%rd125, %r169;
	atom.global.add.u64 	%rd126, [%rd124+1024], %rd125;
$L__BB5_146:
	ld.shared.u32 	%r170, [%r168+1536];
	setp.eq.s32 	%p87, %r170, 0;
	@%p87 bra 	$L__BB5_148;
	shl.b32 	%r428, %r484, 8;
	add.s32 	%r429, %r428, %r400;
	add.s32 	%r430, %r429, 256;
	mul.wide.u32 	%rd127, %r430, 8;
	add.s64 	%rd128, %rd2, %rd127;
	cvt.u64.u32 	%rd129, %r170;
	atom.global.add.u64 	%rd130, [%rd128+1024], %rd129;
$L__BB5_148:
	add.s32 	%r484, %r484, 2;
$L__BB5_149:
	setp.eq.s32 	%p88, %r17, 0;
	@%p88 bra 	$L__BB5_152;
	shl.b32 	%r431, %r484, 10;
	add.s32 	%r432, %r6, %r431;
	ld.shared.u32 	%r173, [%r432+512];
	setp.eq.s32 	%p89, %r173, 0;
	@%p89 bra 	$L__BB5_152;
	shl.b32 	%r434, %r484, 8;
	add.s32 	%r435, %r434, %r400;
	mul.wide.u32 	%rd131, %r435, 8;
	add.s64 	%rd132, %rd2, %rd131;
	cvt.u64.u32 	%rd133, %r173;
	atom.global.add.u64 	%rd134, [%rd132+1024], %rd133;
$L__BB5_152:
	bar.sync 	0;
	add.s64 	%rd135, %rd135, 1;
	setp.ne.s64 	%p90, %rd135, %rd6;
	@%p90 bra 	$L__BB5_2;
$L__BB5_153:
	ret;

}
	// .globl	_ZN3cub18CUB_300001_SM_10006detail10radix_sort33DeviceRadixSortExclusiveSumKernelINS1_5radix10policy_hubIiiyE10Policy1000EyEEvPT0_
.visible .entry _ZN3cub18CUB_300001_SM_10006detail10radix_sort33DeviceRadixSortExclusiveSumKernelINS1_5radix10policy_hubIiiyE10Policy1000EyEEvPT0_(
	.param .u64 .ptr .align 1 _ZN3cub18CUB_300001_SM_10006detail10radix_sort33DeviceRadixSortExclusiveSumKernelINS1_5radix10policy_hubIiiyE10Policy1000EyEEvPT0__param_0
)
{
	.reg .pred 	%p<4>;
	.reg .b32 	%r<28>;
	.reg .b64 	%rd<54>;
	// demoted variable
	.shared .align 16 .b8 _ZZN3cub18CUB_300001_SM_10006detail10radix_sort33DeviceRadixSortExclusiveSumKernelINS1_5radix10policy_hubIiiyE10Policy1000EyEEvPT0_E12temp_storage[2336];
	ld.param.u64 	%rd5, [_ZN3cub18CUB_300001_SM_10006detail10radix_sort33DeviceRadixSortExclusiveSumKernelINS1_5radix10policy_hubIiiyE10Policy1000EyEEvPT0__param_0];
	cvta.to.global.u64 	%rd6, %rd5;
	mov.u32 	%r3, %ctaid.x;
	shl.b32 	%r4, %r3, 8;
	mov.u32 	%r1, %tid.x;
	setp.gt.u32 	%p1, %r1, 255;
	add.s32 	%r5, %r4, %r1;
	mul.wide.s32 	%rd7, %r5, 8;
	add.s64 	%rd1, %rd6, %rd7;
	@%p1 bra 	$L__BB6_2;
	ld.global.u64 	%rd53, [%rd1];
$L__BB6_2:
	shr.u32 	%r6, %r1, 3;
	add.s32 	%r7, %r6, %r1;
	shl.b32 	%r8, %r7, 3;
	mov.u32 	%r9, _ZZN3cub18CUB_300001_SM_10006detail10radix_sort33DeviceRadixSortExclusiveSumKernelINS1_5radix10policy_hubIiiyE10Policy1000EyEEvPT0_E12temp_storage;
	add.s32 	%r10, %r9, %r8;
	add.s32 	%r2, %r10, 16;
	st.shared.u64 	[%r10+16], %rd53;
	bar.sync 	0;
	setp.gt.u32 	%p2, %r1, 31;
	@%p2 bra 	$L__BB6_4;
	mad.lo.s32 	%r27, %r1, 72, %r9;
	ld.shared.u64 	%rd23, [%r27+16];
	ld.shared.u64 	%rd24, [%r27+24];
	ld.shared.u64 	%rd25, [%r27+32];
	ld.shared.u64 	%rd26, [%r27+40];
	ld.shared.u64 	%rd27, [%r27+48];
	ld.shared.u64 	%rd28, [%r27+56];
	ld.shared.u64 	%rd29, [%r27+64];
	ld.shared.u64 	%rd30, [%r27+72];
	add.s64 	%rd31, %rd24, %rd23;
	add.s64 	%rd32, %rd31, %rd25;
	add.s64 	%rd33, %rd32, %rd26;
	add.s64 	%rd34, %rd33, %rd27;
	add.s64 	%rd35, %rd34, %rd28;
	add.s64 	%rd36, %rd35, %rd29;
	add.s64 	%rd10, %rd36, %rd30;
	mov.b32 	%r11, 1;
	mov.b32 	%r24, 0;
	mov.b32 	%r25, -1;
	// begin inline asm
	{  .reg .u64 r0;  .reg .u32 lo;  .reg .u32 hi;  .reg .pred p;  mov.b64 {lo, hi}, %rd10;  shfl.sync.up.b32 lo|p, lo, %r11, %r24, %r25;  shfl.sync.up.b32 hi|p, hi, %r11, %r24, %r25;  mov.b64 r0, {lo, hi};  @p add.u64 r0, r0, %rd10;  mov.u64 %rd8, r0;}
	// end inline asm
	mov.b32 	%r14, 2;
	// begin inline asm
	{  .reg .u64 r0;  .reg .u32 lo;  .reg .u32 hi;  .reg .pred p;  mov.b64 {lo, hi}, %rd8;  shfl.sync.up.b32 lo|p, lo, %r14, %r24, %r25;  shfl.sync.up.b32 hi|p, hi, %r14, %r24, %r25;  mov.b64 r0, {lo, hi};  @p add.u64 r0, r0, %rd8;  mov.u64 %rd11, r0;}
	// end inline asm
	mov.b32 	%r17, 4;
	// begin inline asm
	{  .reg .u64 r0;  .reg .u32 lo;  .reg .u32 hi;  .reg .pred p;  mov.b64 {lo, hi}, %rd11;  shfl.sync.up.b32 lo|p, lo, %r17, %r24, %r25;  shfl.sync.up.b32 hi|p, hi, %r17, %r24, %r25;  mov.b64 r0, {lo, hi};  @p add.u64 r0, r0, %rd11;  mov.u64 %rd14, r0;}
	// end inline asm
	mov.b32 	%r20, 8;
	// begin inline asm
	{  .reg .u64 r0;  .reg .u32 lo;  .reg .u32 hi;  .reg .pred p;  mov.b64 {lo, hi}, %rd14;  shfl.sync.up.b32 lo|p, lo, %r20, %r24, %r25;  shfl.sync.up.b32 hi|p, hi, %r20, %r24, %r25;  mov.b64 r0, {lo, hi};  @p add.u64 r0, r0, %rd14;  mov.u64 %rd17, r0;}
	// end inline asm
	mov.b32 	%r23, 16;
	// begin inline asm
	{  .reg .u64 r0;  .reg .u32 lo;  .reg .u32 hi;  .reg .pred p;  mov.b64 {lo, hi}, %rd17;  shfl.sync.up.b32 lo|p, lo, %r23, %r24, %r25;  shfl.sync.up.b32 hi|p, hi, %r23, %r24, %r25;  mov.b64 r0, {lo, hi};  @p add.u64 r0, r0, %rd17;  mov.u64 %rd20, r0;}
	// end inline asm
	sub.s64 	%rd37, %rd20, %rd10;
	ld.shared.u64 	%rd38, [%r27+16];
	ld.shared.u64 	%rd39, [%r27+24];
	ld.shared.u64 	%rd40, [%r27+32];
	ld.shared.u64 	%rd41, [%r27+40];
	ld.shared.u64 	%rd42, [%r27+48];
	ld.shared.u64 	%rd43, [%r27+56];
	ld.shared.u64 	%rd44, [%r27+64];
	add.s64 	%rd45, %rd38, %rd37;
	add.s64 	%rd46, %rd39, %rd45;
	add.s64 	%rd47, %rd40, %rd46;
	add.s64 	%rd48, %rd41, %rd47;
	add.s64 	%rd49, %rd42, %rd48;
	add.s64 	%rd50, %rd43, %rd49;
	add.s64 	%rd51, %rd44, %rd50;
	st.shared.u64 	[%r27+16], %rd37;
	st.shared.u64 	[%r27+24], %rd45;
	st.shared.u64 	[%r27+32], %rd46;
	st.shared.u64 	[%r27+40], %rd47;
	st.shared.u64 	[%r27+48], %rd48;
	st.shared.u64 	[%r27+56], %rd49;
	st.shared.u64 	[%r27+64], %rd50;
	st.shared.u64 	[%r27+72], %rd51;
$L__BB6_4:
	setp.gt.u32 	%p3, %r1, 255;
	bar.sync 	0;
	@%p3 bra 	$L__BB6_6;
	ld.shared.u64 	%rd52, [%r2];
	st.global.u64 	[%rd1], %rd52;
$L__BB6_6:
	ret;

}
	// .globl	_ZN3cub18CUB_300001_SM_10006detail10radix_sort29DeviceRadixSortOnesweepKernelINS1_5radix10policy_hubIiiyE10Policy1000ELNS0_9SortOrderE0EiiyiiNS1_21identity_decomposer_tEEEvPT5_SB_PT3_PKSC_PT1_PKSG_PT2_PKSK_T4_iiT6_
.visible .entry _ZN3cub18CUB_300001_SM_10006detail10radix_sort29DeviceRadixSortOnesweepKernelINS1_5radix10policy_hubIiiyE10Policy1000ELNS0_9SortOrderE0EiiyiiNS1_21identity_decomposer_tEEEvPT5_SB_PT3_PKSC_PT1_PKSG_PT2_PKSK_T4_iiT6_(
	.param .u64 .ptr .align 1 _ZN3cub18CUB_300001_SM_10006detail10radix_sort29DeviceRadixSortOnesweepKernelINS1_5radix10policy_hubIiiyE10Policy1000ELNS0_9SortOrderE0EiiyiiNS1_21identity_decomposer_tEEEvPT5_SB_PT3_PKSC_PT1_PKSG_PT2_PKSK_T4_iiT6__param_0,
	.param .u64 .ptr .align 1 _ZN3cub18CUB_300001_SM_10006detail10radix_sort29DeviceRadixSortOnesweepKernelINS1_5radix10policy_hubIiiyE10Policy1000ELNS0_9SortOrderE0EiiyiiNS1_21identity_decomposer_tEEEvPT5_SB_PT3_PKSC_PT1_PKSG_PT2_PKSK_T4_iiT6__param_1,
	.param .u64 .ptr .align 1 _ZN3cub18CUB_300001_SM_10006detail10radix_sort29DeviceRadixSortOnesweepKernelINS1_5radix10policy_hubIiiyE10Policy1000ELNS0_9SortOrderE0EiiyiiNS1_21identity_decomposer_tEEEvPT5_SB_PT3_PKSC_PT1_PKSG_PT2_PKSK_T4_iiT6__param_2,
	.param .u64 .ptr .align 1 _ZN3cub18CUB_300001_SM_10006detail10radix_sort29DeviceRadixSortOnesweepKernelINS1_5radix10policy_hubIiiyE10Policy1000ELNS0_9SortOrderE0EiiyiiNS1_21identity_decomposer_tEEEvPT5_SB_PT3_PKSC_PT1_PKSG_PT2_PKSK_T4_iiT6__param_3,
	.param .u64 .ptr .align 1 _ZN3cub18CUB_300001_SM_10006detail10radix_sort29DeviceRadixSortOnesweepKernelINS1_5radix10policy_hubIiiyE10Policy1000ELNS0_9SortOrderE0EiiyiiNS1_21identity_decomposer_tEEEvPT5_SB_PT3_PKSC_PT1_PKSG_PT2_PKSK_T4_iiT6__param_4,
	.param .u64 .ptr .align 1 _ZN3cub18CUB_300001_SM_10006detail10radix_sort29DeviceRadixSortOnesweepKernelINS1_5radix10policy_hubIiiyE10Policy1000ELNS0_9SortOrderE0EiiyiiNS1_21identity_decomposer_tEEEvPT5_SB_PT3_PKSC_PT1_PKSG_PT2_PKSK_T4_iiT6__param_5,
	.param .u64 .ptr .align 1 _ZN3cub18CUB_300001_SM_10006detail10radix_sort29DeviceRadixSortOnesweepKernelINS1_5radix10policy_hubIiiyE10Policy1000ELNS0_9SortOrderE0EiiyiiNS1_21identity_decomposer_tEEEvPT5_SB_PT3_PKSC_PT1_PKSG_PT2_PKSK_T4_iiT6__param_6,
	.param .u64 .ptr .align 1 _ZN3cub18CUB_300001_SM_10006detail10radix_sort29DeviceRadixSortOnesweepKernelINS1_5radix10policy_hubIiiyE10Policy1000ELNS0_9SortOrderE0EiiyiiNS1_21identity_decomposer_tEEEvPT5_SB_PT3_PKSC_PT1_PKSG_PT2_PKSK_T4_iiT6__param_7,
	.param .u32 _ZN3cub18CUB_300001_SM_10006detail10radix_sort29DeviceRadixSortOnesweepKernelINS1_5radix10policy_hubIiiyE10Policy1000ELNS0_9SortOrderE0EiiyiiNS1_21identity_decomposer_tEEEvPT5_SB_PT3_PKSC_PT1_PKSG_PT2_PKSK_T4_iiT6__param_8,
	.param .u32 _ZN3cub18CUB_300001_SM_10006detail10radix_sort29DeviceRadixSortOnesweepKernelINS1_5radix10policy_hubIiiyE10Policy1000ELNS0_9SortOrderE0EiiyiiNS1_21identity_decomposer_tEEEvPT5_SB_PT3_PKSC_PT1_PKSG_PT2_PKSK_T4_iiT6__param_9,
	.param .u32 _ZN3cub18CUB_300001_SM_10006detail10radix_sort29DeviceRadixSortOnesweepKernelINS1_5radix10policy_hubIiiyE10Policy1000ELNS0_9SortOrderE0EiiyiiNS1_21identity_decomposer_tEEEvPT5_SB_PT3_PKSC_PT1_PKSG_PT2_PKSK_T4_iiT6__param_10,
	.param .align 1 .b8 _ZN3cub18CUB_300001_SM_10006detail10radix_sort29DeviceRadixSortOnesweepKernelINS1_5radix10policy_hubIiiyE10Policy1000ELNS0_9SortOrderE0EiiyiiNS1_21identity_decomposer_tEEEvPT5_SB_PT3_PKSC_PT1_PKSG_PT2_PKSK_T4_iiT6__param_11[1]
)
.maxntid 384
{
	.reg .pred 	%p<205>;
	.reg .b32 	%r<2283>;
	.reg .b64 	%rd<457>;
	// demoted variable
	.shared .align 16 .b8 _ZZN3cub18CUB_300001_SM_10006detail10radix_sort29DeviceRadixSortOnesweepKernelINS1_5radix10policy_hubIiiyE10Policy1000ELNS0_9SortOrderE0EiiyiiNS1_21identity_decomposer_tEEEvPT5_SB_PT3_PKSC_PT1_PKSG_PT2_PKSK_T4_iiT6_E1s[28160];
	ld.param.u64 	%rd43, [_ZN3cub18CUB_300001_SM_10006detail10radix_sort29DeviceRadixSortOnesweepKernelINS1_5radix10policy_hubIiiyE10Policy1000ELNS0_9SortOrderE0EiiyiiNS1_21identity_decomposer_tEEEvPT5_SB_PT3_PKSC_PT1_PKSG_PT2_PKSK_T4_iiT6__param_0];
	ld.param.u64 	%rd44, [_ZN3cub18CUB_300001_SM_10006detail10radix_sort29DeviceRadixSortOnesweepKernelINS1_5radix10policy_hubIiiyE10Policy1000ELNS0_9SortOrderE0EiiyiiNS1_21identity_decomposer_tEEEvPT5_SB_PT3_PKSC_PT1_PKSG_PT2_PKSK_T4_iiT6__param_1];
	ld.param.u64 	%rd47, [_ZN3cub18CUB_300001_SM_10006detail10radix_sort29DeviceRadixSortOnesweepKernelINS1_5radix10policy_hubIiiyE10Policy1000ELNS0_9SortOrderE0EiiyiiNS1_21identity_decomposer_tEEEvPT5_SB_PT3_PKSC_PT1_PKSG_PT2_PKSK_T4_iiT6__param_4];
	ld.param.u64 	%rd50, [_ZN3cub18CUB_300001_SM_10006detail10radix_sort29DeviceRadixSortOnesweepKernelINS1_5radix10policy_hubIiiyE10Policy1000ELNS0_9SortOrderE0EiiyiiNS1_21identity_decomposer_tEEEvPT5_SB_PT3_PKSC_PT1_PKSG_PT2_PKSK_T4_iiT6__param_5];
	cvta.to.global.u64 	%rd1, %rd47;
	cvta.to.global.u64 	%rd2, %rd43;
	cvta.to.global.u64 	%rd3, %rd50;
	mov.u32 	%r1, %tid.x;
	// begin inline asm
	mov.u32 %r443, %laneid;
	// end inline asm
	setp.ne.s32 	%p1, %r1, 0;
	@%p1 bra 	$L__BB7_2;
	cvta.to.global.u64 	%rd51, %rd44;
	atom.global.add.u32 	%r444, [%rd51], 1;
	st.shared.u32 	[_ZZN3cub18CUB_300001_SM_10006detail10radix_sort29DeviceRadixSortOnesweepKernelINS1_5radix10policy_hubIiiyE10Policy1000ELNS0_9SortOrderE0EiiyiiNS1_21identity_decomposer_tEEEvPT5_SB_PT3_PKSC_PT1_PKSG_PT2_PKSK_T4_iiT6_E1s+26112], %r444;
$L__BB7_2:
	ld.param.u32 	%r2078, [_ZN3cub18CUB_300001_SM_10006detail10radix_sort29DeviceRadixSortOnesweepKernelINS1_5radix10policy_hubIiiyE10Policy1000ELNS0_9SortOrderE0EiiyiiNS1_21identity_decomposer_tEEEvPT5_SB_PT3_PKSC_PT1_PKSG_PT2_PKSK_T4_iiT6__param_8];
	bar.sync 	0;
	ld.shared.u32 	%r3, [_ZZN3cub18CUB_300001_SM_10006detail10radix_sort29DeviceRadixSortOnesweepKernelINS1_5radix10policy_hubIiiyE10Policy1000ELNS0_9SortOrderE0EiiyiiNS1_21identity_decomposer_tEEEvPT5_SB_PT3_PKSC_PT1_PKSG_PT2_PKSK_T4_iiT6_E1s+26112];
	mul.lo.s32 	%r445, %r3, 6528;
	add.s32 	%r4, %r445, 6528;
	setp.gt.s32 	%p2, %r4, %r2078;
	cvt.s64.s32 	%rd4, %r445;
	@%p2 bra 	$L__BB7_4;
	and.b32  	%r446, %r1, 31;
	and.b32  	%r447, %r1, 992;
	mul.lo.s32 	%r448, %r447, 17;
	or.b32  	%r449, %r448, %r446;
	cvt.u64.u32 	%rd52, %r449;
	add.s64 	%rd53, %rd52, %rd4;
	shl.b64 	%rd54, %rd53, 2;
	add.s64 	%rd55, %rd3, %rd54;
	ld.global.u32 	%r2165, [%rd55];
	ld.global.u32 	%r2164, [%rd55+128];
	ld.global.u32 	%r2163, [%rd55+256];
	ld.global.u32 	%r2162, [%rd55+384];
	ld.global.u32 	%r2161, [%rd55+512];
	ld.global.u32 	%r2160, [%rd55+640];
	ld.global.u32 	%r2159, [%rd55+768];
	ld.global.u32 	%r2158, [%rd55+896];
	ld.global.u32 	%r2157, [%rd55+1024];
	ld.global.u32 	%r2156, [%rd55+1152];
	ld.global.u32 	%r2155, [%rd55+1280];
	ld.global.u32 	%r2154, [%rd55+1408];
	ld.global.u32 	%r2153, [%rd55+1536];
	ld.global.u32 	%r2152, [%rd55+1664];
	ld.global.u32 	%r2151, [%rd55+1792];
	ld.global.u32 	%r2150, [%rd55+1920];
	ld.global.u32 	%r2149, [%rd55+2048];
	bra.uni 	$L__BB7_38;
$L__BB7_4:
	ld.param.u32 	%r2079, [_ZN3cub18CUB_300001_SM_10006detail10radix_sort29DeviceRadixSortOnesweepKernelINS1_5radix10policy_hubIiiyE10Policy1000ELNS0_9SortOrderE0EiiyiiNS1_21identity_decomposer_tEEEvPT5_SB_PT3_PKSC_PT1_PKSG_PT2_PKSK_T4_iiT6__param_8];
	cvt.u32.u64 	%r451, %rd4;
	sub.s32 	%r22, %r2079, %r451;
	and.b32  	%r452, %r1, 31;
	and.b32  	%r453, %r1, 992;
	mul.lo.s32 	%r454, %r453, 17;
	or.b32  	%r23, %r454, %r452;
	setp.ge.s32 	%p3, %r23, %r22;
	cvt.u64.u32 	%rd56, %r23;
	add.s64 	%rd57, %rd56, %rd4;
	shl.b64 	%rd58, %rd57, 2;
	add.s64 	%rd5, %rd3, %rd58;
	mov.b32 	%r2165, 2147483647;
	@%p3 bra 	$L__BB7_6;
	ld.global.u32 	%r2165, [%rd5];
$L__BB7_6:
	add.s32 	%r456, %r23, 32;
	setp.ge.s32 	%p4, %r456, %r22;
	mov.b32 	%r2164, 2147483647;
	@%p4 bra 	$L__BB7_8;
	ld.global.u32 	%r2164, [%rd5+128];
$L__BB7_8:
	add.s32 	%r458, %r23, 64;
	setp.ge.s32 	%p5, %r458, %r22;
	mov.b32 	%r2163, 2147483647;
	@%p5 bra 	$L__BB7_10;
	ld.global.u32 	%r2163, [%rd5+256];
$L__BB7_10:
	add.s32 	%r460, %r23, 96;
	setp.ge.s32 	%p6, %r460, %r22;
	mov.b32 	%r2162, 2147483647;
	@%p6 bra 	$L__BB7_12;
	ld.global.u32 	%r2162, [%rd5+384];
$L__BB7_12:
	add.s32 	%r462, %r23, 128;
	setp.ge.s32 	%p7, %r462, %r22;
	mov.b32 	%r2161, 2147483647;
	@%p7 bra 	$L__BB7_14;
	ld.global.u32 	%r2161, [%rd5+512];
$L__BB7_14:
	add.s32 	%r464, %r23, 160;
	setp.ge.s32 	%p8, %r464, %r22;
	mov.b32 	%r2160, 2147483647;
	@%p8 bra 	$L__BB7_16;
	ld.global.u32 	%r2160, [%rd5+640];
$L__BB7_16:
	add.s32 	%r466, %r23, 192;
	setp.ge.s32 	%p9, %r466, %r22;
	mov.b32 	%r2159, 2147483647;
	@%p9 bra 	$L__BB7_18;
	ld.global.u32 	%r2159, [%rd5+768];
$L__BB7_18:
	add.s32 	%r468, %r23, 224;
	setp.ge.s32 	%p10, %r468, %r22;
	mov.b32 	%r2158, 2147483647;
	@%p10 bra 	$L__BB7_20;
	ld.global.u32 	%r2158, [%rd5+896];
$L__BB7_20:
	add.s32 	%r470, %r23, 256;
	setp.ge.s32 	%p11, %r470, %r22;
	mov.b32 	%r2157, 2147483647;
	@%p11 bra 	$L__BB7_22;
	ld.global.u32 	%r2157, [%rd5+1024];
$L__BB7_22:
	add.s32 	%r472, %r23, 288;
	setp.ge.s32 	%p12, %r472, %r22;
	mov.b32 	%r2156, 2147483647;
	@%p12 bra 	$L__BB7_24;
	ld.global.u32 	%r2156, [%rd5+1152];
$L__BB7_24:
	add.s32 	%r474, %r23, 320;
	setp.ge.s32 	%p13, %r474, %r22;
	mov.b32 	%r2155, 2147483647;
	@%p13 bra 	$L__BB7_26;
	ld.global.u32 	%r2155, [%rd5+1280];
$L__BB7_26:
	add.s32 	%r476, %r23, 352;
	setp.ge.s32 	%p14, %r476, %r22;
	mov.b32 	%r2154, 2147483647;
	@%p14 bra 	$L__BB7_28;
	ld.global.u32 	%r2154, [%rd5+1408];
$L__BB7_28:
	add.s32 	%r478, %r23, 384;
	setp.ge.s32 	%p15, %r478, %r22;
	mov.b32 	%r2153, 2147483647;
	@%p15 bra 	$L__BB7_30;
	ld.global.u32 	%r2153, [%rd5+1536];
$L__BB7_30:
	add.s32 	%r480, %r23, 416;
	setp.ge.s32 	%p16, %r480, %r22;
	mov.b32 	%r2152, 2147483647;
	@%p16 bra 	$L__BB7_32;
	ld.global.u32 	%r2152, [%rd5+1664];
$L__BB7_32:
	add.s32 	%r482, %r23, 448;
	setp.ge.s32 	%p17, %r482, %r22;
	mov.b32 	%r2151, 2147483647;
	@%p17 bra 	$L__BB7_34;
	ld.global.u32 	%r2151, [%rd5+1792];
$L__BB7_34:
	add.s32 	%r484, %r23, 480;
	setp.ge.s32 	%p18, %r484, %r22;
	mov.b32 	%r2150, 2147483647;
	@%p18 bra 	$L__BB7_36;
	ld.global.u32 	%r2150, [%rd5+1920];
$L__BB7_36:
	add.s32 	%r486, %r23, 512;
	setp.ge.s32 	%p19, %r486, %r22;
	mov.b32 	%r2149, 2147483647;
	@%p19 bra 	$L__BB7_38;
	ld.global.u32 	%r2149, [%rd5+2048];
$L__BB7_38:
	ld.param.u32 	%r2131, [_ZN3cub18CUB_300001_SM_10006detail10radix_sort29DeviceRadixSortOnesweepKernelINS1_5radix10policy_hubIiiyE10Policy1000ELNS0_9SortOrderE0EiiyiiNS1_21identity_decomposer_tEEEvPT5_SB_PT3_PKSC_PT1_PKSG_PT2_PKSK_T4_iiT6__param_10];
	mov.b32 	%r487, -1;
	shl.b32 	%r488, %r487, %r2131;
	not.b32 	%r74, %r488;
	shr.u32 	%r75, %r1, 5;
	shl.b32 	%r489, %r75, 10;
	mov.u32 	%r490, _ZZN3cub18CUB_300001_SM_10006detail10radix_sort29DeviceRadixSortOnesweepKernelINS1_5radix10policy_hubIiiyE10Policy1000ELNS0_9SortOrderE0EiiyiiNS1_21identity_decomposer_tEEEvPT5_SB_PT3_PKSC_PT1_PKSG_PT2_PKSK_T4_iiT6_E1s;
	add.s32 	%r76, %r490, %r489;
	setp.gt.s32 	%p20, %r443, 255;
	@%p20 bra 	$L__BB7_51;
	max.s32 	%r491, %r443, 224;
	sub.s32 	%r492, %r491, %r443;
	add.s32 	%r493, %r492, 31;
	shr.u32 	%r494, %r493, 5;
	add.s32 	%r77, %r494, 1;
	and.b32  	%r78, %r77, 15;
	setp.lt.u32 	%p21, %r493, 480;
	mov.u32 	%r2169, %r443;
	@%p21 bra 	$L__BB7_42;
	and.b32  	%r495, %r77, 268435440;
	neg.s32 	%r2167, %r495;
	shl.b32 	%r497, %r443, 2;
	add.s32 	%r498, %r489, %r497;
	add.s32 	%r500, %r498, %r490;
	add.s32 	%r2166, %r500, 1024;
	mov.u32 	%r2169, %r443;
$L__BB7_41:
	.pragma "nounroll";
	mov.b32 	%r501, 0;
	st.shared.u32 	[%r2166+-1024], %r501;
	st.shared.u32 	[%r2166+-896], %r501;
	st.shared.u32 	[%r2166+-768], %r501;
	st.shared.u32 	[%r2166+-640], %r501;
	st.shared.u32 	[%r2166+-512], %r501;
	st.shared.u32 	[%r2166+-384], %r501;
	st.shared.u32 	[%r2166+-256], %r501;
	st.shared.u32 	[%r2166+-128], %r501;
	st.shared.u32 	[%r2166], %r501;
	st.shared.u32 	[%r2166+128], %r501;
	st.shared.u32 	[%r2166+256], %r501;
	st.shared.u32 	[%r2166+384], %r501;
	st.shared.u32 	[%r2166+512], %r501;
	st.shared.u32 	[%r2166+640], %r501;
	st.shared.u32 	[%r2166+768], %r501;
	st.shared.u32 	[%r2166+896], %r501;
	add.s32 	%r2169, %r2169, 512;
	add.s32 	%r2167, %r2167, 16;
	add.s32 	%r2166, %r2166, 2048;
	setp.ne.s32 	%p22, %r2167, 0;
	@%p22 bra 	$L__BB7_41;
$L__BB7_42:
	setp.eq.s32 	%p23, %r78, 0;
	@%p23 bra 	$L__BB7_51;
	and.b32  	%r88, %r77, 7;
	setp.lt.u32 	%p24, %r78, 8;
	@%p24 bra 	$L__BB7_45;
	shl.b32 	%r502, %r2169, 2;
	add.s32 	%r503, %r76, %r502;
	mov.b32 	%r504, 0;
	st.shared.u32 	[%r503], %r504;
	st.shared.u32 	[%r503+128], %r504;
	st.shared.u32 	[%r503+256], %r504;
	st.shared.u32 	[%r503+384], %r504;
	st.shared.u32 	[%r503+512], %r504;
	st.shared.u32 	[%r503+640], %r504;
	st.shared.u32 	[%r503+768], %r504;
	st.shared.u32 	[%r503+896], %r504;
	add.s32 	%r2169, %r2169, 256;
$L__BB7_45:
	setp.eq.s32 	%p25, %r88, 0;
	@%p25 bra 	$L__BB7_51;
	and.b32  	%r91, %r77, 3;
	setp.lt.u32 	%p26, %r88, 4;
	@%p26 bra 	$L__BB7_48;
	shl.b32 	%r505, %r2169, 2;
	add.s32 	%r506, %r76, %r505;
	mov.b32 	%r507, 0;
	st.shared.u32 	[%r506], %r507;
	st.shared.u32 	[%r506+128], %r507;
	st.shared.u32 	[%r506+256], %r507;
	st.shared.u32 	[%r506+384], %r507;
	add.s32 	%r2169, %r2169, 128;
$L__BB7_48:
	setp.eq.s32 	%p27, %r91, 0;
	@%p27 bra 	$L__BB7_51;
	shl.b32 	%r509, %r2169, 2;
	add.s32 	%r510, %r489, %r509;
	add.s32 	%r2173, %r490, %r510;
	neg.s32 	%r2172, %r91;
$L__BB7_50:
	.pragma "nounroll";
	mov.b32 	%r512, 0;
	st.shared.u32 	[%r2173], %r512;
	add.s32 	%r2173, %r2173, 128;
	add.s32 	%r2172, %r2172, 1;
	setp.ne.s32 	%p28, %r2172, 0;
	@%p28 bra 	$L__BB7_50;
$L__BB7_51:
	ld.param.u32 	%r2094, [_ZN3cub18CUB_300001_SM_10006detail10radix_sort29DeviceRadixSortOnesweepKernelINS1_5radix10policy_hubIiiyE10Policy1000ELNS0_9SortOrderE0EiiyiiNS1_21identity_decomposer_tEEEvPT5_SB_PT3_PKSC_PT1_PKSG_PT2_PKSK_T4_iiT6__param_9];
	bar.warp.sync 	-1;
	xor.b32  	%r514, %r2165, -2147483648;
	shr.u32 	%r515, %r514, %r2094;
	and.b32  	%r100, %r515, %r74;
	shl.b32 	%r516, %r100, 2;
	add.s32 	%r517, %r76, %r516;
	atom.shared.add.u32 	%r518, [%r517], 1;
	xor.b32  	%r2227, %r2164, -2147483648;
	shr.u32 	%r520, %r2227, %r2094;
	and.b32  	%r521, %r520, %r74;
	shl.b32 	%r522, %r521, 2;
	add.s32 	%r523, %r76, %r522;
	atom.shared.add.u32 	%r524, [%r523], 1;
	xor.b32  	%r2226, %r2163, -2147483648;
	shr.u32 	%r526, %r2226, %r2094;
	and.b32  	%r527, %r526, %r74;
	shl.b32 	%r528, %r527, 2;
	add.s32 	%r529, %r76, %r528;
	atom.shared.add.u32 	%r530, [%r529], 1;
	xor.b32  	%r2225, %r2162, -2147483648;
	shr.u32 	%r532, %r2225, %r2094;
	and.b32  	%r533, %r532, %r74;
	shl.b32 	%r534, %r533, 2;
	add.s32 	%r535, %r76, %r534;
	atom.shared.add.u32 	%r536, [%r535], 1;
	xor.b32  	%r537, %r2161, -2147483648;
	shr.u32 	%r538, %r537, %r2094;
	and.b32  	%r539, %r538, %r74;
	shl.b32 	%r540, %r539, 2;
	add.s32 	%r541, %r76, %r540;
	atom.shared.add.u32 	%r542, [%r541], 1;
	xor.b32  	%r543, %r2160, -2147483648;
	shr.u32 	%r544, %r543, %r2094;
	and.b32  	%r545, %r544, %r74;
	shl.b32 	%r546, %r545, 2;
	add.s32 	%r547, %r76, %r546;
	atom.shared.add.u32 	%r548, [%r547], 1;
	xor.b32  	%r549, %r2159, -2147483648;
	shr.u32 	%r550, %r549, %r2094;
	and.b32  	%r551, %r550, %r74;
	shl.b32 	%r552, %r551, 2;
	add.s32 	%r553, %r76, %r552;
	atom.shared.add.u32 	%r554, [%r553], 1;
	xor.b32  	%r555, %r2158, -2147483648;
	shr.u32 	%r556, %r555, %r2094;
	and.b32  	%r557, %r556, %r74;
	shl.b32 	%r558, %r557, 2;
	add.s32 	%r559, %r76, %r558;
	atom.shared.add.u32 	%r560, [%r559], 1;
	xor.b32  	%r561, %r2157, -2147483648;
	shr.u32 	%r562, %r561, %r2094;
	and.b32  	%r563, %r562, %r74;
	shl.b32 	%r564, %r563, 2;
	add.s32 	%r565, %r76, %r564;
	atom.shared.add.u32 	%r566, [%r565], 1;
	xor.b32  	%r567, %r2156, -2147483648;
	shr.u32 	%r568, %r567, %r2094;
	and.b32  	%r569, %r568, %r74;
	shl.b32 	%r570, %r569, 2;
	add.s32 	%r571, %r76, %r570;
	atom.shared.add.u32 	%r572, [%r571], 1;
	xor.b32  	%r573, %r2155, -2147483648;
	shr.u32 	%r574, %r573, %r2094;
	and.b32  	%r575, %r574, %r74;
	shl.b32 	%r576, %r575, 2;
	add.s32 	%r577, %r76, %r576;
	atom.shared.add.u32 	%r578, [%r577], 1;
	xor.b32  	%r579, %r2154, -2147483648;
	shr.u32 	%r580, %r579, %r2094;
	and.b32  	%r581, %r580, %r74;
	shl.b32 	%r582, %r581, 2;
	add.s32 	%r583, %r76, %r582;
	atom.shared.add.u32 	%r584, [%r583], 1;
	xor.b32  	%r585, %r2153, -2147483648;
	shr.u32 	%r586, %r585, %r2094;
	and.b32  	%r587, %r586, %r74;
	shl.b32 	%r588, %r587, 2;
	add.s32 	%r589, %r76, %r588;
	atom.shared.add.u32 	%r590, [%r589], 1;
	xor.b32  	%r591, %r2152, -2147483648;
	shr.u32 	%r592, %r591, %r2094;
	and.b32  	%r593, %r592, %r74;
	shl.b32 	%r594, %r593, 2;
	add.s32 	%r595, %r76, %r594;
	atom.shared.add.u32 	%r596, [%r595], 1;
	xor.b32  	%r597, %r2151, -2147483648;
	shr.u32 	%r598, %r597, %r2094;
	and.b32  	%r599, %r598, %r74;
	shl.b32 	%r600, %r599, 2;
	add.s32 	%r601, %r76, %r600;
	atom.shared.add.u32 	%r602, [%r601], 1;
	xor.b32  	%r603, %r2150, -2147483648;
	shr.u32 	%r604, %r603, %r2094;
	and.b32  	%r605, %r604, %r74;
	shl.b32 	%r606, %r605, 2;
	add.s32 	%r607, %r76, %r606;
	atom.shared.add.u32 	%r608, [%r607], 1;
	xor.b32  	%r2212, %r2149, -2147483648;
	shr.u32 	%r610, %r2212, %r2094;
	and.b32  	%r611, %r610, %r74;
	shl.b32 	%r612, %r611, 2;
	add.s32 	%r613, %r76, %r612;
	atom.shared.add.u32 	%r614, [%r613], 1;
	bar.sync 	0;
	setp.gt.u32 	%p29, %r1, 255;
	shl.b32 	%r615, %r1, 2;
	add.s32 	%r101, %r490, %r615;
	mov.b32 	%r2174, 0;
	@%p29 bra 	$L__BB7_53;
	ld.shared.u32 	%r617, [%r101];
	mov.b32 	%r618, 0;
	st.shared.u32 	[%r101], %r618;
	ld.shared.u32 	%r619, [%r101+1024];
	st.shared.u32 	[%r101+1024], %r617;
	add.s32 	%r620, %r619, %r617;
	ld.shared.u32 	%r621, [%r101+2048];
	st.shared.u32 	[%r101+2048], %r620;
	add.s32 	%r622, %r621, %r620;
	ld.shared.u32 	%r623, [%r101+3072];
	st.shared.u32 	[%r101+3072], %r622;
	add.s32 	%r624, %r623, %r622;
	ld.shared.u32 	%r625, [%r101+4096];
	st.shared.u32 	[%r101+4096], %r624;
	add.s32 	%r626, %r625, %r624;
	ld.shared.u32 	%r627, [%r101+5120];
	st.shared.u32 	[%r101+5120], %r626;
	add.s32 	%r628, %r627, %r626;
	ld.shared.u32 	%r629, [%r101+6144];
	st.shared.u32 	[%r101+6144], %r628;
	add.s32 	%r630, %r629, %r628;
	ld.shared.u32 	%r631, [%r101+7168];
	st.shared.u32 	[%r101+7168], %r630;
	add.s32 	%r632, %r631, %r630;
	ld.shared.u32 	%r633, [%r101+8192];
	st.shared.u32 	[%r101+8192], %r632;
	add.s32 	%r634, %r633, %r632;
	ld.shared.u32 	%r635, [%r101+9216];
	st.shared.u32 	[%r101+9216], %r634;
	add.s32 	%r636, %r635, %r634;
	ld.shared.u32 	%r637, [%r101+10240];
	st.shared.u32 	[%r101+10240], %r636;
	add.s32 	%r638, %r637, %r636;
	ld.shared.u32 	%r639, [%r101+11264];
	st.shared.u32 	[%r101+11264], %r638;
	add.s32 	%r2174, %r639, %r638;
$L__BB7_53:
	setp.gt.u32 	%p30, %r1, 255;
	shl.b32 	%r640, %r3, 8;
	add.s32 	%r641, %r640, %r1;
	mul.wide.s32 	%rd59, %r641, 4;
	add.s64 	%rd6, %rd2, %rd59;
	@%p30 bra 	$L__BB7_55;
	or.b32  	%r642, %r2174, 1073741824;
	st.volatile.global.u32 	[%rd6], %r642;
$L__BB7_55:
	ld.param.u64 	%rd442, [_ZN3cub18CUB_300001_SM_10006detail10radix_sort29DeviceRadixSortOnesweepKernelINS1_5radix10policy_hubIiiyE10Policy1000ELNS0_9SortOrderE0EiiyiiNS1_21identity_decomposer_tEEEvPT5_SB_PT3_PKSC_PT1_PKSG_PT2_PKSK_T4_iiT6__param_7];
	xor.b32  	%r2223, %r2160, -2147483648;
	xor.b32  	%r2224, %r2161, -2147483648;
	xor.b32  	%r2222, %r2159, -2147483648;
	xor.b32  	%r2221, %r2158, -2147483648;
	xor.b32  	%r2228, %r2165, -2147483648;
	xor.b32  	%r2218, %r2155, -2147483648;
	xor.b32  	%r2220, %r2157, -2147483648;
	xor.b32  	%r2217, %r2154, -2147483648;
	xor.b32  	%r2219, %r2156, -2147483648;
	xor.b32  	%r2215, %r2152, -2147483648;
	xor.b32  	%r2216, %r2153, -2147483648;
	xor.b32  	%r2213, %r2150, -2147483648;
	xor.b32  	%r2214, %r2151, -2147483648;
	setp.lt.u32 	%p31, %r1, 256;
	setp.eq.s32 	%p32, %r2174, 6528;
	and.pred  	%p33, %p31, %p32;
	selp.u32 	%r643, 1, 0, %p33;
	{ 
	.reg .pred 	%p1; 
	.reg .pred 	%p2; 
	setp.ne.u32 	%p1, %r643, 0; 
	bar.red.or.pred 	%p2, 0, %p1; 
	selp.u32 	%r644, 1, 0, %p2; 
	}
	setp.eq.s32 	%p34, %r644, 0;
	and.b32  	%r645, %r1, 992;
	and.b32  	%r646, %r1, 31;
	mul.lo.s32 	%r647, %r645, 17;
	or.b32  	%r648, %r647, %r646;
	cvt.u64.u32 	%rd7, %r648;
	mul.lo.s32 	%r649, %r3, 6528;
	cvt.s64.s32 	%rd60, %r649;
	add.s64 	%rd61, %rd7, %rd60;
	cvta.to.global.u64 	%rd62, %rd442;
	shl.b64 	%rd63, %rd61, 2;
	add.s64 	%rd8, %rd62, %rd63;
	cvt.u64.u32 	%rd9, %r1;
	@%p34 bra 	$L__BB7_175;
	setp.gt.u32 	%p35, %r1, 255;
	shl.b32 	%r650, %r1, 3;
	mov.u32 	%r651, _ZZN3cub18CUB_300001_SM_10006detail10radix_sort29DeviceRadixSortOnesweepKernelINS1_5radix10policy_hubIiiyE10Policy1000ELNS0_9SortOrderE0EiiyiiNS1_21identity_decomposer_tEEEvPT5_SB_PT3_PKSC_PT1_PKSG_PT2_PKSK_T4_iiT6_E1s;
	add.s32 	%r652, %r651, %r650;
	add.s32 	%r121, %r652, 26112;
	@%p35 bra 	$L__BB7_64;
	ld.param.u64 	%rd436, [_ZN3cub18CUB_300001_SM_10006detail10radix_sort29DeviceRadixSortOnesweepKernelINS1_5radix10policy_hubIiiyE10Policy1000ELNS0_9SortOrderE0EiiyiiNS1_21identity_decomposer_tEEEvPT5_SB_PT3_PKSC_PT1_PKSG_PT2_PKSK_T4_iiT6__param_3];
	cvta.to.global.u64 	%rd64, %rd436;
	shl.b64 	%rd65, %rd9, 3;
	add.s64 	%rd66, %rd64, %rd65;
	ld.global.u64 	%rd67, [%rd66];
	setp.gt.u32 	%p36, %r1, %r100;
	selp.b64 	%rd68, 6528, 0, %p36;
	sub.s64 	%rd455, %rd67, %rd68;
	st.shared.u64 	[%r121], %rd455;
	setp.lt.s32 	%p37, %r3, 1;
	mov.u32 	%r2178, %r2174;
	@%p37 bra 	$L__BB7_63;
	mov.b32 	%r2176, -1;
	mov.u32 	%r2175, %r3;
	mov.u32 	%r2178, %r2174;
$L__BB7_59:
	ld.param.u64 	%rd429, [_ZN3cub18CUB_300001_SM_10006detail10radix_sort29DeviceRadixSortOnesweepKernelINS1_5radix10policy_hubIiiyE10Policy1000ELNS0_9SortOrderE0EiiyiiNS1_21identity_decomposer_tEEEvPT5_SB_PT3_PKSC_PT1_PKSG_PT2_PKSK_T4_iiT6__param_0];
	add.s32 	%r125, %r2175, -1;
	shl.b32 	%r654, %r125, 8;
	add.s32 	%r655, %r654, %r1;
	cvta.to.global.u64 	%rd69, %rd429;
	mul.wide.s32 	%rd70, %r655, 4;
	add.s64 	%rd11, %rd69, %rd70;
$L__BB7_60:
	membar.cta;
	ld.volatile.global.u32 	%r126, [%rd11];
	setp.eq.s32 	%p38, %r126, 0;
	@%p38 bra 	$L__BB7_60;
	and.b32  	%r656, %r126, 1073741823;
	add.s32 	%r2178, %r656, %r2178;
	setp.gt.s32 	%p39, %r126, -1;
	vote.sync.ballot.b32 	%r2176, %p39, %r2176;
	setp.gt.u32 	%p41, %r2175, 1;
	and.pred  	%p42, %p39, %p41;
	mov.u32 	%r2175, %r125;
	@%p42 bra 	$L__BB7_59;
	ld.shared.u64 	%rd455, [%r121];
$L__BB7_63:
	or.b32  	%r657, %r2178, -2147483648;
	st.volatile.global.u32 	[%rd6], %r657;
	sub.s32 	%r658, %r2178, %r2174;
	cvt.s64.s32 	%rd71, %r658;
	add.s64 	%rd72, %rd455, %rd71;
	st.shared.u64 	[%r121], %rd72;
$L__BB7_64:
	ld.param.u32 	%r2080, [_ZN3cub18CUB_300001_SM_10006detail10radix_sort29DeviceRadixSortOnesweepKernelINS1_5radix10policy_hubIiiyE10Policy1000ELNS0_9SortOrderE0EiiyiiNS1_21identity_decomposer_tEEEvPT5_SB_PT3_PKSC_PT1_PKSG_PT2_PKSK_T4_iiT6__param_8];
	ld.param.u64 	%rd432, [_ZN3cub18CUB_300001_SM_10006detail10radix_sort29DeviceRadixSortOnesweepKernelINS1_5radix10policy_hubIiiyE10Policy1000ELNS0_9SortOrderE0EiiyiiNS1_21identity_decomposer_tEEEvPT5_SB_PT3_PKSC_PT1_PKSG_PT2_PKSK_T4_iiT6__param_2];
	setp.gt.u32 	%p43, %r1, 255;
	setp.lt.s32 	%p44, %r4, %r2080;
	setp.eq.s64 	%p45, %rd432, 0;
	or.pred  	%p46, %p45, %p44;
	or.pred  	%p47, %p43, %p46;
	@%p47 bra 	$L__BB7_66;
	ld.param.u64 	%rd433, [_ZN3cub18CUB_300001_SM_10006detail10radix_sort29DeviceRadixSortOnesweepKernelINS1_5radix10policy_hubIiiyE10Policy1000ELNS0_9SortOrderE0EiiyiiNS1_21identity_decomposer_tEEEvPT5_SB_PT3_PKSC_PT1_PKSG_PT2_PKSK_T4_iiT6__param_2];
	ld.shared.u64 	%rd73, [%r121];
	setp.gt.u32 	%p48, %r1, %r100;
	selp.b64 	%rd74, 6528, 0, %p48;
	cvt.s64.s32 	%rd75, %r2174;
	add.s64 	%rd76, %rd74, %rd75;
	add.s64 	%rd77, %rd76, %rd73;
	cvta.to.global.u64 	%rd78, %rd433;
	shl.b64 	%rd79, %rd9, 3;
	add.s64 	%rd80, %rd78, %rd79;
	st.global.u64 	[%rd80], %rd77;
$L__BB7_66:
	ld.param.u32 	%r2081, [_ZN3cub18CUB_300001_SM_10006detail10radix_sort29DeviceRadixSortOnesweepKernelINS1_5radix10policy_hubIiiyE10Policy1000ELNS0_9SortOrderE0EiiyiiNS1_21identity_decomposer_tEEEvPT5_SB_PT3_PKSC_PT1_PKSG_PT2_PKSK_T4_iiT6__param_8];
	setp.gt.s32 	%p49, %r4, %r2081;
	bar.sync 	0;
	shl.b32 	%r659, %r100, 3;
	add.s32 	%r661, %r651, %r659;
	ld.shared.u64 	%rd14, [%r661+26112];
	@%p49 bra 	$L__BB7_68;
	add.s64 	%rd81, %rd14, %rd7;
	shl.b64 	%rd82, %rd81, 2;
	add.s64 	%rd83, %rd1, %rd82;
	st.global.u32 	[%rd83], %r2165;
	st.global.u32 	[%rd83+128], %r2164;
	st.global.u32 	[%rd83+256], %r2163;
	st.global.u32 	[%rd83+384], %r2162;
	st.global.u32 	[%rd83+512], %r2161;
	st.global.u32 	[%rd83+640], %r2160;
	st.global.u32 	[%rd83+768], %r2159;
	st.global.u32 	[%rd83+896], %r2158;
	st.global.u32 	[%rd83+1024], %r2157;
	st.global.u32 	[%rd83+1152], %r2156;
	st.global.u32 	[%rd83+1280], %r2155;
	st.global.u32 	[%rd83+1408], %r2154;
	st.global.u32 	[%rd83+1536], %r2153;
	st.global.u32 	[%rd83+1664], %r2152;
	st.global.u32 	[%rd83+1792], %r2151;
	st.global.u32 	[%rd83+1920], %r2150;
	st.global.u32 	[%rd83+2048], %r2149;
	bra.uni 	$L__BB7_102;
$L__BB7_68:
	ld.param.u32 	%r2082, [_ZN3cub18CUB_300001_SM_10006detail10radix_sort29DeviceRadixSortOnesweepKernelINS1_5radix10policy_hubIiiyE10Policy1000ELNS0_9SortOrderE0EiiyiiNS1_21identity_decomposer_tEEEvPT5_SB_PT3_PKSC_PT1_PKSG_PT2_PKSK_T4_iiT6__param_8];
	cvt.u32.u64 	%r662, %rd7;
	mad.lo.s32 	%r130, %r3, -6528, %r2082;
	setp.ge.s32 	%p50, %r662, %r130;
	add.s64 	%rd84, %rd14, %rd7;
	shl.b64 	%rd85, %rd84, 2;
	add.s64 	%rd15, %rd1, %rd85;
	@%p50 bra 	$L__BB7_70;
	st.global.u32 	[%rd15], %r2165;
$L__BB7_70:
	add.s32 	%r664, %r662, 32;
	setp.ge.s32 	%p51, %r664, %r130;
	@%p51 bra 	$L__BB7_72;
	st.global.u32 	[%rd15+128], %r2164;
$L__BB7_72:
	add.s32 	%r666, %r662, 64;
	setp.ge.s32 	%p52, %r666, %r130;
	@%p52 bra 	$L__BB7_74;
	st.global.u32 	[%rd15+256], %r2163;
$L__BB7_74:
	add.s32 	%r668, %r662, 96;
	setp.ge.s32 	%p53, %r668, %r130;
	@%p53 bra 	$L__BB7_76;
	st.global.u32 	[%rd15+384], %r2162;
$L__BB7_76:
	add.s32 	%r670, %r662, 128;
	setp.ge.s32 	%p54, %r670, %r130;
	@%p54 bra 	$L__BB7_78;
	st.global.u32 	[%rd15+512], %r2161;
$L__BB7_78:
	add.s32 	%r672, %r662, 160;
	setp.ge.s32 	%p55, %r672, %r130;
	@%p55 bra 	$L__BB7_80;
	st.global.u32 	[%rd15+640], %r2160;
$L__BB7_80:
	add.s32 	%r674, %r662, 192;
	setp.ge.s32 	%p56, %r674, %r130;
	@%p56 bra 	$L__BB7_82;
	st.global.u32 	[%rd15+768], %r2159;
$L__BB7_82:
	add.s32 	%r676, %r662, 224;
	setp.ge.s32 	%p57, %r676, %r130;
	@%p57 bra 	$L__BB7_84;
	st.global.u32 	[%rd15+896], %r2158;
$L__BB7_84:
	add.s32 	%r678, %r662, 256;
	setp.ge.s32 	%p58, %r678, %r130;
	@%p58 bra 	$L__BB7_86;
	st.global.u32 	[%rd15+1024], %r2157;
$L__BB7_86:
	add.s32 	%r680, %r662, 288;
	setp.ge.s32 	%p59, %r680, %r130;
	@%p59 bra 	$L__BB7_88;
	st.global.u32 	[%rd15+1152], %r2156;
$L__BB7_88:
	add.s32 	%r682, %r662, 320;
	setp.ge.s32 	%p60, %r682, %r130;
	@%p60 bra 	$L__BB7_90;
	st.global.u32 	[%rd15+1280], %r2155;
$L__BB7_90:
	add.s32 	%r684, %r662, 352;
	setp.ge.s32 	%p61, %r684, %r130;
	@%p61 bra 	$L__BB7_92;
	st.global.u32 	[%rd15+1408], %r2154;
$L__BB7_92:
	add.s32 	%r686, %r662, 384;
	setp.ge.s32 	%p62, %r686, %r130;
	@%p62 bra 	$L__BB7_94;
	st.global.u32 	[%rd15+1536], %r2153;
$L__BB7_94:
	add.s32 	%r688, %r662, 416;
	setp.ge.s32 	%p63, %r688, %r130;
	@%p63 bra 	$L__BB7_96;
	st.global.u32 	[%rd15+1664], %r2152;
$L__BB7_96:
	add.s32 	%r690, %r662, 448;
	setp.ge.s32 	%p64, %r690, %r130;
	@%p64 bra 	$L__BB7_98;
	st.global.u32 	[%rd15+1792], %r2151;
$L__BB7_98:
	add.s32 	%r692, %r662, 480;
	setp.ge.s32 	%p65, %r692, %r130;
	@%p65 bra 	$L__BB7_100;
	st.global.u32 	[%rd15+1920], %r2150;
$L__BB7_100:
	add.s32 	%r694, %r662, 512;
	setp.ge.s32 	%p66, %r694, %r130;
	@%p66 bra 	$L__BB7_102;
	st.global.u32 	[%rd15+2048], %r2149;
$L__BB7_102:
	ld.param.u32 	%r2083, [_ZN3cub18CUB_300001_SM_10006detail10radix_sort29DeviceRadixSortOnesweepKernelINS1_5radix10policy_hubIiiyE10Policy1000ELNS0_9SortOrderE0EiiyiiNS1_21identity_decomposer_tEEEvPT5_SB_PT3_PKSC_PT1_PKSG_PT2_PKSK_T4_iiT6__param_8];
	setp.gt.s32 	%p67, %r4, %r2083;
	@%p67 bra 	$L__BB7_104;
	ld.global.u32 	%r2211, [%rd8];
	ld.global.u32 	%r2210, [%rd8+128];
	ld.global.u32 	%r2209, [%rd8+256];
	ld.global.u32 	%r2208, [%rd8+384];
	ld.global.u32 	%r2207, [%rd8+512];
	ld.global.u32 	%r2206, [%rd8+640];
	ld.global.u32 	%r2205, [%rd8+768];
	ld.global.u32 	%r2204, [%rd8+896];
	ld.global.u32 	%r2203, [%rd8+1024];
	ld.global.u32 	%r2202, [%rd8+1152];
	ld.global.u32 	%r2201, [%rd8+1280];
	ld.global.u32 	%r2200, [%rd8+1408];
	ld.global.u32 	%r2199, [%rd8+1536];
	ld.global.u32 	%r2198, [%rd8+1664];
	ld.global.u32 	%r2197, [%rd8+1792];
	ld.global.u32 	%r2196, [%rd8+1920];
	ld.global.u32 	%r2195, [%rd8+2048];
	bra.uni 	$L__BB7_138;
$L__BB7_104:
	ld.param.u32 	%r2084, [_ZN3cub18CUB_300001_SM_10006detail10radix_sort29DeviceRadixSortOnesweepKernelINS1_5radix10policy_hubIiiyE10Policy1000ELNS0_9SortOrderE0EiiyiiNS1_21identity_decomposer_tEEEvPT5_SB_PT3_PKSC_PT1_PKSG_PT2_PKSK_T4_iiT6__param_8];
	cvt.u32.u64 	%r696, %rd7;
	sub.s32 	%r148, %r2084, %r649;
	setp.ge.s32 	%p68, %r696, %r148;
	@%p68 bra 	$L__BB7_106;
	ld.global.u32 	%r2211, [%rd8];
$L__BB7_106:
	add.s32 	%r700, %r696, 32;
	setp.ge.s32 	%p69, %r700, %r148;
	@%p69 bra 	$L__BB7_108;
	ld.global.u32 	%r2210, [%rd8+128];
$L__BB7_108:
	add.s32 	%r703, %r696, 64;
	setp.ge.s32 	%p70, %r703, %r148;
	@%p70 bra 	$L__BB7_110;
	ld.global.u32 	%r2209, [%rd8+256];
$L__BB7_110:
	add.s32 	%r706, %r696, 96;
	setp.ge.s32 	%p71, %r706, %r148;
	@%p71 bra 	$L__BB7_112;
	ld.global.u32 	%r2208, [%rd8+384];
$L__BB7_112:
	add.s32 	%r709, %r696, 128;
	setp.ge.s32 	%p72, %r709, %r148;
	@%p72 bra 	$L__BB7_114;
	ld.global.u32 	%r2207, [%rd8+512];
$L__BB7_114:
	add.s32 	%r712, %r696, 160;
	setp.ge.s32 	%p73, %r712, %r148;
	@%p73 bra 	$L__BB7_116;
	ld.global.u32 	%r2206, [%rd8+640];
$L__BB7_116:
	add.s32 	%r715, %r696, 192;
	setp.ge.s32 	%p74, %r715, %r148;
	@%p74 bra 	$L__BB7_118;
	ld.global.u32 	%r2205, [%rd8+768];
$L__BB7_118:
	add.s32 	%r718, %r696, 224;
	setp.ge.s32 	%p75, %r718, %r148;
	@%p75 bra 	$L__BB7_120;
	ld.global.u32 	%r2204, [%rd8+896];
$L__BB7_120:
	add.s32 	%r721, %r696, 256;
	setp.ge.s32 	%p76, %r721, %r148;
	@%p76 bra 	$L__BB7_122;
	ld.global.u32 	%r2203, [%rd8+1024];
$L__BB7_122:
	add.s32 	%r724, %r696, 288;
	setp.ge.s32 	%p77, %r724, %r148;
	@%p77 bra 	$L__BB7_124;
	ld.global.u32 	%r2202, [%rd8+1152];
$L__BB7_124:
	add.s32 	%r727, %r696, 320;
	setp.ge.s32 	%p78, %r727, %r148;
	@%p78 bra 	$L__BB7_126;
	ld.global.u32 	%r2201, [%rd8+1280];
$L__BB7_126:
	add.s32 	%r730, %r696, 352;
	setp.ge.s32 	%p79, %r730, %r148;
	@%p79 bra 	$L__BB7_128;
	ld.global.u32 	%r2200, [%rd8+1408];
$L__BB7_128:
	add.s32 	%r733, %r696, 384;
	setp.ge.s32 	%p80, %r733, %r148;
	@%p80 bra 	$L__BB7_130;
	ld.global.u32 	%r2199, [%rd8+1536];
$L__BB7_130:
	add.s32 	%r736, %r696, 416;
	setp.ge.s32 	%p81, %r736, %r148;
	@%p81 bra 	$L__BB7_132;
	ld.global.u32 	%r2198, [%rd8+1664];
$L__BB7_132:
	add.s32 	%r739, %r696, 448;
	setp.ge.s32 	%p82, %r739, %r148;
	@%p82 bra 	$L__BB7_134;
	ld.global.u32 	%r2197, [%rd8+1792];
$L__BB7_134:
	add.s32 	%r742, %r696, 480;
	setp.ge.s32 	%p83, %r742, %r148;
	@%p83 bra 	$L__BB7_136;
	ld.global.u32 	%r2196, [%rd8+1920];
$L__BB7_136:
	add.s32 	%r745, %r696, 512;
	setp.ge.s32 	%p84, %r745, %r148;
	@%p84 bra 	$L__BB7_138;
	ld.global.u32 	%r2195, [%rd8+2048];
$L__BB7_138:
	ld.param.u32 	%r2085, [_ZN3cub18CUB_300001_SM_10006detail10radix_sort29DeviceRadixSortOnesweepKernelINS1_5radix10policy_hubIiiyE10Policy1000ELNS0_9SortOrderE0EiiyiiNS1_21identity_decomposer_tEEEvPT5_SB_PT3_PKSC_PT1_PKSG_PT2_PKSK_T4_iiT6__param_8];
	mad.lo.s32 	%r746, %r3, 6528, 6528;
	setp.gt.s32 	%p85, %r746, %r2085;
	@%p85 bra 	$L__BB7_140;
	ld.param.u64 	%rd439, [_ZN3cub18CUB_300001_SM_10006detail10radix_sort29DeviceRadixSortOnesweepKernelINS1_5radix10policy_hubIiiyE10Policy1000ELNS0_9SortOrderE0EiiyiiNS1_21identity_decomposer_tEEEvPT5_SB_PT3_PKSC_PT1_PKSG_PT2_PKSK_T4_iiT6__param_6];
	add.s64 	%rd86, %rd14, %rd7;
	cvta.to.global.u64 	%rd87, %rd439;
	shl.b64 	%rd88, %rd86, 2;
	add.s64 	%rd89, %rd87, %rd88;
	st.global.u32 	[%rd89], %r2211;
	st.global.u32 	[%rd89+128], %r2210;
	st.global.u32 	[%rd89+256], %r2209;
	st.global.u32 	[%rd89+384], %r2208;
	st.global.u32 	[%rd89+512], %r2207;
	st.global.u32 	[%rd89+640], %r2206;
	st.global.u32 	[%rd89+768], %r2205;
	st.global.u32 	[%rd89+896], %r2204;
	st.global.u32 	[%rd89+1024], %r2203;
	st.global.u32 	[%rd89+1152], %r2202;
	st.global.u32 	[%rd89+1280], %r2201;
	st.global.u32 	[%rd89+1408], %r2200;
	st.global.u32 	[%rd89+1536], %r2199;
	st.global.u32 	[%rd89+1664], %r2198;
	st.global.u32 	[%rd89+1792], %r2197;
	st.global.u32 	[%rd89+1920], %r2196;
	st.global.u32 	[%rd89+2048], %r2195;
	bra.uni 	$L__BB7_174;
$L__BB7_140:
	ld.param.u32 	%r2086, [_ZN3cub18CUB_300001_SM_10006detail10radix_sort29DeviceRadixSortOnesweepKernelINS1_5radix10policy_hubIiiyE10Policy1000ELNS0_9SortOrderE0EiiyiiNS1_21identity_decomposer_tEEEvPT5_SB_PT3_PKSC_PT1_PKSG_PT2_PKSK_T4_iiT6__param_8];
	ld.param.u64 	%rd440, [_ZN3cub18CUB_300001_SM_10006detail10radix_sort29DeviceRadixSortOnesweepKernelINS1_5radix10policy_hubIiiyE10Policy1000ELNS0_9SortOrderE0EiiyiiNS1_21identity_decomposer_tEEEvPT5_SB_PT3_PKSC_PT1_PKSG_PT2_PKSK_T4_iiT6__param_6];
	cvt.u32.u64 	%r747, %rd7;
	mad.lo.s32 	%r199, %r3, -6528, %r2086;
	setp.ge.s32 	%p86, %r747, %r199;
	add.s64 	%rd90, %rd14, %rd7;
	cvta.to.global.u64 	%rd91, %rd440;
	shl.b64 	%rd92, %rd90, 2;
	add.s64 	%rd16, %rd91, %rd92;
	@%p86 bra 	$L__BB7_142;
	st.global.u32 	[%rd16], %r2211;
$L__BB7_142:
	add.s32 	%r749, %r747, 32;
	setp.ge.s32 	%p87, %r749, %r199;
	@%p87 bra 	$L__BB7_144;
	st.global.u32 	[%rd16+128], %r2210;
$L__BB7_144:
	add.s32 	%r751, %r747, 64;
	setp.ge.s32 	%p88, %r751, %r199;
	@%p88 bra 	$L__BB7_146;
	st.global.u32 	[%rd16+256], %r2209;
$L__BB7_146:
	add.s32 	%r753, %r747, 96;
	setp.ge.s32 	%p89, %r753, %r199;
	@%p89 bra 	$L__BB7_148;
	st.global.u32 	[%rd16+384], %r2208;
$L__BB7_148:
	add.s32 	%r755, %r747, 128;
	setp.ge.s32 	%p90, %r755, %r199;
	@%p90 bra 	$L__BB7_150;
	st.global.u32 	[%rd16+512], %r2207;
$L__BB7_150:
	add.s32 	%r757, %r747, 160;
	setp.ge.s32 	%p91, %r757, %r199;
	@%p91 bra 	$L__BB7_152;
	st.global.u32 	[%rd16+640], %r2206;
$L__BB7_152:
	add.s32 	%r759, %r747, 192;
	setp.ge.s32 	%p92, %r759, %r199;
	@%p92 bra 	$L__BB7_154;
	st.global.u32 	[%rd16+768], %r2205;
$L__BB7_154:
	add.s32 	%r761, %r747, 224;
	setp.ge.s32 	%p93, %r761, %r199;
	@%p93 bra 	$L__BB7_156;
	st.global.u32 	[%rd16+896], %r2204;
$L__BB7_156:
	add.s32 	%r763, %r747, 256;
	setp.ge.s32 	%p94, %r763, %r199;
	@%p94 bra 	$L__BB7_158;
	st.global.u32 	[%rd16+1024], %r2203;
$L__BB7_158:
	add.s32 	%r765, %r747, 288;
	setp.ge.s32 	%p95, %r765, %r199;
	@%p95 bra 	$L__BB7_160;
	st.global.u32 	[%rd16+1152], %r2202;
$L__BB7_160:
	add.s32 	%r767, %r747, 320;
	setp.ge.s32 	%p96, %r767, %r199;
	@%p96 bra 	$L__BB7_162;
	st.global.u32 	[%rd16+1280], %r2201;
$L__BB7_162:
	add.s32 	%r769, %r747, 352;
	setp.ge.s32 	%p97, %r769, %r199;
	@%p97 bra 	$L__BB7_164;
	st.global.u32 	[%rd16+1408], %r2200;
$L__BB7_164:
	add.s32 	%r771, %r747, 384;
	setp.ge.s32 	%p98, %r771, %r199;
	@%p98 bra 	$L__BB7_166;
	st.global.u32 	[%rd16+1536], %r2199;
$L__BB7_166:
	add.s32 	%r773, %r747, 416;
	setp.ge.s32 	%p99, %r773, %r199;
	@%p99 bra 	$L__BB7_168;
	st.global.u32 	[%rd16+1664], %r2198;
$L__BB7_168:
	add.s32 	%r775, %r747, 448;
	setp.ge.s32 	%p100, %r775, %r199;
	@%p100 bra 	$L__BB7_170;
	st.global.u32 	[%rd16+1792], %r2197;
$L__BB7_170:
	add.s32 	%r777, %r747, 480;
	setp.ge.s32 	%p101, %r777, %r199;
	@%p101 bra 	$L__BB7_172;
	st.global.u32 	[%rd16+1920], %r2196;
$L__BB7_172:
	add.s32 	%r779, %r747, 512;
	setp.ge.s32 	%p102, %r779, %r199;
	@%p102 bra 	$L__BB7_174;
	st.global.u32 	[%rd16+2048], %r2195;
$L__BB7_174:
	// begin inline asm
	exit;
	// end inline asm
	mov.u32 	%r2212, %r2149;
	mov.u32 	%r2213, %r2150;
	mov.u32 	%r2214, %r2151;
	mov.u32 	%r2215, %r2152;
	mov.u32 	%r2216, %r2153;
	mov.u32 	%r2217, %r2154;
	mov.u32 	%r2218, %r2155;
	mov.u32 	%r2219, %r2156;
	mov.u32 	%r2220, %r2157;
	mov.u32 	%r2221, %r2158;
	mov.u32 	%r2222, %r2159;
	mov.u32 	%r2223, %r2160;
	mov.u32 	%r2224, %r2161;
	mov.u32 	%r2225, %r2162;
	mov.u32 	%r2226, %r2163;
	mov.u32 	%r2227, %r2164;
	mov.u32 	%r2228, %r2165;
$L__BB7_175:
	mul.hi.u32 	%r780, %r1, 357913942;
	add.s32 	%r781, %r780, %r1;
	shl.b32 	%r782, %r781, 2;
	mov.u32 	%r783, _ZZN3cub18CUB_300001_SM_10006detail10radix_sort29DeviceRadixSortOnesweepKernelINS1_5radix10policy_hubIiiyE10Policy1000ELNS0_9SortOrderE0EiiyiiNS1_21identity_decomposer_tEEEvPT5_SB_PT3_PKSC_PT1_PKSG_PT2_PKSK_T4_iiT6_E1s;
	add.s32 	%r784, %r783, %r782;
	add.s32 	%r217, %r784, 13328;
	st.shared.u32 	[%r784+13328], %r2174;
	bar.sync 	0;
	setp.gt.u32 	%p103, %r1, 31;
	@%p103 bra 	$L__BB7_177;
	mad.lo.s32 	%r816, %r1, 52, %r783;
	ld.shared.u32 	%r817, [%r816+13328];
	ld.shared.u32 	%r818, [%r816+13332];
	ld.shared.u32 	%r819, [%r816+13336];
	ld.shared.u32 	%r820, [%r816+13340];
	ld.shared.u32 	%r821, [%r816+13344];
	ld.shared.u32 	%r822, [%r816+13348];
	ld.shared.u32 	%r823, [%r816+13352];
	ld.shared.u32 	%r824, [%r816+13356];
	ld.shared.u32 	%r825, [%r816+13360];
	ld.shared.u32 	%r826, [%r816+13364];
	ld.shared.u32 	%r827, [%r816+13368];
	ld.shared.u32 	%r828, [%r816+13372];
	add.s32 	%r829, %r818, %r817;
	add.s32 	%r830, %r829, %r819;
	add.s32 	%r831, %r830, %r820;
	add.s32 	%r832, %r831, %r821;
	add.s32 	%r833, %r832, %r822;
	add.s32 	%r834, %r833, %r823;
	add.s32 	%r835, %r834, %r824;
	add.s32 	%r836, %r835, %r825;
	add.s32 	%r837, %r836, %r826;
	add.s32 	%r838, %r837, %r827;
	add.s32 	%r789, %r838, %r828;
	mov.b32 	%r787, 1;
	mov.b32 	%r812, 0;
	mov.b32 	%r814, -1;
	// begin inline asm
	{  .reg .s32 r0;  .reg .pred p;  shfl.sync.up.b32 r0|p, %r789, %r787, %r812, %r814;  @p add.s32 r0, r0, %r789;  mov.s32 %r785, r0;}
	// end inline asm
	mov.b32 	%r793, 2;
	// begin inline asm
	{  .reg .s32 r0;  .reg .pred p;  shfl.sync.up.b32 r0|p, %r785, %r793, %r812, %r814;  @p add.s32 r0, r0, %r785;  mov.s32 %r791, r0;}
	// end inline asm
	mov.b32 	%r799, 4;
	// begin inline asm
	{  .reg .s32 r0;  .reg .pred p;  shfl.sync.up.b32 r0|p, %r791, %r799, %r812, %r814;  @p add.s32 r0, r0, %r791;  mov.s32 %r797, r0;}
	// end inline asm
	mov.b32 	%r805, 8;
	// begin inline asm
	{  .reg .s32 r0;  .reg .pred p;  shfl.sync.up.b32 r0|p, %r797, %r805, %r812, %r814;  @p add.s32 r0, r0, %r797;  mov.s32 %r803, r0;}
	// end inline asm
	mov.b32 	%r811, 16;
	// begin inline asm
	{  .reg .s32 r0;  .reg .pred p;  shfl.sync.up.b32 r0|p, %r803, %r811, %r812, %r814;  @p add.s32 r0, r0, %r803;  mov.s32 %r809, r0;}
	// end inline asm
	sub.s32 	%r839, %r809, %r789;
	add.s32 	%r840, %r817, %r839;
	add.s32 	%r841, %r818, %r840;
	add.s32 	%r842, %r819, %r841;
	add.s32 	%r843, %r820, %r842;
	add.s32 	%r844, %r821, %r843;
	add.s32 	%r845, %r822, %r844;
	add.s32 	%r846, %r823, %r845;
	add.s32 	%r847, %r824, %r846;
	add.s32 	%r848, %r825, %r847;
	add.s32 	%r849, %r826, %r848;
	add.s32 	%r850, %r827, %r849;
	st.shared.u32 	[%r816+13328], %r839;
	st.shared.u32 	[%r816+13332], %r840;
	st.shared.u32 	[%r816+13336], %r841;
	st.shared.u32 	[%r816+13340], %r842;
	st.shared.u32 	[%r816+13344], %r843;
	st.shared.u32 	[%r816+13348], %r844;
	st.shared.u32 	[%r816+13352], %r845;
	st.shared.u32 	[%r816+13356], %r846;
	st.shared.u32 	[%r816+13360], %r847;
	st.shared.u32 	[%r816+13364], %r848;
	st.shared.u32 	[%r816+13368], %r849;
	st.shared.u32 	[%r816+13372], %r850;
$L__BB7_177:
	setp.gt.u32 	%p104, %r1, 255;
	bar.sync 	0;
	ld.shared.u32 	%r218, [%r217];
	@%p104 bra 	$L__BB7_179;
	shl.b32 	%r851, %r1, 2;
	add.s32 	%r853, %r783, %r851;
	ld.shared.u32 	%r854, [%r853];
	add.s32 	%r855, %r854, %r218;
	st.shared.u32 	[%r853], %r855;
	ld.shared.u32 	%r856, [%r853+1024];
	add.s32 	%r857, %r856, %r218;
	st.shared.u32 	[%r853+1024], %r857;
	ld.shared.u32 	%r858, [%r853+2048];
	add.s32 	%r859, %r858, %r218;
	st.shared.u32 	[%r853+2048], %r859;
	ld.shared.u32 	%r860, [%r853+3072];
	add.s32 	%r861, %r860, %r218;
	st.shared.u32 	[%r853+3072], %r861;
	ld.shared.u32 	%r862, [%r853+4096];
	add.s32 	%r863, %r862, %r218;
	st.shared.u32 	[%r853+4096], %r863;
	ld.shared.u32 	%r864, [%r853+5120];
	add.s32 	%r865, %r864, %r218;
	st.shared.u32 	[%r853+5120], %r865;
	ld.shared.u32 	%r866, [%r853+6144];
	add.s32 	%r867, %r866, %r218;
	st.shared.u32 	[%r853+6144], %r867;
	ld.shared.u32 	%r868, [%r853+7168];
	add.s32 	%r869, %r868, %r218;
	st.shared.u32 	[%r853+7168], %r869;
	ld.shared.u32 	%r870, [%r853+8192];
	add.s32 	%r871, %r870, %r218;
	st.shared.u32 	[%r853+8192], %r871;
	ld.shared.u32 	%r872, [%r853+9216];
	add.s32 	%r873, %r872, %r218;
	st.shared.u32 	[%r853+9216], %r873;
	ld.shared.u32 	%r874, [%r853+10240];
	add.s32 	%r875, %r874, %r218;
	st.shared.u32 	[%r853+10240], %r875;
	ld.shared.u32 	%r876, [%r853+11264];
	add.s32 	%r877, %r876, %r218;
	st.shared.u32 	[%r853+11264], %r877;
$L__BB7_179:
	ld.param.u32 	%r2132, [_ZN3cub18CUB_300001_SM_10006detail10radix_sort29DeviceRadixSortOnesweepKernelINS1_5radix10policy_hubIiiyE10Policy1000ELNS0_9SortOrderE0EiiyiiNS1_21identity_decomposer_tEEEvPT5_SB_PT3_PKSC_PT1_PKSG_PT2_PKSK_T4_iiT6__param_10];
	ld.param.u32 	%r2095, [_ZN3cub18CUB_300001_SM_10006detail10radix_sort29DeviceRadixSortOnesweepKernelINS1_5radix10policy_hubIiiyE10Policy1000ELNS0_9SortOrderE0EiiyiiNS1_21identity_decomposer_tEEEvPT5_SB_PT3_PKSC_PT1_PKSG_PT2_PKSK_T4_iiT6__param_9];
	shl.b32 	%r904, %r1, 5;
	and.b32  	%r905, %r904, 31744;
	add.s32 	%r219, %r783, %r905;
	bar.sync 	0;
	// begin inline asm
	mov.u32 %r878, %lanemask_le;
	// end inline asm
	shr.u32 	%r907, %r2228, %r2095;
	mov.b32 	%r908, -1;
	shl.b32 	%r909, %r908, %r2132;
	not.b32 	%r221, %r909;
	and.b32  	%r901, %r907, %r221;
	mov.b32 	%r881, 1;
	// begin inline asm
	{
    .reg .pred p;
    and.b32 %r879, %r901, %r881;    setp.ne.u32 p, %r879, 0;
    vote.ballot.sync.b32 %r879, p, 0xffffffff;
    @!p not.b32 %r879, %r879;
}

	// end inline asm
	mov.b32 	%r884, 2;
	// begin inline asm
	{
    .reg .pred p;
    and.b32 %r882, %r901, %r884;    setp.ne.u32 p, %r882, 0;
    vote.ballot.sync.b32 %r882, p, 0xffffffff;
    @!p not.b32 %r882, %r882;
}

	// end inline asm
	and.b32  	%r910, %r882, %r879;
	mov.b32 	%r887, 4;
	// begin inline asm
	{
    .reg .pred p;
    and.b32 %r885, %r901, %r887;    setp.ne.u32 p, %r885, 0;
    vote.ballot.sync.b32 %r885, p, 0xffffffff;
    @!p not.b32 %r885, %r885;
}

	// end inline asm
	and.b32  	%r911, %r885, %r910;
	mov.b32 	%r890, 8;
	// begin inline asm
	{
    .reg .pred p;
    and.b32 %r888, %r901, %r890;    setp.ne.u32 p, %r888, 0;
    vote.ballot.sync.b32 %r888, p, 0xffffffff;
    @!p not.b32 %r888, %r888;
}

	// end inline asm
	and.b32  	%r912, %r888, %r911;
	mov.b32 	%r893, 16;
	// begin inline asm
	{
    .reg .pred p;
    and.b32 %r891, %r901, %r893;    setp.ne.u32 p, %r891, 0;
    vote.ballot.sync.b32 %r891, p, 0xffffffff;
    @!p not.b32 %r891, %r891;
}

	// end inline asm
	and.b32  	%r913, %r891, %r912;
	mov.b32 	%r896, 32;
	// begin inline asm
	{
    .reg .pred p;
    and.b32 %r894, %r901, %r896;    setp.ne.u32 p, %r894, 0;
    vote.ballot.sync.b32 %r894, p, 0xffffffff;
    @!p not.b32 %r894, %r894;
}

	// end inline asm
	and.b32  	%r914, %r894, %r913;
	mov.b32 	%r899, 64;
	// begin inline asm
	{
    .reg .pred p;
    and.b32 %r897, %r901, %r899;    setp.ne.u32 p, %r897, 0;
    vote.ballot.sync.b32 %r897, p, 0xffffffff;
    @!p not.b32 %r897, %r897;
}

	// end inline asm
	and.b32  	%r915, %r897, %r914;
	mov.b32 	%r902, 128;
	// begin inline asm
	{
    .reg .pred p;
    and.b32 %r900, %r901, %r902;    setp.ne.u32 p, %r900, 0;
    vote.ballot.sync.b32 %r900, p, 0xffffffff;
    @!p not.b32 %r900, %r900;
}

	// end inline asm
	and.b32  	%r916, %r900, %r915;
	clz.b32 	%r917, %r916;
	sub.s32 	%r223, 31, %r917;
	and.b32  	%r918, %r878, %r916;
	popc.b32 	%r224, %r918;
	setp.ne.s32 	%p105, %r443, %r223;
	mov.b32 	%r2229, 0;
	@%p105 bra 	$L__BB7_181;
	shl.b32 	%r919, %r901, 2;
	add.s32 	%r920, %r219, %r919;
	atom.shared.add.u32 	%r2229, [%r920], %r224;
$L__BB7_181:
	ld.param.u32 	%r2096, [_ZN3cub18CUB_300001_SM_10006detail10radix_sort29DeviceRadixSortOnesweepKernelINS1_5radix10policy_hubIiiyE10Policy1000ELNS0_9SortOrderE0EiiyiiNS1_21identity_decomposer_tEEEvPT5_SB_PT3_PKSC_PT1_PKSG_PT2_PKSK_T4_iiT6__param_9];
	shfl.sync.idx.b32	%r946|%p106, %r2229, %r223, 31, -1;
	add.s32 	%r227, %r224, %r946;
	shr.u32 	%r947, %r2227, %r2096;
	and.b32  	%r943, %r947, %r221;
	mov.b32 	%r923, 1;
	// begin inline asm
	{
    .reg .pred p;
    and.b32 %r921, %r943, %r923;    setp.ne.u32 p, %r921, 0;
    vote.ballot.sync.b32 %r921, p, 0xffffffff;
    @!p not.b32 %r921, %r921;
}

	// end inline asm
	mov.b32 	%r926, 2;
	// begin inline asm
	{
    .reg .pred p;
    and.b32 %r924, %r943, %r926;    setp.ne.u32 p, %r924, 0;
    vote.ballot.sync.b32 %r924, p, 0xffffffff;
    @!p not.b32 %r924, %r924;
}

	// end inline asm
	and.b32  	%r948, %r924, %r921;
	mov.b32 	%r929, 4;
	// begin inline asm
	{
    .reg .pred p;
    and.b32 %r927, %r943, %r929;    setp.ne.u32 p, %r927, 0;
    vote.ballot.sync.b32 %r927, p, 0xffffffff;
    @!p not.b32 %r927, %r927;
}

	// end inline asm
	and.b32  	%r949, %r927, %r948;
	mov.b32 	%r932, 8;
	// begin inline asm
	{
    .reg .pred p;
    and.b32 %r930, %r943, %r932;    setp.ne.u32 p, %r930, 0;
    vote.ballot.sync.b32 %r930, p, 0xffffffff;
    @!p not.b32 %r930, %r930;
}

	// end inline asm
	and.b32  	%r950, %r930, %r949;
	mov.b32 	%r935, 16;
	// begin inline asm
	{
    .reg .pred p;
    and.b32 %r933, %r943, %r935;    setp.ne.u32 p, %r933, 0;
    vote.ballot.sync.b32 %r933, p, 0xffffffff;
    @!p not.b32 %r933, %r933;
}

	// end inline asm
	and.b32  	%r951, %r933, %r950;
	mov.b32 	%r938, 32;
	// begin inline asm
	{
    .reg .pred p;
    and.b32 %r936, %r943, %r938;    setp.ne.u32 p, %r936, 0;
    vote.ballot.sync.b32 %r936, p, 0xffffffff;
    @!p not.b32 %r936, %r936;
}

	// end inline asm
	and.b32  	%r952, %r936, %r951;
	mov.b32 	%r941, 64;
	// begin inline asm
	{
    .reg .pred p;
    and.b32 %r939, %r943, %r941;    setp.ne.u32 p, %r939, 0;
    vote.ballot.sync.b32 %r939, p, 0xffffffff;
    @!p not.b32 %r939, %r939;
}

	// end inline asm
	and.b32  	%r953, %r939, %r952;
	mov.b32 	%r944, 128;
	// begin inline asm
	{
    .reg .pred p;
    and.b32 %r942, %r943, %r944;    setp.ne.u32 p, %r942, 0;
    vote.ballot.sync.b32 %r942, p, 0xffffffff;
    @!p not.b32 %r942, %r942;
}

	// end inline asm
	and.b32  	%r954, %r942, %r953;
	clz.b32 	%r955, %r954;
	sub.s32 	%r229, 31, %r955;
	and.b32  	%r956, %r878, %r954;
	popc.b32 	%r230, %r956;
	setp.ne.s32 	%p107, %r443, %r229;
	mov.b32 	%r2230, 0;
	@%p107 bra 	$L__BB7_183;
	shl.b32 	%r957, %r943, 2;
	add.s32 	%r958, %r219, %r957;
	atom.shared.add.u32 	%r2230, [%r958], %r230;
$L__BB7_183:
	ld.param.u32 	%r2097, [_ZN3cub18CUB_300001_SM_10006detail10radix_sort29DeviceRadixSortOnesweepKernelINS1_5radix10policy_hubIiiyE10Policy1000ELNS0_9SortOrderE0EiiyiiNS1_21identity_decomposer_tEEEvPT5_SB_PT3_PKSC_PT1_PKSG_PT2_PKSK_T4_iiT6__param_9];
	shfl.sync.idx.b32	%r984|%p108, %r2230, %r229, 31, -1;
	add.s32 	%r233, %r230, %r984;
	shr.u32 	%r985, %r2226, %r2097;
	and.b32  	%r981, %r985, %r221;
	mov.b32 	%r961, 1;
	// begin inline asm
	{
    .reg .pred p;
    and.b32 %r959, %r981, %r961;    setp.ne.u32 p, %r959, 0;
    vote.ballot.sync.b32 %r959, p, 0xffffffff;
    @!p not.b32 %r959, %r959;
}

	// end inline asm
	mov.b32 	%r964, 2;
	// begin inline asm
	{
    .reg .pred p;
    and.b32 %r962, %r981, %r964;    setp.ne.u32 p, %r962, 0;
    vote.ballot.sync.b32 %r962, p, 0xffffffff;
    @!p not.b32 %r962, %r962;
}

	// end inline asm
	and.b32  	%r986, %r962, %r959;
	mov.b32 	%r967, 4;
	// begin inline asm
	{
    .reg .pred p;
    and.b32 %r965, %r981, %r967;    setp.ne.u32 p, %r965, 0;
    vote.ballot.sync.b32 %r965, p, 0xffffffff;
    @!p not.b32 %r965, %r965;
}

	// end inline asm
	and.b32  	%r987, %r965, %r986;
	mov.b32 	%r970, 8;
	// begin inline asm
	{
    .reg .pred p;
    and.b32 %r968, %r981, %r970;    setp.ne.u32 p, %r968, 0;
    vote.ballot.sync.b32 %r968, p, 0xffffffff;
    @!p not.b32 %r968, %r968;
}

	// end inline asm
	and.b32  	%r988, %r968, %r987;
	mov.b32 	%r973, 16;
	// begin inline asm
	{
    .reg .pred p;
    and.b32 %r971, %r981, %r973;    setp.ne.u32 p, %r971, 0;
    vote.ballot.sync.b32 %r971, p, 0xffffffff;
    @!p not.b32 %r971, %r971;
}

	// end inline asm
	and.b32  	%r989, %r971, %r988;
	mov.b32 	%r976, 32;
	// begin inline asm
	{
    .reg .pred p;
    and.b32 %r974, %r981, %r976;    setp.ne.u32 p, %r974, 0;
    vote.ballot.sync.b32 %r974, p, 0xffffffff;
    @!p not.b32 %r974, %r974;
}

	// end inline asm
	and.b32  	%r990, %r974, %r989;
	mov.b32 	%r979, 64;
	// begin inline asm
	{
    .reg .pred p;
    and.b32 %r977, %r981, %r979;    setp.ne.u32 p, %r977, 0;
    vote.ballot.sync.b32 %r977, p, 0xffffffff;
    @!p not.b32 %r977, %r977;
}

	// end inline asm
	and.b32  	%r991, %r977, %r990;
	mov.b32 	%r982, 128;
	// begin inline asm
	{
    .reg .pred p;
    and.b32 %r980, %r981, %r982;    setp.ne.u32 p, %r980, 0;
    vote.ballot.sync.b32 %r980, p, 0xffffffff;
    @!p not.b32 %r980, %r980;
}

	// end inline asm
	and.b32  	%r992, %r980, %r991;
	clz.b32 	%r993, %r992;
	sub.s32 	%r235, 31, %r993;
	and.b32  	%r994, %r878, %r992;
	popc.b32 	%r236, %r994;
	setp.ne.s32 	%p109, %r443, %r235;
	mov.b32 	%r2231, 0;
	@%p109 bra 	$L__BB7_185;
	shl.b32 	%r995, %r981, 2;
	add.s32 	%r996, %r219, %r995;
	atom.shared.add.u32 	%r2231, [%r996], %r236;
$L__BB7_185:
	ld.param.u32 	%r2098, [_ZN3cub18CUB_300001_SM_10006detail10radix_sort29DeviceRadixSortOnesweepKernelINS1_5radix10policy_hubIiiyE10Policy1000ELNS0_9SortOrderE0EiiyiiNS1_21identity_decomposer_tEEEvPT5_SB_PT3_PKSC_PT1_PKSG_PT2_PKSK_T4_iiT6__param_9];
	shfl.sync.idx.b32	%r1022|%p110, %r2231, %r235, 31, -1;
	add.s32 	%r239, %r236, %r1022;
	shr.u32 	%r1023, %r2225, %r2098;
	and.b32  	%r1019, %r1023, %r221;
	mov.b32 	%r999, 1;
	// begin inline asm
	{
    .reg .pred p;
    and.b32 %r997, %r1019, %r999;    setp.ne.u32 p, %r997, 0;
    vote.ballot.sync.b32 %r997, p, 0xffffffff;
    @!p not.b32 %r997, %r997;
}

	// end inline asm
	mov.b32 	%r1002, 2;
	// begin inline asm
	{
    .reg .pred p;
    and.b32 %r1000, %r1019, %r1002;    setp.ne.u32 p, %r1000, 0;
    vote.ballot.sync.b32 %r1000, p, 0xffffffff;
    @!p not.b32 %r1000, %r1000;
}

	// end inline asm
	and.b32  	%r1024, %r1000, %r997;
	mov.b32 	%r1005, 4;
	// begin inline asm
	{
    .reg .pred p;
    and.b32 %r1003, %r1019, %r1005;    setp.ne.u32 p, %r1003, 0;
    vote.ballot.sync.b32 %r1003, p, 0xffffffff;
    @!p not.b32 %r1003, %r1003;
}

	// end inline asm
	and.b32  	%r1025, %r1003, %r1024;
	mov.b32 	%r1008, 8;
	// begin inline asm
	{
    .reg .pred p;
    and.b32 %r1006, %r1019, %r1008;    setp.ne.u32 p, %r1006, 0;
    vote.ballot.sync.b32 %r1006, p, 0xffffffff;
    @!p not.b32 %r1006, %r1006;
}

	// end inline asm
	and.b32  	%r1026, %r1006, %r1025;
	mov.b32 	%r1011, 16;
	// begin inline asm
	{
    .reg .pred p;
    and.b32 %r1009, %r1019, %r1011;    setp.ne.u32 p, %r1009, 0;
    vote.ballot.sync.b32 %r1009, p, 0xffffffff;
    @!p not.b32 %r1009, %r1009;
}

	// end inline asm
	and.b32  	%r1027, %r1009, %r1026;
	mov.b32 	%r1014, 32;
	// begin inline asm
	{
    .reg .pred p;
    and.b32 %r1012, %r1019, %r1014;    setp.ne.u32 p, %r1012, 0;
    vote.ballot.sync.b32 %r1012, p, 0xffffffff;
    @!p not.b32 %r1012, %r1012;
}

	// end inline asm
	and.b32  	%r1028, %r1012, %r1027;
	mov.b32 	%r1017, 64;
	// begin inline asm
	{
    .reg .pred p;
    and.b32 %r1015, %r1019, %r1017;    setp.ne.u32 p, %r1015, 0;
    vote.ballot.sync.b32 %r1015, p, 0xffffffff;
    @!p not.b32 %r1015, %r1015;
}

	// end inline asm
	and.b32  	%r1029, %r1015, %r1028;
	mov.b32 	%r1020, 128;
	// begin inline asm
	{
    .reg .pred p;
    and.b32 %r1018, %r1019, %r1020;    setp.ne.u32 p, %r1018, 0;
    vote.ballot.sync.b32 %r1018, p, 0xffffffff;
    @!p not.b32 %r1018, %r1018;
}

	// end inline asm
	and.b32  	%r1030, %r1018, %r1029;
	clz.b32 	%r1031, %r1030;
	sub.s32 	%r241, 31, %r1031;
	and.b32  	%r1032, %r878, %r1030;
	popc.b32 	%r242, %r1032;
	setp.ne.s32 	%p111, %r443, %r241;
	mov.b32 	%r2232, 0;
	@%p111 bra 	$L__BB7_187;
	shl.b32 	%r1033, %r1019, 2;
	add.s32 	%r1034, %r219, %r1033;
	atom.shared.add.u32 	%r2232, [%r1034], %r242;
$L__BB7_187:
	ld.param.u32 	%r2099, [_ZN3cub18CUB_300001_SM_10006detail10radix_sort29DeviceRadixSortOnesweepKernelINS1_5radix10policy_hubIiiyE10Policy1000ELNS0_9SortOrderE0EiiyiiNS1_21identity_decomposer_tEEEvPT5_SB_PT3_PKSC_PT1_PKSG_PT2_PKSK_T4_iiT6__param_9];
	shfl.sync.idx.b32	%r1060|%p112, %r2232, %r241, 31, -1;
	add.s32 	%r245, %r242, %r1060;
	shr.u32 	%r1061, %r2224, %r2099;
	and.b32  	%r1057, %r1061, %r221;
	mov.b32 	%r1037, 1;
	// begin inline asm
	{
    .reg .pred p;
    and.b32 %r1035, %r1057, %r1037;    setp.ne.u32 p, %r1035, 0;
    vote.ballot.sync.b32 %r1035, p, 0xffffffff;
    @!p not.b32 %r1035, %r1035;
}

	// end inline asm
	mov.b32 	%r1040, 2;
	// begin inline asm
	{
    .reg .pred p;
    and.b32 %r1038, %r1057, %r1040;    setp.ne.u32 p, %r1038, 0;
    vote.ballot.sync.b32 %r1038, p, 0xffffffff;
    @!p not.b32 %r1038, %r1038;
}

	// end inline asm
	and.b32  	%r1062, %r1038, %r1035;
	mov.b32 	%r1043, 4;
	// begin inline asm
	{
    .reg .pred p;
    and.b32 %r1041, %r1057, %r1043;    setp.ne.u32 p, %r1041, 0;
    vote.ballot.sync.b32 %r1041, p, 0xffffffff;
    @!p not.b32 %r1041, %r1041;
}

	// end inline asm
	and.b32  	%r1063, %r1041, %r1062;
	mov.b32 	%r1046, 8;
	// begin inline asm
	{
    .reg .pred p;
    and.b32 %r1044, %r1057, %r1046;    setp.ne.u32 p, %r1044, 0;
    vote.ballot.sync.b32 %r1044, p, 0xffffffff;
    @!p not.b32 %r1044, %r1044;
}

	// end inline asm
	and.b32  	%r1064, %r1044, %r1063;
	mov.b32 	%r1049, 16;
	// begin inline asm
	{
    .reg .pred p;
    and.b32 %r1047, %r1057, %r1049;    setp.ne.u32 p, %r1047, 0;
    vote.ballot.sync.b32 %r1047, p, 0xffffffff;
    @!p not.b32 %r1047, %r1047;
}

	// end inline asm
	and.b32  	%r1065, %r1047, %r1064;
	mov.b32 	%r1052, 32;
	// begin inline asm
	{
    .reg .pred p;
    and.b32 %r1050, %r1057, %r1052;    setp.ne.u32 p, %r1050, 0;
    vote.ballot.sync.b32 %r1050, p, 0xffffffff;
    @!p not.b32 %r1050, %r1050;
}

	// end inline asm
	and.b32  	%r1066, %r1050, %r1065;
	mov.b32 	%r1055, 64;
	// begin inline asm
	{
    .reg .pred p;
    and.b32 %r1053, %r1057, %r1055;    setp.ne.u32 p, %r1053, 0;
    vote.ballot.sync.b32 %r1053, p, 0xffffffff;
    @!p not.b32 %r1053, %r1053;
}

	// end inline asm
	and.b32  	%r1067, %r1053, %r1066;
	mov.b32 	%r1058, 128;
	// begin inline asm
	{
    .reg .pred p;
    and.b32 %r1056, %r1057, %r1058;    setp.ne.u32 p, %r1056, 0;
    vote.ballot.sync.b32 %r1056, p, 0xffffffff;
    @!p not.b32 %r1056, %r1056;
}

	// end inline asm
	and.b32  	%r1068, %r1056, %r1067;
	clz.b32 	%r1069, %r1068;
	sub.s32 	%r247, 31, %r1069;
	and.b32  	%r1070, %r878, %r1068;
	popc.b32 	%r248, %r1070;
	setp.ne.s32 	%p113, %r443, %r247;
	mov.b32 	%r2233, 0;
	@%p113 bra 	$L__BB7_189;
	shl.b32 	%r1071, %r1057, 2;
	add.s32 	%r1072, %r219, %r1071;
	atom.shared.add.u32 	%r2233, [%r1072], %r248;
$L__BB7_189:
	ld.param.u32 	%r2100, [_ZN3cub18CUB_300001_SM_10006detail10radix_sort29DeviceRadixSortOnesweepKernelINS1_5radix10policy_hubIiiyE10Policy1000ELNS0_9SortOrderE0EiiyiiNS1_21identity_decomposer_tEEEvPT5_SB_PT3_PKSC_PT1_PKSG_PT2_PKSK_T4_iiT6__param_9];
	shfl.sync.idx.b32	%r1098|%p114, %r2233, %r247, 31, -1;
	add.s32 	%r251, %r248, %r1098;
	shr.u32 	%r1099, %r2223, %r2100;
	and.b32  	%r1095, %r1099, %r221;
	mov.b32 	%r1075, 1;
	// begin inline asm
	{
    .reg .pred p;
    and.b32 %r1073, %r1095, %r1075;    setp.ne.u32 p, %r1073, 0;
    vote.ballot.sync.b32 %r1073, p, 0xffffffff;
    @!p not.b32 %r1073, %r1073;
}

	// end inline asm
	mov.b32 	%r1078, 2;
	// begin inline asm
	{
    .reg .pred p;
    and.b32 %r1076, %r1095, %r1078;    setp.ne.u32 p, %r1076, 0;
    vote.ballot.sync.b32 %r1076, p, 0xffffffff;
    @!p not.b32 %r1076, %r1076;
}

	// end inline asm
	and.b32  	%r1100, %r1076, %r1073;
	mov.b32 	%r1081, 4;
	// begin inline asm
	{
    .reg .pred p;
    and.b32 %r1079, %r1095, %r1081;    setp.ne.u32 p, %r1079, 0;
    vote.ballot.sync.b32 %r1079, p, 0xffffffff;
    @!p not.b32 %r1079, %r1079;
}

	// end inline asm
	and.b32  	%r1101, %r1079, %r1100;
	mov.b32 	%r1084, 8;
	// begin inline asm
	{
    .reg .pred p;
    and.b32 %r1082, %r1095, %r1084;    setp.ne.u32 p, %r1082, 0;
    vote.ballot.sync.b32 %r1082, p, 0xffffffff;
    @!p not.b32 %r1082, %r1082;
}

	// end inline asm
	and.b32  	%r1102, %r1082, %r1101;
	mov.b32 	%r1087, 16;
	// begin inline asm
	{
    .reg .pred p;
    and.b32 %r1085, %r1095, %r1087;    setp.ne.u32 p, %r1085, 0;
    vote.ballot.sync.b32 %r1085, p, 0xffffffff;
    @!p not.b32 %r1085, %r1085;
}

	// end inline asm
	and.b32  	%r1103, %r1085, %r1102;
	mov.b32 	%r1090, 32;
	// begin inline asm
	{
    .reg .pred p;
    and.b32 %r1088, %r1095, %r1090;    setp.ne.u32 p, %r1088, 0;
    vote.ballot.sync.b32 %r1088, p, 0xffffffff;
    @!p not.b32 %r1088, %r1088;
}

	// end inline asm
	and.b32  	%r1104, %r1088, %r1103;
	mov.b32 	%r1093, 64;
	// begin inline asm
	{
    .reg .pred p;
    and.b32 %r1091, %r1095, %r1093;    setp.ne.u32 p, %r1091, 0;
    vote.ballot.sync.b32 %r1091, p, 0xffffffff;
    @!p not.b32 %r1091, %r1091;
}

	// end inline asm
	and.b32  	%r1105, %r1091, %r1104;
	mov.b32 	%r1096, 128;
	// begin inline asm
	{
    .reg .pred p;
    and.b32 %r1094, %r1095, %r1096;    setp.ne.u32 p, %r1094, 0;
    vote.ballot.sync.b32 %r1094, p, 0xffffffff;
    @!p not.b32 %r1094, %r1094;
}

	// end inline asm
	and.b32  	%r1106, %r1094, %r1105;
	clz.b32 	%r1107, %r1106;
	sub.s32 	%r253, 31, %r1107;
	and.b32  	%r1108, %r878, %r1106;
	popc.b32 	%r254, %r1108;
	setp.ne.s32 	%p115, %r443, %r253;
	mov.b32 	%r2234, 0;
	@%p115 bra 	$L__BB7_191;
	shl.b32 	%r1109, %r1095, 2;
	add.s32 	%r1110, %r219, %r1109;
	atom.shared.add.u32 	%r2234, [%r1110], %r254;
$L__BB7_191:
	ld.param.u32 	%r2101, [_ZN3cub18CUB_300001_SM_10006detail10radix_sort29DeviceRadixSortOnesweepKernelINS1_5radix10policy_hubIiiyE10Policy1000ELNS0_9SortOrderE0EiiyiiNS1_21identity_decomposer_tEEEvPT5_SB_PT3_PKSC_PT1_PKSG_PT2_PKSK_T4_iiT6__param_9];
	shfl.sync.idx.b32	%r1136|%p116, %r2234, %r253, 31, -1;
	add.s32 	%r257, %r254, %r1136;
	shr.u32 	%r1137, %r2222, %r2101;
	and.b32  	%r1133, %r1137, %r221;
	mov.b32 	%r1113, 1;
	// begin inline asm
	{
    .reg .pred p;
    and.b32 %r1111, %r1133, %r1113;    setp.ne.u32 p, %r1111, 0;
    vote.ballot.sync.b32 %r1111, p, 0xffffffff;
    @!p not.b32 %r1111, %r1111;
}

	// end inline asm
	mov.b32 	%r1116, 2;
	// begin inline asm
	{
    .reg .pred p;
    and.b32 %r1114, %r1133, %r1116;    setp.ne.u32 p, %r1114, 0;
    vote.ballot.sync.b32 %r1114, p, 0xffffffff;
    @!p not.b32 %r1114, %r1114;
}

	// end inline asm
	and.b32  	%r1138, %r1114, %r1111;
	mov.b32 	%r1119, 4;
	// begin inline asm
	{
    .reg .pred p;
    and.b32 %r1117, %r1133, %r1119;    setp.ne.u32 p, %r1117, 0;
    vote.ballot.sync.b32 %r1117, p, 0xffffffff;
    @!p not.b32 %r1117, %r1117;
}

	// end inline asm
	and.b32  	%r1139, %r1117, %r1138;
	mov.b32 	%r1122, 8;
	// begin inline asm
	{
    .reg .pred p;
    and.b32 %r1120, %r1133, %r1122;    setp.ne.u32 p, %r1120, 0;
    vote.ballot.sync.b32 %r1120, p, 0xffffffff;
    @!p not.b32 %r1120, %r1120;
}

	// end inline asm
	and.b32  	%r1140, %r1120, %r1139;
	mov.b32 	%r1125, 16;
	// begin inline asm
	{
    .reg .pred p;
    and.b32 %r1123, %r1133, %r1125;    setp.ne.u32 p, %r1123, 0;
    vote.ballot.sync.b32 %r1123, p, 0xffffffff;
    @!p not.b32 %r1123, %r1123;
}

	// end inline asm
	and.b32  	%r1141, %r1123, %r1140;
	mov.b32 	%r1128, 32;
	// begin inline asm
	{
    .reg .pred p;
    and.b32 %r1126, %r1133, %r1128;    setp.ne.u32 p, %r1126, 0;
    vote.ballot.sync.b32 %r1126, p, 0xffffffff;
    @!p not.b32 %r1126, %r1126;
}

	// end inline asm
	and.b32  	%r1142, %r1126, %r1141;
	mov.b32 	%r1131, 64;
	// begin inline asm
	{
    .reg .pred p;
    and.b32 %r1129, %r1133, %r1131;    setp.ne.u32 p, %r1129, 0;
    vote.ballot.sync.b32 %r1129, p, 0xffffffff;
    @!p not.b32 %r1129, %r1129;
}

	// end inline asm
	and.b32  	%r1143, %r1129, %r1142;
	mov.b32 	%r1134, 128;
	// begin inline asm
	{
    .reg .pred p;
    and.b32 %r1132, %r1133, %r1134;    setp.ne.u32 p, %r1132, 0;
    vote.ballot.sync.b32 %r1132, p, 0xffffffff;
    @!p not.b32 %r1132, %r1132;
}

	// end inline asm
	and.b32  	%r1144, %r1132, %r1143;
	clz.b32 	%r1145, %r1144;
	sub.s32 	%r259, 31, %r1145;
	and.b32  	%r1146, %r878, %r1144;
	popc.b32 	%r260, %r1146;
	setp.ne.s32 	%p117, %r443, %r259;
	mov.b32 	%r2235, 0;
	@%p117 bra 	$L__BB7_193;
	shl.b32 	%r1147, %r1133, 2;
	add.s32 	%r1148, %r219, %r1147;
	atom.shared.add.u32 	%r2235, [%r1148], %r260;
$L__BB7_193:
	ld.param.u32 	%r2102, [_ZN3cub18CUB_300001_SM_10006detail10radix_sort29DeviceRadixSortOnesweepKernelINS1_5radix10policy_hubIiiyE10Policy1000ELNS0_9SortOrderE0EiiyiiNS1_21identity_decomposer_tEEEvPT5_SB_PT3_PKSC_PT1_PKSG_PT2_PKSK_T4_iiT6__param_9];
	shfl.sync.idx.b32	%r1174|%p118, %r2235, %r259, 31, -1;
	add.s32 	%r263, %r260, %r1174;
	shr.u32 	%r1175, %r2221, %r2102;
	and.b32  	%r1171, %r1175, %r221;
	mov.b32 	%r1151, 1;
	// begin inline asm
	{
    .reg .pred p;
    and.b32 %r1149, %r1171, %r1151;    setp.ne.u32 p, %r1149, 0;
    vote.ballot.sync.b32 %r1149, p, 0xffffffff;
    @!p not.b32 %r1149, %r1149;
}

	// end inline asm
	mov.b32 	%r1154, 2;
	// begin inline asm
	{
    .reg .pred p;
    and.b32 %r1152, %r1171, %r1154;    setp.ne.u32 p, %r1152, 0;
    vote.ballot.sync.b32 %r1152, p, 0xffffffff;
    @!p not.b32 %r1152, %r1152;
}

	// end inline asm
	and.b32  	%r1176, %r1152, %r1149;
	mov.b32 	%r1157, 4;
	// begin inline asm
	{
    .reg .pred p;
    and.b32 %r1155, %r1171, %r1157;    setp.ne.u32 p, %r1155, 0;
    vote.ballot.sync.b32 %r1155, p, 0xffffffff;
    @!p not.b32 %r1155, %r1155;
}

	// end inline asm
	and.b32  	%r1177, %r1155, %r1176;
	mov.b32 	%r1160, 8;
	// begin inline asm
	{
    .reg .pred p;
    and.b32 %r1158, %r1171, %r1160;    setp.ne.u32 p, %r1158, 0;
    vote.ballot.sync.b32 %r1158, p, 0xffffffff;
    @!p not.b32 %r1158, %r1158;
}

	// end inline asm
	and.b32  	%r1178, %r1158, %r1177;
	mov.b32 	%r1163, 16;
	// begin inline asm
	{
    .reg .pred p;
    and.b32 %r1161, %r1171, %r1163;    setp.ne.u32 p, %r1161, 0;
    vote.ballot.sync.b32 %r1161, p, 0xffffffff;
    @!p not.b32 %r1161, %r1161;
}

	// end inline asm
	and.b32  	%r1179, %r1161, %r1178;
	mov.b32 	%r1166, 32;
	// begin inline asm
	{
    .reg .pred p;
    and.b32 %r1164, %r1171, %r1166;    setp.ne.u32 p, %r1164, 0;
    vote.ballot.sync.b32 %r1164, p, 0xffffffff;
    @!p not.b32 %r1164, %r1164;
}

	// end inline asm
	and.b32  	%r1180, %r1164, %r1179;
	mov.b32 	%r1169, 64;
	// begin inline asm
	{
    .reg .pred p;
    and.b32 %r1167, %r1171, %r1169;    setp.ne.u32 p, %r1167, 0;
    vote.ballot.sync.b32 %r1167, p, 0xffffffff;
    @!p not.b32 %r1167, %r1167;
}

	// end inline asm
	and.b32  	%r1181, %r1167, %r1180;
	mov.b32 	%r1172, 128;
	// begin inline asm
	{
    .reg .pred p;
    and.b32 %r1170, %r1171, %r1172;    setp.ne.u32 p, %r1170, 0;
    vote.ballot.sync.b32 %r1170, p, 0xffffffff;
    @!p not.b32 %r1170, %r1170;
}

	// end inline asm
	and.b32  	%r1182, %r1170, %r1181;
	clz.b32 	%r1183, %r1182;
	sub.s32 	%r265, 31, %r1183;
	and.b32  	%r1184, %r878, %r1182;
	popc.b32 	%r266, %r1184;
	setp.ne.s32 	%p119, %r443, %r265;
	mov.b32 	%r2236, 0;
	@%p119 bra 	$L__BB7_195;
	shl.b32 	%r1185, %r1171, 2;
	add.s32 	%r1186, %r219, %r1185;
	atom.shared.add.u32 	%r2236, [%r1186], %r266;
$L__BB7_195:
	ld.param.u32 	%r2103, [_ZN3cub18CUB_300001_SM_10006detail10radix_sort29DeviceRadixSortOnesweepKernelINS1_5radix10policy_hubIiiyE10Policy1000ELNS0_9SortOrderE0EiiyiiNS1_21identity_decomposer_tEEEvPT5_SB_PT3_PKSC_PT1_PKSG_PT2_PKSK_T4_iiT6__param_9];
	shfl.sync.idx.b32	%r1212|%p120, %r2236, %r265, 31, -1;
	add.s32 	%r269, %r266, %r1212;
	shr.u32 	%r1213, %r2220, %r2103;
	and.b32  	%r1209, %r1213, %r221;
	mov.b32 	%r1189, 1;
	// begin inline asm
	{
    .reg .pred p;
    and.b32 %r1187, %r1209, %r1189;    setp.ne.u32 p, %r1187, 0;
    vote.ballot.sync.b32 %r1187, p, 0xffffffff;
    @!p not.b32 %r1187, %r1187;
}

	// end inline asm
	mov.b32 	%r1192, 2;
	// begin inline asm
	{
    .reg .pred p;
    and.b32 %r1190, %r1209, %r1192;    setp.ne.u32 p, %r1190, 0;
    vote.ballot.sync.b32 %r1190, p, 0xffffffff;
    @!p not.b32 %r1190, %r1190;
}

	// end inline asm
	and.b32  	%r1214, %r1190, %r1187;
	mov.b32 	%r1195, 4;
	// begin inline asm
	{
    .reg .pred p;
    and.b32 %r1193, %r1209, %r1195;    setp.ne.u32 p, %r1193, 0;
    vote.ballot.sync.b32 %r1193, p, 0xffffffff;
    @!p not.b32 %r1193, %r1193;
}

	// end inline asm
	and.b32  	%r1215, %r1193, %r1214;
	mov.b32 	%r1198, 8;
	// begin inline asm
	{
    .reg .pred p;
    and.b32 %r1196, %r1209, %r1198;    setp.ne.u32 p, %r1196, 0;
    vote.ballot.sync.b32 %r1196, p, 0xffffffff;
    @!p not.b32 %r1196, %r1196;
}

	// end inline asm
	and.b32  	%r1216, %r1196, %r1215;
	mov.b32 	%r1201, 16;
	// begin inline asm
	{
    .reg .pred p;
    and.b32 %r1199, %r1209, %r1201;    setp.ne.u32 p, %r1199, 0;
    vote.ballot.sync.b32 %r1199, p, 0xffffffff;
    @!p not.b32 %r1199, %r1199;
}

	// end inline asm
	and.b32  	%r1217, %r1199, %r1216;
	mov.b32 	%r1204, 32;
	// begin inline asm
	{
    .reg .pred p;
    and.b32 %r1202, %r1209, %r1204;    setp.ne.u32 p, %r1202, 0;
    vote.ballot.sync.b32 %r1202, p, 0xffffffff;
    @!p not.b32 %r1202, %r1202;
}

	// end inline asm
	and.b32  	%r1218, %r1202, %r1217;
	mov.b32 	%r1207, 64;
	// begin inline asm
	{
    .reg .pred p;
    and.b32 %r1205, %r1209, %r1207;    setp.ne.u32 p, %r1205, 0;
    vote.ballot.sync.b32 %r1205, p, 0xffffffff;
    @!p not.b32 %r1205, %r1205;
}

	// end inline asm
	and.b32  	%r1219, %r1205, %r1218;
	mov.b32 	%r1210, 128;
	// begin inline asm
	{
    .reg .pred p;
    and.b32 %r1208, %r1209, %r1210;    setp.ne.u32 p, %r1208, 0;
    vote.ballot.sync.b32 %r1208, p, 0xffffffff;
    @!p not.b32 %r1208, %r1208;
}

	// end inline asm
	and.b32  	%r1220, %r1208, %r1219;
	clz.b32 	%r1221, %r1220;
	sub.s32 	%r271, 31, %r1221;
	and.b32  	%r1222, %r878, %r1220;
	popc.b32 	%r272, %r1222;
	setp.ne.s32 	%p121, %r443, %r271;
	mov.b32 	%r2237, 0;
	@%p121 bra 	$L__BB7_197;
	shl.b32 	%r1223, %r1209, 2;
	add.s32 	%r1224, %r219, %r1223;
	atom.shared.add.u32 	%r2237, [%r1224], %r272;
$L__BB7_197:
	ld.param.u32 	%r2104, [_ZN3cub18CUB_300001_SM_10006detail10radix_sort29DeviceRadixSortOnesweepKernelINS1_5radix10policy_hubIiiyE10Policy1000ELNS0_9SortOrderE0EiiyiiNS1_21identity_decomposer_tEEEvPT5_SB_PT3_PKSC_PT1_PKSG_PT2_PKSK_T4_iiT6__param_9];
	shfl.sync.idx.b32	%r1250|%p122, %r2237, %r271, 31, -1;
	add.s32 	%r275, %r272, %r1250;
	shr.u32 	%r1251, %r2219, %r2104;
	and.b32  	%r1247, %r1251, %r221;
	mov.b32 	%r1227, 1;
	// begin inline asm
	{
    .reg .pred p;
    and.b32 %r1225, %r1247, %r1227;    setp.ne.u32 p, %r1225, 0;
    vote.ballot.sync.b32 %r1225, p, 0xffffffff;
    @!p not.b32 %r1225, %r1225;
}

	// end inline asm
	mov.b32 	%r1230, 2;
	// begin inline asm
	{
    .reg .pred p;
    and.b32 %r1228, %r1247, %r1230;    setp.ne.u32 p, %r1228, 0;
    vote.ballot.sync.b32 %r1228, p, 0xffffffff;
    @!p not.b32 %r1228, %r1228;
}

	// end inline asm
	and.b32  	%r1252, %r1228, %r1225;
	mov.b32 	%r1233, 4;
	// begin inline asm
	{
    .reg .pred p;
    and.b32 %r1231, %r1247, %r1233;    setp.ne.u32 p, %r1231, 0;
    vote.ballot.sync.b32 %r1231, p, 0xffffffff;
    @!p not.b32 %r1231, %r1231;
}

	// end inline asm
	and.b32  	%r1253, %r1231, %r1252;
	mov.b32 	%r1236, 8;
	// begin inline asm
	{
    .reg .pred p;
    and.b32 %r1234, %r1247, %r1236;    setp.ne.u32 p, %r1234, 0;
    vote.ballot.sync.b32 %r1234, p, 0xffffffff;
    @!p not.b32 %r1234, %r1234;
}

	// end inline asm
	and.b32  	%r1254, %r1234, %r1253;
	mov.b32 	%r1239, 16;
	// begin inline asm
	{
    .reg .pred p;
    and.b32 %r1237, %r1247, %r1239;    setp.ne.u32 p, %r1237, 0;
    vote.ballot.sync.b32 %r1237, p, 0xffffffff;
    @!p not.b32 %r1237, %r1237;
}

	// end inline asm
	and.b32  	%r1255, %r1237, %r1254;
	mov.b32 	%r1242, 32;
	// begin inline asm
	{
    .reg .pred p;
    and.b32 %r1240, %r1247, %r1242;    setp.ne.u32 p, %r1240, 0;
    vote.ballot.sync.b32 %r1240, p, 0xffffffff;
    @!p not.b32 %r1240, %r1240;
}

	// end inline asm
	and.b32  	%r1256, %r1240, %r1255;
	mov.b32 	%r1245, 64;
	// begin inline asm
	{
    .reg .pred p;
    and.b32 %r1243, %r1247, %r1245;    setp.ne.u32 p, %r1243, 0;
    vote.ballot.sync.b32 %r1243, p, 0xffffffff;
    @!p not.b32 %r1243, %r1243;
}

	// end inline asm
	and.b32  	%r1257, %r1243, %r1256;
	mov.b32 	%r1248, 128;
	// begin inline asm
	{
    .reg .pred p;
    and.b32 %r1246, %r1247, %r1248;    setp.ne.u32 p, %r1246, 0;
    vote.ballot.sync.b32 %r1246, p, 0xffffffff;
    @!p not.b32 %r1246, %r1246;
}

	// end inline asm
	and.b32  	%r1258, %r1246, %r1257;
	clz.b32 	%r1259, %r1258;
	sub.s32 	%r277, 31, %r1259;
	and.b32  	%r1260, %r878, %r1258;
	popc.b32 	%r278, %r1260;
	setp.ne.s32 	%p123, %r443, %r277;
	mov.b32 	%r2238, 0;
	@%p123 bra 	$L__BB7_199;
	shl.b32 	%r1265, %r1247, 2;
	add.s32 	%r1266, %r219, %r1265;
	atom.shared.add.u32 	%r2238, [%r1266], %r278;
$L__BB7_199:
	ld.param.u32 	%r2105, [_ZN3cub18CUB_300001_SM_10006detail10radix_sort29DeviceRadixSortOnesweepKernelINS1_5radix10policy_hubIiiyE10Policy1000ELNS0_9SortOrderE0EiiyiiNS1_21identity_decomposer_tEEEvPT5_SB_PT3_PKSC_PT1_PKSG_PT2_PKSK_T4_iiT6__param_9];
	shfl.sync.idx.b32	%r1292|%p124, %r2238, %r277, 31, -1;
	add.s32 	%r281, %r278, %r1292;
	shr.u32 	%r1293, %r2218, %r2105;
	and.b32  	%r1289, %r1293, %r221;
	mov.b32 	%r1269, 1;
	// begin inline asm
	{
    .reg .pred p;
    and.b32 %r1267, %r1289, %r1269;    setp.ne.u32 p, %r1267, 0;
    vote.ballot.sync.b32 %r1267, p, 0xffffffff;
    @!p not.b32 %r1267, %r1267;
}

	// end inline asm
	mov.b32 	%r1272, 2;
	// begin inline asm
	{
    .reg .pred p;
    and.b32 %r1270, %r1289, %r1272;    setp.ne.u32 p, %r1270, 0;
    vote.ballot.sync.b32 %r1270, p, 0xffffffff;
    @!p not.b32 %r1270, %r1270;
}

	// end inline asm
	and.b32  	%r1294, %r1270, %r1267;
	mov.b32 	%r1275, 4;
	// begin inline asm
	{
    .reg .pred p;
    and.b32 %r1273, %r1289, %r1275;    setp.ne.u32 p, %r1273, 0;
    vote.ballot.sync.b32 %r1273, p, 0xffffffff;
    @!p not.b32 %r1273, %r1273;
}

	// end inline asm
	and.b32  	%r1295, %r1273, %r1294;
	mov.b32 	%r1278, 8;
	// begin inline asm
	{
    .reg .pred p;
    and.b32 %r1276, %r1289, %r1278;    setp.ne.u32 p, %r1276, 0;
    vote.ballot.sync.b32 %r1276, p, 0xffffffff;
    @!p not.b32 %r1276, %r1276;
}

	// end inline asm
	and.b32  	%r1296, %r1276, %r1295;
	mov.b32 	%r1281, 16;
	// begin inline asm
	{
    .reg .pred p;
    and.b32 %r1279, %r1289, %r1281;    setp.ne.u32 p, %r1279, 0;
    vote.ballot.sync.b32 %r1279, p, 0xffffffff;
    @!p not.b32 %r1279, %r1279;
}

	// end inline asm
	and.b32  	%r1297, %r1279, %r1296;
	mov.b32 	%r1284, 32;
	// begin inline asm
	{
    .reg .pred p;
    and.b32 %r1282, %r1289, %r1284;    setp.ne.u32 p, %r1282, 0;
    vote.ballot.sync.b32 %r1282, p, 0xffffffff;
    @!p not.b32 %r1282, %r1282;
}

	// end inline asm
	and.b32  	%r1298, %r1282, %r1297;
	mov.b32 	%r1287, 64;
	// begin inline asm
	{
    .reg .pred p;
    and.b32 %r1285, %r1289, %r1287;    setp.ne.u32 p, %r1285, 0;
    vote.ballot.sync.b32 %r1285, p, 0xffffffff;
    @!p not.b32 %r1285, %r1285;
}

	// end inline asm
	and.b32  	%r1299, %r1285, %r1298;
	mov.b32 	%r1290, 128;
	// begin inline asm
	{
    .reg .pred p;
    and.b32 %r1288, %r1289, %r1290;    setp.ne.u32 p, %r1288, 0;
    vote.ballot.sync.b32 %r1288, p, 0xffffffff;
    @!p not.b32 %r1288, %r1288;
}

	// end inline asm
	and.b32  	%r1300, %r1288, %r1299;
	clz.b32 	%r1301, %r1300;
	sub.s32 	%r283, 31, %r1301;
	and.b32  	%r1302, %r878, %r1300;
	popc.b32 	%r284, %r1302;
	setp.ne.s32 	%p125, %r443, %r283;
	mov.b32 	%r2239, 0;
	@%p125 bra 	$L__BB7_201;
	shl.b32 	%r1307, %r1289, 2;
	add.s32 	%r1308, %r219, %r1307;
	atom.shared.add.u32 	%r2239, [%r1308], %r284;
$L__BB7_201:
	ld.param.u32 	%r2106, [_ZN3cub18CUB_300001_SM_10006detail10radix_sort29DeviceRadixSortOnesweepKernelINS1_5radix10policy_hubIiiyE10Policy1000ELNS0_9SortOrderE0EiiyiiNS1_21identity_decomposer_tEEEvPT5_SB_PT3_PKSC_PT1_PKSG_PT2_PKSK_T4_iiT6__param_9];
	shfl.sync.idx.b32	%r1334|%p126, %r2239, %r283, 31, -1;
	add.s32 	%r287, %r284, %r1334;
	shr.u32 	%r1335, %r2217, %r2106;
	and.b32  	%r1331, %r1335, %r221;
	mov.b32 	%r1311, 1;
	// begin inline asm
	{
    .reg .pred p;
    and.b32 %r1309, %r1331, %r1311;    setp.ne.u32 p, %r1309, 0;
    vote.ballot.sync.b32 %r1309, p, 0xffffffff;
    @!p not.b32 %r1309, %r1309;
}

	// end inline asm
	mov.b32 	%r1314, 2;
	// begin inline asm
	{
    .reg .pred p;
    and.b32 %r1312, %r1331, %r1314;    setp.ne.u32 p, %r1312, 0;
    vote.ballot.sync.b32 %r1312, p, 0xffffffff;
    @!p not.b32 %r1312, %r1312;
}

	// end inline asm
	and.b32  	%r1336, %r1312, %r1309;
	mov.b32 	%r1317, 4;
	// begin inline asm
	{
    .reg .pred p;
    and.b32 %r1315, %r1331, %r1317;    setp.ne.u32 p, %r1315, 0;
    vote.ballot.sync.b32 %r1315, p, 0xffffffff;
    @!p not.b32 %r1315, %r1315;
}

	// end inline asm
	and.b32  	%r1337, %r1315, %r1336;
	mov.b32 	%r1320, 8;
	// begin inline asm
	{
    .reg .pred p;
    and.b32 %r1318, %r1331, %r1320;    setp.ne.u32 p, %r1318, 0;
    vote.ballot.sync.b32 %r1318, p, 0xffffffff;
    @!p not.b32 %r1318, %r1318;
}

	// end inline asm
	and.b32  	%r1338, %r1318, %r1337;
	mov.b32 	%r1323, 16;
	// begin inline asm
	{
    .reg .pred p;
    and.b32 %r1321, %r1331, %r1323;    setp.ne.u32 p, %r1321, 0;
    vote.ballot.sync.b32 %r1321, p, 0xffffffff;
    @!p not.b32 %r1321, %r1321;
}

	// end inline asm
	and.b32  	%r1339, %r1321, %r1338;
	mov.b32 	%r1326, 32;
	// begin inline asm
	{
    .reg .pred p;
    and.b32 %r1324, %r1331, %r1326;    setp.ne.u32 p, %r1324, 0;
    vote.ballot.sync.b32 %r1324, p, 0xffffffff;
    @!p not.b32 %r1324, %r1324;
}

	// end inline asm
	and.b32  	%r1340, %r1324, %r1339;
	mov.b32 	%r1329, 64;
	// begin inline asm
	{
    .reg .pred p;
    and.b32 %r1327, %r1331, %r1329;    setp.ne.u32 p, %r1327, 0;
    vote.ballot.sync.b32 %r1327, p, 0xffffffff;
    @!p not.b32 %r1327, %r1327;
}

	// end inline asm
	and.b32  	%r1341, %r1327, %r1340;
	mov.b32 	%r1332, 128;
	// begin inline asm
	{
    .reg .pred p;
    and.b32 %r1330, %r1331, %r1332;    setp.ne.u32 p, %r1330, 0;
    vote.ballot.sync.b32 %r1330, p, 0xffffffff;
    @!p not.b32 %r1330, %r1330;
}

	// end inline asm
	and.b32  	%r1342, %r1330, %r1341;
	clz.b32 	%r1343, %r1342;
	sub.s32 	%r289, 31, %r1343;
	and.b32  	%r1344, %r878, %r1342;
	popc.b32 	%r290, %r1344;
	setp.ne.s32 	%p127, %r443, %r289;
	mov.b32 	%r2240, 0;
	@%p127 bra 	$L__BB7_203;
	shl.b32 	%r1349, %r1331, 2;
	add.s32 	%r1350, %r219, %r1349;
	atom.shared.add.u32 	%r2240, [%r1350], %r290;
$L__BB7_203:
	ld.param.u32 	%r2107, [_ZN3cub18CUB_300001_SM_10006detail10radix_sort29DeviceRadixSortOnesweepKernelINS1_5radix10policy_hubIiiyE10Policy1000ELNS0_9SortOrderE0EiiyiiNS1_21identity_decomposer_tEEEvPT5_SB_PT3_PKSC_PT1_PKSG_PT2_PKSK_T4_iiT6__param_9];
	shfl.sync.idx.b32	%r1376|%p128, %r2240, %r289, 31, -1;
	add.s32 	%r293, %r290, %r1376;
	shr.u32 	%r1377, %r2216, %r2107;
	and.b32  	%r1373, %r1377, %r221;
	mov.b32 	%r1353, 1;
	// begin inline asm
	{
    .reg .pred p;
    and.b32 %r1351, %r1373, %r1353;    setp.ne.u32 p, %r1351, 0;
    vote.ballot.sync.b32 %r1351, p, 0xffffffff;
    @!p not.b32 %r1351, %r1351;
}

	// end inline asm
	mov.b32 	%r1356, 2;
	// begin inline asm
	{
    .reg .pred p;
    and.b32 %r1354, %r1373, %r1356;    setp.ne.u32 p, %r1354, 0;
    vote.ballot.sync.b32 %r1354, p, 0xffffffff;
    @!p not.b32 %r1354, %r1354;
}

	// end inline asm
	and.b32  	%r1378, %r1354, %r1351;
	mov.b32 	%r1359, 4;
	// begin inline asm
	{
    .reg .pred p;
    and.b32 %r1357, %r1373, %r1359;    setp.ne.u32 p, %r1357, 0;
    vote.ballot.sync.b32 %r1357, p, 0xffffffff;
    @!p not.b32 %r1357, %r1357;
}

	// end inline asm
	and.b32  	%r1379, %r1357, %r1378;
	mov.b32 	%r1362, 8;
	// begin inline asm
	{
    .reg .pred p;
    and.b32 %r1360, %r1373, %r1362;    setp.ne.u32 p, %r1360, 0;
    vote.ballot.sync.b32 %r1360, p, 0xffffffff;
    @!p not.b32 %r1360, %r1360;
}

	// end inline asm
	and.b32  	%r1380, %r1360, %r1379;
	mov.b32 	%r1365, 16;
	// begin inline asm
	{
    .reg .pred p;
    and.b32 %r1363, %r1373, %r1365;    setp.ne.u32 p, %r1363, 0;
    vote.ballot.sync.b32 %r1363, p, 0xffffffff;
    @!p not.b32 %r1363, %r1363;
}

	// end inline asm
	and.b32  	%r1381, %r1363, %r1380;
	mov.b32 	%r1368, 32;
	// begin inline asm
	{
    .reg .pred p;
    and.b32 %r1366, %r1373, %r1368;    setp.ne.u32 p, %r1366, 0;
    vote.ballot.sync.b32 %r1366, p, 0xffffffff;
    @!p not.b32 %r1366, %r1366;
}

	// end inline asm
	and.b32  	%r1382, %r1366, %r1381;
	mov.b32 	%r1371, 64;
	// begin inline asm
	{
    .reg .pred p;
    and.b32 %r1369, %r1373, %r1371;    setp.ne.u32 p, %r1369, 0;
    vote.ballot.sync.b32 %r1369, p, 0xffffffff;
    @!p not.b32 %r1369, %r1369;
}

	// end inline asm
	and.b32  	%r1383, %r1369, %r1382;
	mov.b32 	%r1374, 128;
	// begin inline asm
	{
    .reg .pred p;
    and.b32 %r1372, %r1373, %r1374;    setp.ne.u32 p, %r1372, 0;
    vote.ballot.sync.b32 %r1372, p, 0xffffffff;
    @!p not.b32 %r1372, %r1372;
}

	// end inline asm
	and.b32  	%r1384, %r1372, %r1383;
	clz.b32 	%r1385, %r1384;
	sub.s32 	%r295, 31, %r1385;
	and.b32  	%r1386, %r878, %r1384;
	popc.b32 	%r296, %r1386;
	setp.ne.s32 	%p129, %r443, %r295;
	mov.b32 	%r2241, 0;
	@%p129 bra 	$L__BB7_205;
	shl.b32 	%r1391, %r1373, 2;
	add.s32 	%r1392, %r219, %r1391;
	atom.shared.add.u32 	%r2241, [%r1392], %r296;
$L__BB7_205:
	ld.param.u32 	%r2108, [_ZN3cub18CUB_300001_SM_10006detail10radix_sort29DeviceRadixSortOnesweepKernelINS1_5radix10policy_hubIiiyE10Policy1000ELNS0_9SortOrderE0EiiyiiNS1_21identity_decomposer_tEEEvPT5_SB_PT3_PKSC_PT1_PKSG_PT2_PKSK_T4_iiT6__param_9];
	shfl.sync.idx.b32	%r1418|%p130, %r2241, %r295, 31, -1;
	add.s32 	%r299, %r296, %r1418;
	shr.u32 	%r1419, %r2215, %r2108;
	and.b32  	%r1415, %r1419, %r221;
	mov.b32 	%r1395, 1;
	// begin inline asm
	{
    .reg .pred p;
    and.b32 %r1393, %r1415, %r1395;    setp.ne.u32 p, %r1393, 0;
    vote.ballot.sync.b32 %r1393, p, 0xffffffff;
    @!p not.b32 %r1393, %r1393;
}

	// end inline asm
	mov.b32 	%r1398, 2;
	// begin inline asm
	{
    .reg .pred p;
    and.b32 %r1396, %r1415, %r1398;    setp.ne.u32 p, %r1396, 0;
    vote.ballot.sync.b32 %r1396, p, 0xffffffff;
    @!p not.b32 %r1396, %r1396;
}

	// end inline asm
	and.b32  	%r1420, %r1396, %r1393;
	mov.b32 	%r1401, 4;
	// begin inline asm
	{
    .reg .pred p;
    and.b32 %r1399, %r1415, %r1401;    setp.ne.u32 p, %r1399, 0;
    vote.ballot.sync.b32 %r1399, p, 0xffffffff;
    @!p not.b32 %r1399, %r1399;
}

	// end inline asm
	and.b32  	%r1421, %r1399, %r1420;
	mov.b32 	%r1404, 8;
	// begin inline asm
	{
    .reg .pred p;
    and.b32 %r1402, %r1415, %r1404;    setp.ne.u32 p, %r1402, 0;
    vote.ballot.sync.b32 %r1402, p, 0xffffffff;
    @!p not.b32 %r1402, %r1402;
}

	// end inline asm
	and.b32  	%r1422, %r1402, %r1421;
	mov.b32 	%r1407, 16;
	// begin inline asm
	{
    .reg .pred p;
    and.b32 %r1405, %r1415, %r1407;    setp.ne.u32 p, %r1405, 0;
    vote.ballot.sync.b32 %r1405, p, 0xffffffff;
    @!p not.b32 %r1405, %r1405;
}

	// end inline asm
	and.b32  	%r1423, %r1405, %r1422;
	mov.b32 	%r1410, 32;
	// begin inline asm
	{
    .reg .pred p;
    and.b32 %r1408, %r1415, %r1410;    setp.ne.u32 p, %r1408, 0;
    vote.ballot.sync.b32 %r1408, p, 0xffffffff;
    @!p not.b32 %r1408, %r1408;
}

	// end inline asm
	and.b32  	%r1424, %r1408, %r1423;
	mov.b32 	%r1413, 64;
	// begin inline asm
	{
    .reg .pred p;
    and.b32 %r1411, %r1415, %r1413;    setp.ne.u32 p, %r1411, 0;
    vote.ballot.sync.b32 %r1411, p, 0xffffffff;
    @!p not.b32 %r1411, %r1411;
}

	// end inline asm
	and.b32  	%r1425, %r1411, %r1424;
	mov.b32 	%r1416, 128;
	// begin inline asm
	{
    .reg .pred p;
    and.b32 %r1414, %r1415, %r1416;    setp.ne.u32 p, %r1414, 0;
    vote.ballot.sync.b32 %r1414, p, 0xffffffff;
    @!p not.b32 %r1414, %r1414;
}

	// end inline asm
	and.b32  	%r1426, %r1414, %r1425;
	clz.b32 	%r1427, %r1426;
	sub.s32 	%r301, 31, %r1427;
	and.b32  	%r1428, %r878, %r1426;
	popc.b32 	%r302, %r1428;
	setp.ne.s32 	%p131, %r443, %r301;
	mov.b32 	%r2242, 0;
	@%p131 bra 	$L__BB7_207;
	shl.b32 	%r1433, %r1415, 2;
	add.s32 	%r1434, %r219, %r1433;
	atom.shared.add.u32 	%r2242, [%r1434], %r302;
$L__BB7_207:
	ld.param.u32 	%r2109, [_ZN3cub18CUB_300001_SM_10006detail10radix_sort29DeviceRadixSortOnesweepKernelINS1_5radix10policy_hubIiiyE10Policy1000ELNS0_9SortOrderE0EiiyiiNS1_21identity_decomposer_tEEEvPT5_SB_PT3_PKSC_PT1_PKSG_PT2_PKSK_T4_iiT6__param_9];
	shfl.sync.idx.b32	%r1460|%p132, %r2242, %r301, 31, -1;
	add.s32 	%r305, %r302, %r1460;
	shr.u32 	%r1461, %r2214, %r2109;
	and.b32  	%r1457, %r1461, %r221;
	mov.b32 	%r1437, 1;
	// begin inline asm
	{
    .reg .pred p;
    and.b32 %r1435, %r1457, %r1437;    setp.ne.u32 p, %r1435, 0;
    vote.ballot.sync.b32 %r1435, p, 0xffffffff;
    @!p not.b32 %r1435, %r1435;
}

	// end inline asm
	mov.b32 	%r1440, 2;
	// begin inline asm
	{
    .reg .pred p;
    and.b32 %r1438, %r1457, %r1440;    setp.ne.u32 p, %r1438, 0;
    vote.ballot.sync.b32 %r1438, p, 0xffffffff;
    @!p not.b32 %r1438, %r1438;
}

	// end inline asm
	and.b32  	%r1462, %r1438, %r1435;
	mov.b32 	%r1443, 4;
	// begin inline asm
	{
    .reg .pred p;
    and.b32 %r1441, %r1457, %r1443;    setp.ne.u32 p, %r1441, 0;
    vote.ballot.sync.b32 %r1441, p, 0xffffffff;
    @!p not.b32 %r1441, %r1441;
}

	// end inline asm
	and.b32  	%r1463, %r1441, %r1462;
	mov.b32 	%r1446, 8;
	// begin inline asm
	{
    .reg .pred p;
    and.b32 %r1444, %r1457, %r1446;    setp.ne.u32 p, %r1444, 0;
    vote.ballot.sync.b32 %r1444, p, 0xffffffff;
    @!p not.b32 %r1444, %r1444;
}

	// end inline asm
	and.b32  	%r1464, %r1444, %r1463;
	mov.b32 	%r1449, 16;
	// begin inline asm
	{
    .reg .pred p;
    and.b32 %r1447, %r1457, %r1449;    setp.ne.u32 p, %r1447, 0;
    vote.ballot.sync.b32 %r1447, p, 0xffffffff;
    @!p not.b32 %r1447, %r1447;
}

	// end inline asm
	and.b32  	%r1465, %r1447, %r1464;
	mov.b32 	%r1452, 32;
	// begin inline asm
	{
    .reg .pred p;
    and.b32 %r1450, %r1457, %r1452;    setp.ne.u32 p, %r1450, 0;
    vote.ballot.sync.b32 %r1450, p, 0xffffffff;
    @!p not.b32 %r1450, %r1450;
}

	// end inline asm
	and.b32  	%r1466, %r1450, %r1465;
	mov.b32 	%r1455, 64;
	// begin inline asm
	{
    .reg .pred p;
    and.b32 %r1453, %r1457, %r1455;    setp.ne.u32 p, %r1453, 0;
    vote.ballot.sync.b32 %r1453, p, 0xffffffff;
    @!p not.b32 %r1453, %r1453;
}

	// end inline asm
	and.b32  	%r1467, %r1453, %r1466;
	mov.b32 	%r1458, 128;
	// begin inline asm
	{
    .reg .pred p;
    and.b32 %r1456, %r1457, %r1458;    setp.ne.u32 p, %r1456, 0;
    vote.ballot.sync.b32 %r1456, p, 0xffffffff;
    @!p not.b32 %r1456, %r1456;
}

	// end inline asm
	and.b32  	%r1468, %r1456, %r1467;
	clz.b32 	%r1469, %r1468;
	sub.s32 	%r307, 31, %r1469;
	and.b32  	%r1470, %r878, %r1468;
	popc.b32 	%r308, %r1470;
	setp.ne.s32 	%p133, %r443, %r307;
	mov.b32 	%r2243, 0;
	@%p133 bra 	$L__BB7_209;
	shl.b32 	%r1475, %r1457, 2;
	add.s32 	%r1476, %r219, %r1475;
	atom.shared.add.u32 	%r2243, [%r1476], %r308;
$L__BB7_209:
	ld.param.u32 	%r2110, [_ZN3cub18CUB_300001_SM_10006detail10radix_sort29DeviceRadixSortOnesweepKernelINS1_5radix10policy_hubIiiyE10Policy1000ELNS0_9SortOrderE0EiiyiiNS1_21identity_decomposer_tEEEvPT5_SB_PT3_PKSC_PT1_PKSG_PT2_PKSK_T4_iiT6__param_9];
	shfl.sync.idx.b32	%r1502|%p134, %r2243, %r307, 31, -1;
	add.s32 	%r311, %r308, %r1502;
	shr.u32 	%r1503, %r2213, %r2110;
	and.b32  	%r1499, %r1503, %r221;
	mov.b32 	%r1479, 1;
	// begin inline asm
	{
    .reg .pred p;
    and.b32 %r1477, %r1499, %r1479;    setp.ne.u32 p, %r1477, 0;
    vote.ballot.sync.b32 %r1477, p, 0xffffffff;
    @!p not.b32 %r1477, %r1477;
}

	// end inline asm
	mov.b32 	%r1482, 2;
	// begin inline asm
	{
    .reg .pred p;
    and.b32 %r1480, %r1499, %r1482;    setp.ne.u32 p, %r1480, 0;
    vote.ballot.sync.b32 %r1480, p, 0xffffffff;
    @!p not.b32 %r1480, %r1480;
}

	// end inline asm
	and.b32  	%r1504, %r1480, %r1477;
	mov.b32 	%r1485, 4;
	// begin inline asm
	{
    .reg .pred p;
    and.b32 %r1483, %r1499, %r1485;    setp.ne.u32 p, %r1483, 0;
    vote.ballot.sync.b32 %r1483, p, 0xffffffff;
    @!p not.b32 %r1483, %r1483;
}

	// end inline asm
	and.b32  	%r1505, %r1483, %r1504;
	mov.b32 	%r1488, 8;
	// begin inline asm
	{
    .reg .pred p;
    and.b32 %r1486, %r1499, %r1488;    setp.ne.u32 p, %r1486, 0;
    vote.ballot.sync.b32 %r1486, p, 0xffffffff;
    @!p not.b32 %r1486, %r1486;
}

	// end inline asm
	and.b32  	%r1506, %r1486, %r1505;
	mov.b32 	%r1491, 16;
	// begin inline asm
	{
    .reg .pred p;
    and.b32 %r1489, %r1499, %r1491;    setp.ne.u32 p, %r1489, 0;
    vote.ballot.sync.b32 %r1489, p, 0xffffffff;
    @!p not.b32 %r1489, %r1489;
}

	// end inline asm
	and.b32  	%r1507, %r1489, %r1506;
	mov.b32 	%r1494, 32;
	// begin inline asm
	{
    .reg .pred p;
    and.b32 %r1492, %r1499, %r1494;    setp.ne.u32 p, %r1492, 0;
    vote.ballot.sync.b32 %r1492, p, 0xffffffff;
    @!p not.b32 %r1492, %r1492;
}

	// end inline asm
	and.b32  	%r1508, %r1492, %r1507;
	mov.b32 	%r1497, 64;
	// begin inline asm
	{
    .reg .pred p;
    and.b32 %r1495, %r1499, %r1497;    setp.ne.u32 p, %r1495, 0;
    vote.ballot.sync.b32 %r1495, p, 0xffffffff;
    @!p not.b32 %r1495, %r1495;
}

	// end inline asm
	and.b32  	%r1509, %r1495, %r1508;
	mov.b32 	%r1500, 128;
	// begin inline asm
	{
    .reg .pred p;
    and.b32 %r1498, %r1499, %r1500;    setp.ne.u32 p, %r1498, 0;
    vote.ballot.sync.b32 %r1498, p, 0xffffffff;
    @!p not.b32 %r1498, %r1498;
}

	// end inline asm
	and.b32  	%r1510, %r1498, %r1509;
	clz.b32 	%r1511, %r1510;
	sub.s32 	%r313, 31, %r1511;
	and.b32  	%r1512, %r878, %r1510;
	popc.b32 	%r314, %r1512;
	setp.ne.s32 	%p135, %r443, %r313;
	mov.b32 	%r2244, 0;
	@%p135 bra 	$L__BB7_211;
	shl.b32 	%r1517, %r1499, 2;
	add.s32 	%r1518, %r219, %r1517;
	atom.shared.add.u32 	%r2244, [%r1518], %r314;
$L__BB7_211:
	ld.param.u32 	%r2111, [_ZN3cub18CUB_300001_SM_10006detail10radix_sort29DeviceRadixSortOnesweepKernelINS1_5radix10policy_hubIiiyE10Policy1000ELNS0_9SortOrderE0EiiyiiNS1_21identity_decomposer_tEEEvPT5_SB_PT3_PKSC_PT1_PKSG_PT2_PKSK_T4_iiT6__param_9];
	shfl.sync.idx.b32	%r1544|%p136, %r2244, %r313, 31, -1;
	add.s32 	%r317, %r314, %r1544;
	shr.u32 	%r1545, %r2212, %r2111;
	and.b32  	%r1541, %r1545, %r221;
	mov.b32 	%r1521, 1;
	// begin inline asm
	{
    .reg .pred p;
    and.b32 %r1519, %r1541, %r1521;    setp.ne.u32 p, %r1519, 0;
    vote.ballot.sync.b32 %r1519, p, 0xffffffff;
    @!p not.b32 %r1519, %r1519;
}

	// end inline asm
	mov.b32 	%r1524, 2;
	// begin inline asm
	{
    .reg .pred p;
    and.b32 %r1522, %r1541, %r1524;    setp.ne.u32 p, %r1522, 0;
    vote.ballot.sync.b32 %r1522, p, 0xffffffff;
    @!p not.b32 %r1522, %r1522;
}

	// end inline asm
	and.b32  	%r1546, %r1522, %r1519;
	mov.b32 	%r1527, 4;
	// begin inline asm
	{
    .reg .pred p;
    and.b32 %r1525, %r1541, %r1527;    setp.ne.u32 p, %r1525, 0;
    vote.ballot.sync.b32 %r1525, p, 0xffffffff;
    @!p not.b32 %r1525, %r1525;
}

	// end inline asm
	and.b32  	%r1547, %r1525, %r1546;
	mov.b32 	%r1530, 8;
	// begin inline asm
	{
    .reg .pred p;
    and.b32 %r1528, %r1541, %r1530;    setp.ne.u32 p, %r1528, 0;
    vote.ballot.sync.b32 %r1528, p, 0xffffffff;
    @!p not.b32 %r1528, %r1528;
}

	// end inline asm
	and.b32  	%r1548, %r1528, %r1547;
	mov.b32 	%r1533, 16;
	// begin inline asm
	{
    .reg .pred p;
    and.b32 %r1531, %r1541, %r1533;    setp.ne.u32 p, %r1531, 0;
    vote.ballot.sync.b32 %r1531, p, 0xffffffff;
    @!p not.b32 %r1531, %r1531;
}

	// end inline asm
	and.b32  	%r1549, %r1531, %r1548;
	mov.b32 	%r1536, 32;
	// begin inline asm
	{
    .reg .pred p;
    and.b32 %r1534, %r1541, %r1536;    setp.ne.u32 p, %r1534, 0;
    vote.ballot.sync.b32 %r1534, p, 0xffffffff;
    @!p not.b32 %r1534, %r1534;
}

	// end inline asm
	and.b32  	%r1550, %r1534, %r1549;
	mov.b32 	%r1539, 64;
	// begin inline asm
	{
    .reg .pred p;
    and.b32 %r1537, %r1541, %r1539;    setp.ne.u32 p, %r1537, 0;
    vote.ballot.sync.b32 %r1537, p, 0xffffffff;
    @!p not.b32 %r1537, %r1537;
}

	// end inline asm
	and.b32  	%r1551, %r1537, %r1550;
	mov.b32 	%r1542, 128;
	// begin inline asm
	{
    .reg .pred p;
    and.b32 %r1540, %r1541, %r1542;    setp.ne.u32 p, %r1540, 0;
    vote.ballot.sync.b32 %r1540, p, 0xffffffff;
    @!p not.b32 %r1540, %r1540;
}

	// end inline asm
	and.b32  	%r1552, %r1540, %r1551;
	clz.b32 	%r1553, %r1552;
	sub.s32 	%r319, 31, %r1553;
	and.b32  	%r1554, %r878, %r1552;
	popc.b32 	%r320, %r1554;
	setp.ne.s32 	%p137, %r443, %r319;
	mov.b32 	%r2245, 0;
	@%p137 bra 	$L__BB7_213;
	shl.b32 	%r1559, %r1541, 2;
	add.s32 	%r1560, %r219, %r1559;
	atom.shared.add.u32 	%r2245, [%r1560], %r320;
$L__BB7_213:
	setp.gt.u32 	%p138, %r1, 255;
	shfl.sync.idx.b32	%r1561|%p139, %r2245, %r319, 31, -1;
	add.s32 	%r1562, %r320, %r1561;
	bar.sync 	0;
	shl.b32 	%r1563, %r227, 2;
	add.s32 	%r323, %r783, %r1563;
	st.shared.u32 	[%r323+-4], %r2228;
	shl.b32 	%r1565, %r233, 2;
	add.s32 	%r324, %r783, %r1565;
	st.shared.u32 	[%r324+-4], %r2227;
	shl.b32 	%r1566, %r239, 2;
	add.s32 	%r325, %r783, %r1566;
	st.shared.u32 	[%r325+-4], %r2226;
	shl.b32 	%r1567, %r245, 2;
	add.s32 	%r326, %r783, %r1567;
	st.shared.u32 	[%r326+-4], %r2225;
	shl.b32 	%r1568, %r251, 2;
	add.s32 	%r327, %r783, %r1568;
	st.shared.u32 	[%r327+-4], %r2224;
	shl.b32 	%r1569, %r257, 2;
	add.s32 	%r328, %r783, %r1569;
	st.shared.u32 	[%r328+-4], %r2223;
	shl.b32 	%r1570, %r263, 2;
	add.s32 	%r329, %r783, %r1570;
	st.shared.u32 	[%r329+-4], %r2222;
	shl.b32 	%r1571, %r269, 2;
	add.s32 	%r330, %r783, %r1571;
	st.shared.u32 	[%r330+-4], %r2221;
	shl.b32 	%r1572, %r275, 2;
	add.s32 	%r331, %r783, %r1572;
	st.shared.u32 	[%r331+-4], %r2220;
	shl.b32 	%r1573, %r281, 2;
	add.s32 	%r332, %r783, %r1573;
	st.shared.u32 	[%r332+-4], %r2219;
	shl.b32 	%r1574, %r287, 2;
	add.s32 	%r333, %r783, %r1574;
	st.shared.u32 	[%r333+-4], %r2218;
	shl.b32 	%r1575, %r293, 2;
	add.s32 	%r334, %r783, %r1575;
	st.shared.u32 	[%r334+-4], %r2217;
	shl.b32 	%r1576, %r299, 2;
	add.s32 	%r335, %r783, %r1576;
	st.shared.u32 	[%r335+-4], %r2216;
	shl.b32 	%r1577, %r305, 2;
	add.s32 	%r336, %r783, %r1577;
	st.shared.u32 	[%r336+-4], %r2215;
	shl.b32 	%r1578, %r311, 2;
	add.s32 	%r337, %r783, %r1578;
	st.shared.u32 	[%r337+-4], %r2214;
	shl.b32 	%r1579, %r317, 2;
	add.s32 	%r338, %r783, %r1579;
	st.shared.u32 	[%r338+-4], %r2213;
	shl.b32 	%r1580, %r1562, 2;
	add.s32 	%r339, %r783, %r1580;
	st.shared.u32 	[%r339+-4], %r2212;
	shl.b32 	%r1581, %r1, 3;
	add.s32 	%r1582, %r783, %r1581;
	add.s32 	%r340, %r1582, 26112;
	@%p138 bra 	$L__BB7_221;
	ld.param.u64 	%rd437, [_ZN3cub18CUB_300001_SM_10006detail10radix_sort29DeviceRadixSortOnesweepKernelINS1_5radix10policy_hubIiiyE10Policy1000ELNS0_9SortOrderE0EiiyiiNS1_21identity_decomposer_tEEEvPT5_SB_PT3_PKSC_PT1_PKSG_PT2_PKSK_T4_iiT6__param_3];
	cvta.to.global.u64 	%rd93, %rd437;
	shl.b64 	%rd94, %rd9, 3;
	add.s64 	%rd95, %rd93, %rd94;
	ld.global.u64 	%rd96, [%rd95];
	cvt.s64.s32 	%rd97, %r218;
	sub.s64 	%rd456, %rd96, %rd97;
	st.shared.u64 	[%r340], %rd456;
	setp.lt.s32 	%p140, %r3, 1;
	mov.u32 	%r2249, %r2174;
	@%p140 bra 	$L__BB7_220;
	mov.b32 	%r2247, -1;
	mov.u32 	%r2246, %r3;
	mov.u32 	%r2249, %r2174;
$L__BB7_216:
	ld.param.u64 	%rd430, [_ZN3cub18CUB_300001_SM_10006detail10radix_sort29DeviceRadixSortOnesweepKernelINS1_5radix10policy_hubIiiyE10Policy1000ELNS0_9SortOrderE0EiiyiiNS1_21identity_decomposer_tEEEvPT5_SB_PT3_PKSC_PT1_PKSG_PT2_PKSK_T4_iiT6__param_0];
	add.s32 	%r344, %r2246, -1;
	shl.b32 	%r1584, %r344, 8;
	add.s32 	%r1585, %r1584, %r1;
	cvta.to.global.u64 	%rd98, %rd430;
	mul.wide.s32 	%rd99, %r1585, 4;
	add.s64 	%rd19, %rd98, %rd99;
$L__BB7_217:
	membar.cta;
	ld.volatile.global.u32 	%r345, [%rd19];
	setp.eq.s32 	%p141, %r345, 0;
	@%p141 bra 	$L__BB7_217;
	and.b32  	%r1586, %r345, 1073741823;
	add.s32 	%r2249, %r1586, %r2249;
	setp.gt.s32 	%p142, %r345, -1;
	vote.sync.ballot.b32 	%r2247, %p142, %r2247;
	setp.gt.u32 	%p144, %r2246, 1;
	and.pred  	%p145, %p142, %p144;
	mov.u32 	%r2246, %r344;
	@%p145 bra 	$L__BB7_216;
	ld.shared.u64 	%rd456, [%r340];
$L__BB7_220:
	ld.param.u64 	%rd431, [_ZN3cub18CUB_300001_SM_10006detail10radix_sort29DeviceRadixSortOnesweepKernelINS1_5radix10policy_hubIiiyE10Policy1000ELNS0_9SortOrderE0EiiyiiNS1_21identity_decomposer_tEEEvPT5_SB_PT3_PKSC_PT1_PKSG_PT2_PKSK_T4_iiT6__param_0];
	or.b32  	%r1587, %r2249, -2147483648;
	cvta.to.global.u64 	%rd100, %rd431;
	shl.b32 	%r1588, %r3, 8;
	add.s32 	%r1589, %r1588, %r1;
	mul.wide.s32 	%rd101, %r1589, 4;
	add.s64 	%rd102, %rd100, %rd101;
	st.volatile.global.u32 	[%rd102], %r1587;
	sub.s32 	%r1590, %r2249, %r2174;
	cvt.s64.s32 	%rd103, %r1590;
	add.s64 	%rd104, %rd456, %rd103;
	st.shared.u64 	[%r340], %rd104;
$L__BB7_221:
	ld.param.u32 	%r2087, [_ZN3cub18CUB_300001_SM_10006detail10radix_sort29DeviceRadixSortOnesweepKernelINS1_5radix10policy_hubIiiyE10Policy1000ELNS0_9SortOrderE0EiiyiiNS1_21identity_decomposer_tEEEvPT5_SB_PT3_PKSC_PT1_PKSG_PT2_PKSK_T4_iiT6__param_8];
	ld.param.u64 	%rd434, [_ZN3cub18CUB_300001_SM_10006detail10radix_sort29DeviceRadixSortOnesweepKernelINS1_5radix10policy_hubIiiyE10Policy1000ELNS0_9SortOrderE0EiiyiiNS1_21identity_decomposer_tEEEvPT5_SB_PT3_PKSC_PT1_PKSG_PT2_PKSK_T4_iiT6__param_2];
	setp.gt.u32 	%p146, %r1, 255;
	mad.lo.s32 	%r349, %r3, 6528, 6528;
	setp.lt.s32 	%p147, %r349, %r2087;
	setp.eq.s64 	%p148, %rd434, 0;
	or.pred  	%p149, %p148, %p147;
	or.pred  	%p150, %p146, %p149;
	@%p150 bra 	$L__BB7_223;
	ld.param.u64 	%rd435, [_ZN3cub18CUB_300001_SM_10006detail10radix_sort29DeviceRadixSortOnesweepKernelINS1_5radix10policy_hubIiiyE10Policy1000ELNS0_9SortOrderE0EiiyiiNS1_21identity_decomposer_tEEEvPT5_SB_PT3_PKSC_PT1_PKSG_PT2_PKSK_T4_iiT6__param_2];
	ld.shared.u64 	%rd105, [%r340];
	cvt.s64.s32 	%rd106, %r2174;
	cvt.s64.s32 	%rd107, %r218;
	add.s64 	%rd108, %rd107, %rd106;
	add.s64 	%rd109, %rd108, %rd105;
	cvta.to.global.u64 	%rd110, %rd435;
	shl.b64 	%rd111, %rd9, 3;
	add.s64 	%rd112, %rd110, %rd111;
	st.global.u64 	[%rd112], %rd109;
$L__BB7_223:
	ld.param.u32 	%r2088, [_ZN3cub18CUB_300001_SM_10006detail10radix_sort29DeviceRadixSortOnesweepKernelINS1_5radix10policy_hubIiiyE10Policy1000ELNS0_9SortOrderE0EiiyiiNS1_21identity_decomposer_tEEEvPT5_SB_PT3_PKSC_PT1_PKSG_PT2_PKSK_T4_iiT6__param_8];
	ld.param.u64 	%rd438, [_ZN3cub18CUB_300001_SM_10006detail10radix_sort29DeviceRadixSortOnesweepKernelINS1_5radix10policy_hubIiiyE10Policy1000ELNS0_9SortOrderE0EiiyiiNS1_21identity_decomposer_tEEEvPT5_SB_PT3_PKSC_PT1_PKSG_PT2_PKSK_T4_iiT6__param_4];
	cvta.to.global.u64 	%rd22, %rd438;
	shl.b32 	%r1591, %r1, 2;
	add.s32 	%r350, %r783, %r1591;
	setp.gt.s32 	%p151, %r349, %r2088;
	bar.sync 	0;
	@%p151 bra 	$L__BB7_225;
	ld.param.u32 	%r2112, [_ZN3cub18CUB_300001_SM_10006detail10radix_sort29DeviceRadixSortOnesweepKernelINS1_5radix10policy_hubIiiyE10Policy1000ELNS0_9SortOrderE0EiiyiiNS1_21identity_decomposer_tEEEvPT5_SB_PT3_PKSC_PT1_PKSG_PT2_PKSK_T4_iiT6__param_9];
	ld.shared.u32 	%r1593, [%r350];
	shr.u32 	%r1594, %r1593, %r2112;
	and.b32  	%r1595, %r1594, %r221;
	shl.b32 	%r1596, %r1595, 3;
	add.s32 	%r1598, %r783, 26112;
	add.s32 	%r1599, %r1598, %r1596;
	ld.shared.u64 	%rd113, [%r1599];
	add.s64 	%rd114, %rd113, %rd9;
	xor.b32  	%r1600, %r1593, -2147483648;
	shl.b64 	%rd115, %rd114, 2;
	add.s64 	%rd116, %rd22, %rd115;
	st.global.u32 	[%rd116], %r1600;
	bar.warp.sync 	-1;
	ld.shared.u32 	%r1601, [%r350+1536];
	shr.u32 	%r1602, %r1601, %r2112;
	and.b32  	%r1603, %r1602, %r221;
	shl.b32 	%r1604, %r1603, 3;
	add.s32 	%r1605, %r1598, %r1604;
	ld.shared.u64 	%rd117, [%r1605];
	add.s64 	%rd118, %rd117, %rd9;
	xor.b32  	%r1606, %r1601, -2147483648;
	shl.b64 	%rd119, %rd118, 2;
	add.s64 	%rd120, %rd22, %rd119;
	st.global.u32 	[%rd120+1536], %r1606;
	bar.warp.sync 	-1;
	ld.shared.u32 	%r1607, [%r350+3072];
	shr.u32 	%r1608, %r1607, %r2112;
	and.b32  	%r1609, %r1608, %r221;
	shl.b32 	%r1610, %r1609, 3;
	add.s32 	%r1611, %r1598, %r1610;
	ld.shared.u64 	%rd121, [%r1611];
	add.s64 	%rd122, %rd121, %rd9;
	xor.b32  	%r1612, %r1607, -2147483648;
	shl.b64 	%rd123, %rd122, 2;
	add.s64 	%rd124, %rd22, %rd123;
	st.global.u32 	[%rd124+3072], %r1612;
	bar.warp.sync 	-1;
	ld.shared.u32 	%r1613, [%r350+4608];
	shr.u32 	%r1614, %r1613, %r2112;
	and.b32  	%r1615, %r1614, %r221;
	shl.b32 	%r1616, %r1615, 3;
	add.s32 	%r1617, %r1598, %r1616;
	ld.shared.u64 	%rd125, [%r1617];
	add.s64 	%rd126, %rd125, %rd9;
	xor.b32  	%r1618, %r1613, -2147483648;
	shl.b64 	%rd127, %rd126, 2;
	add.s64 	%rd128, %rd22, %rd127;
	st.global.u32 	[%rd128+4608], %r1618;
	bar.warp.sync 	-1;
	ld.shared.u32 	%r1619, [%r350+6144];
	shr.u32 	%r1620, %r1619, %r2112;
	and.b32  	%r1621, %r1620, %r221;
	shl.b32 	%r1622, %r1621, 3;
	add.s32 	%r1623, %r1598, %r1622;
	ld.shared.u64 	%rd129, [%r1623];
	add.s64 	%rd130, %rd129, %rd9;
	xor.b32  	%r1624, %r1619, -2147483648;
	shl.b64 	%rd131, %rd130, 2;
	add.s64 	%rd132, %rd22, %rd131;
	st.global.u32 	[%rd132+6144], %r1624;
	bar.warp.sync 	-1;
	ld.shared.u32 	%r1625, [%r350+7680];
	shr.u32 	%r1626, %r1625, %r2112;
	and.b32  	%r1627, %r1626, %r221;
	shl.b32 	%r1628, %r1627, 3;
	add.s32 	%r1629, %r1598, %r1628;
	ld.shared.u64 	%rd133, [%r1629];
	add.s64 	%rd134, %rd133, %rd9;
	xor.b32  	%r1630, %r1625, -2147483648;
	shl.b64 	%rd135, %rd134, 2;
	add.s64 	%rd136, %rd22, %rd135;
	st.global.u32 	[%rd136+7680], %r1630;
	bar.warp.sync 	-1;
	ld.shared.u32 	%r1631, [%r350+9216];
	shr.u32 	%r1632, %r1631, %r2112;
	and.b32  	%r1633, %r1632, %r221;
	shl.b32 	%r1634, %r1633, 3;
	add.s32 	%r1635, %r1598, %r1634;
	ld.shared.u64 	%rd137, [%r1635];
	add.s64 	%rd138, %rd137, %rd9;
	xor.b32  	%r1636, %r1631, -2147483648;
	shl.b64 	%rd139, %rd138, 2;
	add.s64 	%rd140, %rd22, %rd139;
	st.global.u32 	[%rd140+9216], %r1636;
	bar.warp.sync 	-1;
	ld.shared.u32 	%r1637, [%r350+10752];
	shr.u32 	%r1638, %r1637, %r2112;
	and.b32  	%r1639, %r1638, %r221;
	shl.b32 	%r1640, %r1639, 3;
	add.s32 	%r1641, %r1598, %r1640;
	ld.shared.u64 	%rd141, [%r1641];
	add.s64 	%rd142, %rd141, %rd9;
	xor.b32  	%r1642, %r1637, -2147483648;
	shl.b64 	%rd143, %rd142, 2;
	add.s64 	%rd144, %rd22, %rd143;
	st.global.u32 	[%rd144+10752], %r1642;
	bar.warp.sync 	-1;
	ld.shared.u32 	%r1643, [%r350+12288];
	shr.u32 	%r1644, %r1643, %r2112;
	and.b32  	%r1645, %r1644, %r221;
	shl.b32 	%r1646, %r1645, 3;
	add.s32 	%r1647, %r1598, %r1646;
	ld.shared.u64 	%rd145, [%r1647];
	add.s64 	%rd146, %rd145, %rd9;
	xor.b32  	%r1648, %r1643, -2147483648;
	shl.b64 	%rd147, %rd146, 2;
	add.s64 	%rd148, %rd22, %rd147;
	st.global.u32 	[%rd148+12288], %r1648;
	bar.warp.sync 	-1;
	ld.shared.u32 	%r1649, [%r350+13824];
	shr.u32 	%r1650, %r1649, %r2112;
	and.b32  	%r1651, %r1650, %r221;
	shl.b32 	%r1652, %r1651, 3;
	add.s32 	%r1653, %r1598, %r1652;
	ld.shared.u64 	%rd149, [%r1653];
	add.s64 	%rd150, %rd149, %rd9;
	xor.b32  	%r1654, %r1649, -2147483648;
	shl.b64 	%rd151, %rd150, 2;
	add.s64 	%rd152, %rd22, %rd151;
	st.global.u32 	[%rd152+13824], %r1654;
	bar.warp.sync 	-1;
	ld.shared.u32 	%r1655, [%r350+15360];
	shr.u32 	%r1656, %r1655, %r2112;
	and.b32  	%r1657, %r1656, %r221;
	shl.b32 	%r1658, %r1657, 3;
	add.s32 	%r1659, %r1598, %r1658;
	ld.shared.u64 	%rd153, [%r1659];
	add.s64 	%rd154, %rd153, %rd9;
	xor.b32  	%r1660, %r1655, -2147483648;
	shl.b64 	%rd155, %rd154, 2;
	add.s64 	%rd156, %rd22, %rd155;
	st.global.u32 	[%rd156+15360], %r1660;
	bar.warp.sync 	-1;
	ld.shared.u32 	%r1661, [%r350+16896];
	shr.u32 	%r1662, %r1661, %r2112;
	and.b32  	%r1663, %r1662, %r221;
	shl.b32 	%r1664, %r1663, 3;
	add.s32 	%r1665, %r1598, %r1664;
	ld.shared.u64 	%rd157, [%r1665];
	add.s64 	%rd158, %rd157, %rd9;
	xor.b32  	%r1666, %r1661, -2147483648;
	shl.b64 	%rd159, %rd158, 2;
	add.s64 	%rd160, %rd22, %rd159;
	st.global.u32 	[%rd160+16896], %r1666;
	bar.warp.sync 	-1;
	ld.shared.u32 	%r1667, [%r350+18432];
	shr.u32 	%r1668, %r1667, %r2112;
	and.b32  	%r1669, %r1668, %r221;
	shl.b32 	%r1670, %r1669, 3;
	add.s32 	%r1671, %r1598, %r1670;
	ld.shared.u64 	%rd161, [%r1671];
	add.s64 	%rd162, %rd161, %rd9;
	xor.b32  	%r1672, %r1667, -2147483648;
	shl.b64 	%rd163, %rd162, 2;
	add.s64 	%rd164, %rd22, %rd163;
	st.global.u32 	[%rd164+18432], %r1672;
	bar.warp.sync 	-1;
	ld.shared.u32 	%r1673, [%r350+19968];
	shr.u32 	%r1674, %r1673, %r2112;
	and.b32  	%r1675, %r1674, %r221;
	shl.b32 	%r1676, %r1675, 3;
	add.s32 	%r1677, %r1598, %r1676;
	ld.shared.u64 	%rd165, [%r1677];
	add.s64 	%rd166, %rd165, %rd9;
	xor.b32  	%r1678, %r1673, -2147483648;
	shl.b64 	%rd167, %rd166, 2;
	add.s64 	%rd168, %rd22, %rd167;
	st.global.u32 	[%rd168+19968], %r1678;
	bar.warp.sync 	-1;
	ld.shared.u32 	%r1679, [%r350+21504];
	shr.u32 	%r1680, %r1679, %r2112;
	and.b32  	%r1681, %r1680, %r221;
	shl.b32 	%r1682, %r1681, 3;
	add.s32 	%r1683, %r1598, %r1682;
	ld.shared.u64 	%rd169, [%r1683];
	add.s64 	%rd170, %rd169, %rd9;
	xor.b32  	%r1684, %r1679, -2147483648;
	shl.b64 	%rd171, %rd170, 2;
	add.s64 	%rd172, %rd22, %rd171;
	st.global.u32 	[%rd172+21504], %r1684;
	bar.warp.sync 	-1;
	ld.shared.u32 	%r1685, [%r350+23040];
	shr.u32 	%r1686, %r1685, %r2112;
	and.b32  	%r1687, %r1686, %r221;
	shl.b32 	%r1688, %r1687, 3;
	add.s32 	%r1689, %r1598, %r1688;
	ld.shared.u64 	%rd173, [%r1689];
	add.s64 	%rd174, %rd173, %rd9;
	xor.b32  	%r1690, %r1685, -2147483648;
	shl.b64 	%rd175, %rd174, 2;
	add.s64 	%rd176, %rd22, %rd175;
	st.global.u32 	[%rd176+23040], %r1690;
	bar.warp.sync 	-1;
	ld.shared.u32 	%r1691, [%r350+24576];
	shr.u32 	%r1692, %r1691, %r2112;
	and.b32  	%r1693, %r1692, %r221;
	shl.b32 	%r1694, %r1693, 3;
	add.s32 	%r1695, %r1598, %r1694;
	ld.shared.u64 	%rd177, [%r1695];
	add.s64 	%rd178, %rd177, %rd9;
	xor.b32  	%r1696, %r1691, -2147483648;
	shl.b64 	%rd179, %rd178, 2;
	add.s64 	%rd180, %rd22, %rd179;
	st.global.u32 	[%rd180+24576], %r1696;
	bar.warp.sync 	-1;
	bra.uni 	$L__BB7_260;
$L__BB7_225:
	ld.param.u32 	%r2089, [_ZN3cub18CUB_300001_SM_10006detail10radix_sort29DeviceRadixSortOnesweepKernelINS1_5radix10policy_hubIiiyE10Policy1000ELNS0_9SortOrderE0EiiyiiNS1_21identity_decomposer_tEEEvPT5_SB_PT3_PKSC_PT1_PKSG_PT2_PKSK_T4_iiT6__param_8];
	mad.lo.s32 	%r351, %r3, -6528, %r2089;
	setp.ge.s32 	%p152, %r1, %r351;
	@%p152 bra 	$L__BB7_227;
	ld.param.u32 	%r2113, [_ZN3cub18CUB_300001_SM_10006detail10radix_sort29DeviceRadixSortOnesweepKernelINS1_5radix10policy_hubIiiyE10Policy1000ELNS0_9SortOrderE0EiiyiiNS1_21identity_decomposer_tEEEvPT5_SB_PT3_PKSC_PT1_PKSG_PT2_PKSK_T4_iiT6__param_9];
	ld.shared.u32 	%r1697, [%r350];
	shr.u32 	%r1698, %r1697, %r2113;
	and.b32  	%r1699, %r1698, %r221;
	shl.b32 	%r1700, %r1699, 3;
	add.s32 	%r1702, %r783, %r1700;
	ld.shared.u64 	%rd181, [%r1702+26112];
	xor.b32  	%r1703, %r1697, -2147483648;
	add.s64 	%rd182, %rd181, %rd9;
	shl.b64 	%rd183, %rd182, 2;
	add.s64 	%rd184, %rd22, %rd183;
	st.global.u32 	[%rd184], %r1703;
$L__BB7_227:
	bar.warp.sync 	-1;
	add.s32 	%r1704, %r1, 384;
	setp.ge.s32 	%p153, %r1704, %r351;
	@%p153 bra 	$L__BB7_229;
	ld.param.u32 	%r2114, [_ZN3cub18CUB_300001_SM_10006detail10radix_sort29DeviceRadixSortOnesweepKernelINS1_5radix10policy_hubIiiyE10Policy1000ELNS0_9SortOrderE0EiiyiiNS1_21identity_decomposer_tEEEvPT5_SB_PT3_PKSC_PT1_PKSG_PT2_PKSK_T4_iiT6__param_9];
	ld.shared.u32 	%r1705, [%r350+1536];
	shr.u32 	%r1706, %r1705, %r2114;
	and.b32  	%r1707, %r1706, %r221;
	shl.b32 	%r1708, %r1707, 3;
	add.s32 	%r1710, %r783, %r1708;
	ld.shared.u64 	%rd185, [%r1710+26112];
	xor.b32  	%r1711, %r1705, -2147483648;
	add.s64 	%rd186, %rd185, %rd9;
	shl.b64 	%rd187, %rd186, 2;
	add.s64 	%rd188, %rd22, %rd187;
	st.global.u32 	[%rd188+1536], %r1711;
$L__BB7_229:
	bar.warp.sync 	-1;
	add.s32 	%r1712, %r1, 768;
	setp.ge.s32 	%p154, %r1712, %r351;
	@%p154 bra 	$L__BB7_231;
	ld.param.u32 	%r2115, [_ZN3cub18CUB_300001_SM_10006detail10radix_sort29DeviceRadixSortOnesweepKernelINS1_5radix10policy_hubIiiyE10Policy1000ELNS0_9SortOrderE0EiiyiiNS1_21identity_decomposer_tEEEvPT5_SB_PT3_PKSC_PT1_PKSG_PT2_PKSK_T4_iiT6__param_9];
	ld.shared.u32 	%r1713, [%r350+3072];
	shr.u32 	%r1714, %r1713, %r2115;
	and.b32  	%r1715, %r1714, %r221;
	shl.b32 	%r1716, %r1715, 3;
	add.s32 	%r1718, %r783, %r1716;
	ld.shared.u64 	%rd189, [%r1718+26112];
	xor.b32  	%r1719, %r1713, -2147483648;
	add.s64 	%rd190, %rd189, %rd9;
	shl.b64 	%rd191, %rd190, 2;
	add.s64 	%rd192, %rd22, %rd191;
	st.global.u32 	[%rd192+3072], %r1719;
$L__BB7_231:
	bar.warp.sync 	-1;
	add.s32 	%r1720, %r1, 1152;
	setp.ge.s32 	%p155, %r1720, %r351;
	@%p155 bra 	$L__BB7_233;
	ld.param.u32 	%r2116, [_ZN3cub18CUB_300001_SM_10006detail10radix_sort29DeviceRadixSortOnesweepKernelINS1_5radix10policy_hubIiiyE10Policy1000ELNS0_9SortOrderE0EiiyiiNS1_21identity_decomposer_tEEEvPT5_SB_PT3_PKSC_PT1_PKSG_PT2_PKSK_T4_iiT6__param_9];
	ld.shared.u32 	%r1721, [%r350+4608];
	shr.u32 	%r1722, %r1721, %r2116;
	and.b32  	%r1723, %r1722, %r221;
	shl.b32 	%r1724, %r1723, 3;
	add.s32 	%r1726, %r783, %r1724;
	ld.shared.u64 	%rd193, [%r1726+26112];
	xor.b32  	%r1727, %r1721, -2147483648;
	add.s64 	%rd194, %rd193, %rd9;
	shl.b64 	%rd195, %rd194, 2;
	add.s64 	%rd196, %rd22, %rd195;
	st.global.u32 	[%rd196+4608], %r1727;
$L__BB7_233:
	bar.warp.sync 	-1;
	add.s32 	%r1728, %r1, 1536;
	setp.ge.s32 	%p156, %r1728, %r351;
	@%p156 bra 	$L__BB7_235;
	ld.param.u32 	%r2117, [_ZN3cub18CUB_300001_SM_10006detail10radix_sort29DeviceRadixSortOnesweepKernelINS1_5radix10policy_hubIiiyE10Policy1000ELNS0_9SortOrderE0EiiyiiNS1_21identity_decomposer_tEEEvPT5_SB_PT3_PKSC_PT1_PKSG_PT2_PKSK_T4_iiT6__param_9];
	ld.shared.u32 	%r1729, [%r350+6144];
	shr.u32 	%r1730, %r1729, %r2117;
	and.b32  	%r1731, %r1730, %r221;
	shl.b32 	%r1732, %r1731, 3;
	add.s32 	%r1734, %r783, %r1732;
	ld.shared.u64 	%rd197, [%r1734+26112];
	xor.b32  	%r1735, %r1729, -2147483648;
	add.s64 	%rd198, %rd197, %rd9;
	shl.b64 	%rd199, %rd198, 2;
	add.s64 	%rd200, %rd22, %rd199;
	st.global.u32 	[%rd200+6144], %r1735;
$L__BB7_235:
	bar.warp.sync 	-1;
	add.s32 	%r1736, %r1, 1920;
	setp.ge.s32 	%p157, %r1736, %r351;
	@%p157 bra 	$L__BB7_237;
	ld.param.u32 	%r2118, [_ZN3cub18CUB_300001_SM_10006detail10radix_sort29DeviceRadixSortOnesweepKernelINS1_5radix10policy_hubIiiyE10Policy1000ELNS0_9SortOrderE0EiiyiiNS1_21identity_decomposer_tEEEvPT5_SB_PT3_PKSC_PT1_PKSG_PT2_PKSK_T4_iiT6__param_9];
	ld.shared.u32 	%r1737, [%r350+7680];
	shr.u32 	%r1738, %r1737, %r2118;
	and.b32  	%r1739, %r1738, %r221;
	shl.b32 	%r1740, %r1739, 3;
	add.s32 	%r1742, %r783, %r1740;
	ld.shared.u64 	%rd201, [%r1742+26112];
	xor.b32  	%r1743, %r1737, -2147483648;
	add.s64 	%rd202, %rd201, %rd9;
	shl.b64 	%rd203, %rd202, 2;
	add.s64 	%rd204, %rd22, %rd203;
	st.global.u32 	[%rd204+7680], %r1743;
$L__BB7_237:
	bar.warp.sync 	-1;
	add.s32 	%r1744, %r1, 2304;
	setp.ge.s32 	%p158, %r1744, %r351;
	@%p158 bra 	$L__BB7_239;
	ld.param.u32 	%r2119, [_ZN3cub18CUB_300001_SM_10006detail10radix_sort29DeviceRadixSortOnesweepKernelINS1_5radix10policy_hubIiiyE10Policy1000ELNS0_9SortOrderE0EiiyiiNS1_21identity_decomposer_tEEEvPT5_SB_PT3_PKSC_PT1_PKSG_PT2_PKSK_T4_iiT6__param_9];
	ld.shared.u32 	%r1745, [%r350+9216];
	shr.u32 	%r1746, %r1745, %r2119;
	and.b32  	%r1747, %r1746, %r221;
	shl.b32 	%r1748, %r1747, 3;
	add.s32 	%r1750, %r783, %r1748;
	ld.shared.u64 	%rd205, [%r1750+26112];
	xor.b32  	%r1751, %r1745, -2147483648;
	add.s64 	%rd206, %rd205, %rd9;
	shl.b64 	%rd207, %rd206, 2;
	add.s64 	%rd208, %rd22, %rd207;
	st.global.u32 	[%rd208+9216], %r1751;
$L__BB7_239:
	bar.warp.sync 	-1;
	add.s32 	%r1752, %r1, 2688;
	setp.ge.s32 	%p159, %r1752, %r351;
	@%p159 bra 	$L__BB7_241;
	ld.param.u32 	%r2120, [_ZN3cub18CUB_300001_SM_10006detail10radix_sort29DeviceRadixSortOnesweepKernelINS1_5radix10policy_hubIiiyE10Policy1000ELNS0_9SortOrderE0EiiyiiNS1_21identity_decomposer_tEEEvPT5_SB_PT3_PKSC_PT1_PKSG_PT2_PKSK_T4_iiT6__param_9];
	ld.shared.u32 	%r1753, [%r350+10752];
	shr.u32 	%r1754, %r1753, %r2120;
	and.b32  	%r1755, %r1754, %r221;
	shl.b32 	%r1756, %r1755, 3;
	add.s32 	%r1758, %r783, %r1756;
	ld.shared.u64 	%rd209, [%r1758+26112];
	xor.b32  	%r1759, %r1753, -2147483648;
	add.s64 	%rd210, %rd209, %rd9;
	shl.b64 	%rd211, %rd210, 2;
	add.s64 	%rd212, %rd22, %rd211;
	st.global.u32 	[%rd212+10752], %r1759;
$L__BB7_241:
	bar.warp.sync 	-1;
	or.b32  	%r1760, %r1, 3072;
	setp.ge.s32 	%p160, %r1760, %r351;
	@%p160 bra 	$L__BB7_243;
	ld.param.u32 	%r2121, [_ZN3cub18CUB_300001_SM_10006detail10radix_sort29DeviceRadixSortOnesweepKernelINS1_5radix10policy_hubIiiyE10Policy1000ELNS0_9SortOrderE0EiiyiiNS1_21identity_decomposer_tEEEvPT5_SB_PT3_PKSC_PT1_PKSG_PT2_PKSK_T4_iiT6__param_9];
	ld.shared.u32 	%r1761, [%r350+12288];
	shr.u32 	%r1762, %r1761, %r2121;
	and.b32  	%r1763, %r1762, %r221;
	shl.b32 	%r1764, %r1763, 3;
	add.s32 	%r1766, %r783, %r1764;
	ld.shared.u64 	%rd213, [%r1766+26112];
	xor.b32  	%r1767, %r1761, -2147483648;
	add.s64 	%rd214, %rd213, %rd9;
	shl.b64 	%rd215, %rd214, 2;
	add.s64 	%rd216, %rd22, %rd215;
	st.global.u32 	[%rd216+12288], %r1767;
$L__BB7_243:
	bar.warp.sync 	-1;
	add.s32 	%r1768, %r1, 3456;
	setp.ge.s32 	%p161, %r1768, %r351;
	@%p161 bra 	$L__BB7_245;
	ld.param.u32 	%r2122, [_ZN3cub18CUB_300001_SM_10006detail10radix_sort29DeviceRadixSortOnesweepKernelINS1_5radix10policy_hubIiiyE10Policy1000ELNS0_9SortOrderE0EiiyiiNS1_21identity_decomposer_tEEEvPT5_SB_PT3_PKSC_PT1_PKSG_PT2_PKSK_T4_iiT6__param_9];
	ld.shared.u32 	%r1769, [%r350+13824];
	shr.u32 	%r1770, %r1769, %r2122;
	and.b32  	%r1771, %r1770, %r221;
	shl.b32 	%r1772, %r1771, 3;
	add.s32 	%r1774, %r783, %r1772;
	ld.shared.u64 	%rd217, [%r1774+26112];
	xor.b32  	%r1775, %r1769, -2147483648;
	add.s64 	%rd218, %rd217, %rd9;
	shl.b64 	%rd219, %rd218, 2;
	add.s64 	%rd220, %rd22, %rd219;
	st.global.u32 	[%rd220+13824], %r1775;
$L__BB7_245:
	bar.warp.sync 	-1;
	add.s32 	%r1776, %r1, 3840;
	setp.ge.s32 	%p162, %r1776, %r351;
	@%p162 bra 	$L__BB7_247;
	ld.param.u32 	%r2123, [_ZN3cub18CUB_300001_SM_10006detail10radix_sort29DeviceRadixSortOnesweepKernelINS1_5radix10policy_hubIiiyE10Policy1000ELNS0_9SortOrderE0EiiyiiNS1_21identity_decomposer_tEEEvPT5_SB_PT3_PKSC_PT1_PKSG_PT2_PKSK_T4_iiT6__param_9];
	ld.shared.u32 	%r1777, [%r350+15360];
	shr.u32 	%r1778, %r1777, %r2123;
	and.b32  	%r1779, %r1778, %r221;
	shl.b32 	%r1780, %r1779, 3;
	add.s32 	%r1782, %r783, %r1780;
	ld.shared.u64 	%rd221, [%r1782+26112];
	xor.b32  	%r1783, %r1777, -2147483648;
	add.s64 	%rd222, %rd221, %rd9;
	shl.b64 	%rd223, %rd222, 2;
	add.s64 	%rd224, %rd22, %rd223;
	st.global.u32 	[%rd224+15360], %r1783;
$L__BB7_247:
	bar.warp.sync 	-1;
	add.s32 	%r1784, %r1, 4224;
	setp.ge.s32 	%p163, %r1784, %r351;
	@%p163 bra 	$L__BB7_249;
	ld.param.u32 	%r2124, [_ZN3cub18CUB_300001_SM_10006detail10radix_sort29DeviceRadixSortOnesweepKernelINS1_5radix10policy_hubIiiyE10Policy1000ELNS0_9SortOrderE0EiiyiiNS1_21identity_decomposer_tEEEvPT5_SB_PT3_PKSC_PT1_PKSG_PT2_PKSK_T4_iiT6__param_9];
	ld.shared.u32 	%r1785, [%r350+16896];
	shr.u32 	%r1786, %r1785, %r2124;
	and.b32  	%r1787, %r1786, %r221;
	shl.b32 	%r1788, %r1787, 3;
	add.s32 	%r1790, %r783, %r1788;
	ld.shared.u64 	%rd225, [%r1790+26112];
	xor.b32  	%r1791, %r1785, -2147483648;
	add.s64 	%rd226, %rd225, %rd9;
	shl.b64 	%rd227, %rd226, 2;
	add.s64 	%rd228, %rd22, %rd227;
	st.global.u32 	[%rd228+16896], %r1791;
$L__BB7_249:
	bar.warp.sync 	-1;
	add.s32 	%r1792, %r1, 4608;
	setp.ge.s32 	%p164, %r1792, %r351;
	@%p164 bra 	$L__BB7_251;
	ld.param.u32 	%r2125, [_ZN3cub18CUB_300001_SM_10006detail10radix_sort29DeviceRadixSortOnesweepKernelINS1_5radix10policy_hubIiiyE10Policy1000ELNS0_9SortOrderE0EiiyiiNS1_21identity_decomposer_tEEEvPT5_SB_PT3_PKSC_PT1_PKSG_PT2_PKSK_T4_iiT6__param_9];
	ld.shared.u32 	%r1793, [%r350+18432];
	shr.u32 	%r1794, %r1793, %r2125;
	and.b32  	%r1795, %r1794, %r221;
	shl.b32 	%r1796, %r1795, 3;
	add.s32 	%r1798, %r783, %r1796;
	ld.shared.u64 	%rd229, [%r1798+26112];
	xor.b32  	%r1799, %r1793, -2147483648;
	add.s64 	%rd230, %rd229, %rd9;
	shl.b64 	%rd231, %rd230, 2;
	add.s64 	%rd232, %rd22, %rd231;
	st.global.u32 	[%rd232+18432], %r1799;
$L__BB7_251:
	bar.warp.sync 	-1;
	add.s32 	%r1800, %r1, 4992;
	setp.ge.s32 	%p165, %r1800, %r351;
	@%p165 bra 	$L__BB7_253;
	ld.param.u32 	%r2126, [_ZN3cub18CUB_300001_SM_10006detail10radix_sort29DeviceRadixSortOnesweepKernelINS1_5radix10policy_hubIiiyE10Policy1000ELNS0_9SortOrderE0EiiyiiNS1_21identity_decomposer_tEEEvPT5_SB_PT3_PKSC_PT1_PKSG_PT2_PKSK_T4_iiT6__param_9];
	ld.shared.u32 	%r1801, [%r350+19968];
	shr.u32 	%r1802, %r1801, %r2126;
	and.b32  	%r1803, %r1802, %r221;
	shl.b32 	%r1804, %r1803, 3;
	add.s32 	%r1806, %r783, %r1804;
	ld.shared.u64 	%rd233, [%r1806+26112];
	xor.b32  	%r1807, %r1801, -2147483648;
	add.s64 	%rd234, %rd233, %rd9;
	shl.b64 	%rd235, %rd234, 2;
	add.s64 	%rd236, %rd22, %rd235;
	st.global.u32 	[%rd236+19968], %r1807;
$L__BB7_253:
	bar.warp.sync 	-1;
	add.s32 	%r1808, %r1, 5376;
	setp.ge.s32 	%p166, %r1808, %r351;
	@%p166 bra 	$L__BB7_255;
	ld.param.u32 	%r2127, [_ZN3cub18CUB_300001_SM_10006detail10radix_sort29DeviceRadixSortOnesweepKernelINS1_5radix10policy_hubIiiyE10Policy1000ELNS0_9SortOrderE0EiiyiiNS1_21identity_decomposer_tEEEvPT5_SB_PT3_PKSC_PT1_PKSG_PT2_PKSK_T4_iiT6__param_9];
	ld.shared.u32 	%r1809, [%r350+21504];
	shr.u32 	%r1810, %r1809, %r2127;
	and.b32  	%r1811, %r1810, %r221;
	shl.b32 	%r1812, %r1811, 3;
	add.s32 	%r1814, %r783, %r1812;
	ld.shared.u64 	%rd237, [%r1814+26112];
	xor.b32  	%r1815, %r1809, -2147483648;
	add.s64 	%rd238, %rd237, %rd9;
	shl.b64 	%rd239, %rd238, 2;
	add.s64 	%rd240, %rd22, %rd239;
	st.global.u32 	[%rd240+21504], %r1815;
$L__BB7_255:
	bar.warp.sync 	-1;
	add.s32 	%r1816, %r1, 5760;
	setp.ge.s32 	%p167, %r1816, %r351;
	@%p167 bra 	$L__BB7_257;
	ld.param.u32 	%r2128, [_ZN3cub18CUB_300001_SM_10006detail10radix_sort29DeviceRadixSortOnesweepKernelINS1_5radix10policy_hubIiiyE10Policy1000ELNS0_9SortOrderE0EiiyiiNS1_21identity_decomposer_tEEEvPT5_SB_PT3_PKSC_PT1_PKSG_PT2_PKSK_T4_iiT6__param_9];
	ld.shared.u32 	%r1817, [%r350+23040];
	shr.u32 	%r1818, %r1817, %r2128;
	and.b32  	%r1819, %r1818, %r221;
	shl.b32 	%r1820, %r1819, 3;
	add.s32 	%r1822, %r783, %r1820;
	ld.shared.u64 	%rd241, [%r1822+26112];
	xor.b32  	%r1823, %r1817, -2147483648;
	add.s64 	%rd242, %rd241, %rd9;
	shl.b64 	%rd243, %rd242, 2;
	add.s64 	%rd244, %rd22, %rd243;
	st.global.u32 	[%rd244+23040], %r1823;
$L__BB7_257:
	bar.warp.sync 	-1;
	or.b32  	%r1824, %r1, 6144;
	setp.ge.s32 	%p168, %r1824, %r351;
	@%p168 bra 	$L__BB7_259;
	ld.param.u32 	%r2129, [_ZN3cub18CUB_300001_SM_10006detail10radix_sort29DeviceRadixSortOnesweepKernelINS1_5radix10policy_hubIiiyE10Policy1000ELNS0_9SortOrderE0EiiyiiNS1_21identity_decomposer_tEEEvPT5_SB_PT3_PKSC_PT1_PKSG_PT2_PKSK_T4_iiT6__param_9];
	ld.shared.u32 	%r1825, [%r350+24576];
	shr.u32 	%r1826, %r1825, %r2129;
	and.b32  	%r1827, %r1826, %r221;
	shl.b32 	%r1828, %r1827, 3;
	add.s32 	%r1830, %r783, %r1828;
	ld.shared.u64 	%rd245, [%r1830+26112];
	xor.b32  	%r1831, %r1825, -2147483648;
	add.s64 	%rd246, %rd245, %rd9;
	shl.b64 	%rd247, %rd246, 2;
	add.s64 	%rd248, %rd22, %rd247;
	st.global.u32 	[%rd248+24576], %r1831;
$L__BB7_259:
	bar.warp.sync 	-1;
$L__BB7_260:
	ld.param.u32 	%r2130, [_ZN3cub18CUB_300001_SM_10006detail10radix_sort29DeviceRadixSortOnesweepKernelINS1_5radix10policy_hubIiiyE10Policy1000ELNS0_9SortOrderE0EiiyiiNS1_21identity_decomposer_tEEEvPT5_SB_PT3_PKSC_PT1_PKSG_PT2_PKSK_T4_iiT6__param_9];
	ld.param.u32 	%r2090, [_ZN3cub18CUB_300001_SM_10006detail10radix_sort29DeviceRadixSortOnesweepKernelINS1_5radix10policy_hubIiiyE10Policy1000ELNS0_9SortOrderE0EiiyiiNS1_21identity_decomposer_tEEEvPT5_SB_PT3_PKSC_PT1_PKSG_PT2_PKSK_T4_iiT6__param_8];
	setp.gt.s32 	%p169, %r349, %r2090;
	ld.shared.u32 	%r1832, [%r350];
	shr.u32 	%r1833, %r1832, %r2130;
	and.b32  	%r352, %r1833, %r221;
	ld.shared.u32 	%r1834, [%r350+1536];
	shr.u32 	%r1835, %r1834, %r2130;
	and.b32  	%r353, %r1835, %r221;
	ld.shared.u32 	%r1836, [%r350+3072];
	shr.u32 	%r1837, %r1836, %r2130;
	and.b32  	%r354, %r1837, %r221;
	ld.shared.u32 	%r1838, [%r350+4608];
	shr.u32 	%r1839, %r1838, %r2130;
	and.b32  	%r355, %r1839, %r221;
	ld.shared.u32 	%r1840, [%r350+6144];
	shr.u32 	%r1841, %r1840, %r2130;
	and.b32  	%r356, %r1841, %r221;
	ld.shared.u32 	%r1842, [%r350+7680];
	shr.u32 	%r1843, %r1842, %r2130;
	and.b32  	%r357, %r1843, %r221;
	ld.shared.u32 	%r1844, [%r350+9216];
	shr.u32 	%r1845, %r1844, %r2130;
	and.b32  	%r358, %r1845, %r221;
	ld.shared.u32 	%r1846, [%r350+10752];
	shr.u32 	%r1847, %r1846, %r2130;
	and.b32  	%r359, %r1847, %r221;
	ld.shared.u32 	%r1848, [%r350+12288];
	shr.u32 	%r1849, %r1848, %r2130;
	and.b32  	%r360, %r1849, %r221;
	ld.shared.u32 	%r1850, [%r350+13824];
	shr.u32 	%r1851, %r1850, %r2130;
	and.b32  	%r361, %r1851, %r221;
	ld.shared.u32 	%r1852, [%r350+15360];
	shr.u32 	%r1853, %r1852, %r2130;
	and.b32  	%r362, %r1853, %r221;
	ld.shared.u32 	%r1854, [%r350+16896];
	shr.u32 	%r1855, %r1854, %r2130;
	and.b32  	%r363, %r1855, %r221;
	ld.shared.u32 	%r1856, [%r350+18432];
	shr.u32 	%r1857, %r1856, %r2130;
	and.b32  	%r364, %r1857, %r221;
	ld.shared.u32 	%r1858, [%r350+19968];
	shr.u32 	%r1859, %r1858, %r2130;
	and.b32  	%r365, %r1859, %r221;
	ld.shared.u32 	%r1860, [%r350+21504];
	shr.u32 	%r1861, %r1860, %r2130;
	and.b32  	%r366, %r1861, %r221;
	ld.shared.u32 	%r1862, [%r350+23040];
	shr.u32 	%r1863, %r1862, %r2130;
	and.b32  	%r367, %r1863, %r221;
	ld.shared.u32 	%r1864, [%r350+24576];
	shr.u32 	%r1865, %r1864, %r2130;
	and.b32  	%r368, %r1865, %r221;
	@%p169 bra 	$L__BB7_262;
	ld.param.u64 	%rd443, [_ZN3cub18CUB_300001_SM_10006detail10radix_sort29DeviceRadixSortOnesweepKernelINS1_5radix10policy_hubIiiyE10Policy1000ELNS0_9SortOrderE0EiiyiiNS1_21identity_decomposer_tEEEvPT5_SB_PT3_PKSC_PT1_PKSG_PT2_PKSK_T4_iiT6__param_7];
	cvta.to.global.u64 	%rd249, %rd443;
	and.b32  	%r1869, %r1, 31;
	or.b32  	%r1870, %r647, %r1869;
	cvt.u64.u32 	%rd250, %r1870;
	mul.lo.s32 	%r1871, %r3, 6528;
	cvt.s64.s32 	%rd251, %r1871;
	add.s64 	%rd252, %rd250, %rd251;
	shl.b64 	%rd253, %rd252, 2;
	add.s64 	%rd254, %rd249, %rd253;
	ld.global.u32 	%r2266, [%rd254];
	ld.global.u32 	%r2267, [%rd254+128];
	ld.global.u32 	%r2268, [%rd254+256];
	ld.global.u32 	%r2269, [%rd254+384];
	ld.global.u32 	%r2270, [%rd254+512];
	ld.global.u32 	%r2271, [%rd254+640];
	ld.global.u32 	%r2272, [%rd254+768];
	ld.global.u32 	%r2273, [%rd254+896];
	ld.global.u32 	%r2274, [%rd254+1024];
	ld.global.u32 	%r2275, [%rd254+1152];
	ld.global.u32 	%r2276, [%rd254+1280];
	ld.global.u32 	%r2277, [%rd254+1408];
	ld.global.u32 	%r2278, [%rd254+1536];
	ld.global.u32 	%r2279, [%rd254+1664];
	ld.global.u32 	%r2280, [%rd254+1792];
	ld.global.u32 	%r2281, [%rd254+1920];
	ld.global.u32 	%r2282, [%rd254+2048];
	bra.uni 	$L__BB7_296;
$L__BB7_262:
	ld.param.u32 	%r2091, [_ZN3cub18CUB_300001_SM_10006detail10radix_sort29DeviceRadixSortOnesweepKernelINS1_5radix10policy_hubIiiyE10Policy1000ELNS0_9SortOrderE0EiiyiiNS1_21identity_decomposer_tEEEvPT5_SB_PT3_PKSC_PT1_PKSG_PT2_PKSK_T4_iiT6__param_8];
	ld.param.u64 	%rd444, [_ZN3cub18CUB_300001_SM_10006detail10radix_sort29DeviceRadixSortOnesweepKernelINS1_5radix10policy_hubIiiyE10Policy1000ELNS0_9SortOrderE0EiiyiiNS1_21identity_decomposer_tEEEvPT5_SB_PT3_PKSC_PT1_PKSG_PT2_PKSK_T4_iiT6__param_7];
	cvta.to.global.u64 	%rd255, %rd444;
	add.s64 	%rd23, %rd255, %rd63;
	cvt.u32.u64 	%r1874, %rd7;
	sub.s32 	%r386, %r2091, %r649;
	setp.ge.s32 	%p170, %r1874, %r386;
	@%p170 bra 	$L__BB7_264;
	ld.global.u32 	%r2266, [%rd23];
$L__BB7_264:
	add.s32 	%r1877, %r1874, 32;
	setp.ge.s32 	%p171, %r1877, %r386;
	@%p171 bra 	$L__BB7_266;
	ld.global.u32 	%r2267, [%rd23+128];
$L__BB7_266:
	add.s32 	%r1880, %r1874, 64;
	setp.ge.s32 	%p172, %r1880, %r386;
	@%p172 bra 	$L__BB7_268;
	ld.global.u32 	%r2268, [%rd23+256];
$L__BB7_268:
	add.s32 	%r1883, %r1874, 96;
	setp.ge.s32 	%p173, %r1883, %r386;
	@%p173 bra 	$L__BB7_270;
	ld.global.u32 	%r2269, [%rd23+384];
$L__BB7_270:
	add.s32 	%r1886, %r1874, 128;
	setp.ge.s32 	%p174, %r1886, %r386;
	@%p174 bra 	$L__BB7_272;
	ld.global.u32 	%r2270, [%rd23+512];
$L__BB7_272:
	add.s32 	%r1889, %r1874, 160;
	setp.ge.s32 	%p175, %r1889, %r386;
	@%p175 bra 	$L__BB7_274;
	ld.global.u32 	%r2271, [%rd23+640];
$L__BB7_274:
	add.s32 	%r1892, %r1874, 192;
	setp.ge.s32 	%p176, %r1892, %r386;
	@%p176 bra 	$L__BB7_276;
	ld.global.u32 	%r2272, [%rd23+768];
$L__BB7_276:
	add.s32 	%r1895, %r1874, 224;
	setp.ge.s32 	%p177, %r1895, %r386;
	@%p177 bra 	$L__BB7_278;
	ld.param.u64 	%rd445, [_ZN3cub18CUB_300001_SM_10006detail10radix_sort29DeviceRadixSortOnesweepKernelINS1_5radix10policy_hubIiiyE10Policy1000ELNS0_9SortOrderE0EiiyiiNS1_21identity_decomposer_tEEEvPT5_SB_PT3_PKSC_PT1_PKSG_PT2_PKSK_T4_iiT6__param_7];
	cvta.to.global.u64 	%rd259, %rd445;
	cvt.s64.s32 	%rd260, %r649;
	add.s64 	%rd261, %rd7, %rd260;
	shl.b64 	%rd262, %rd261, 2;
	add.s64 	%rd263, %rd259, %rd262;
	ld.global.u32 	%r2273, [%rd263+896];
$L__BB7_278:
	add.s32 	%r1899, %r1874, 256;
	setp.ge.s32 	%p178, %r1899, %r386;
	@%p178 bra 	$L__BB7_280;
	ld.param.u64 	%rd446, [_ZN3cub18CUB_300001_SM_10006detail10radix_sort29DeviceRadixSortOnesweepKernelINS1_5radix10policy_hubIiiyE10Policy1000ELNS0_9SortOrderE0EiiyiiNS1_21identity_decomposer_tEEEvPT5_SB_PT3_PKSC_PT1_PKSG_PT2_PKSK_T4_iiT6__param_7];
	cvta.to.global.u64 	%rd264, %rd446;
	cvt.s64.s32 	%rd265, %r649;
	add.s64 	%rd266, %rd7, %rd265;
	shl.b64 	%rd267, %rd266, 2;
	add.s64 	%rd268, %rd264, %rd267;
	ld.global.u32 	%r2274, [%rd268+1024];
$L__BB7_280:
	add.s32 	%r1903, %r1874, 288;
	setp.ge.s32 	%p179, %r1903, %r386;
	@%p179 bra 	$L__BB7_282;
	ld.param.u64 	%rd447, [_ZN3cub18CUB_300001_SM_10006detail10radix_sort29DeviceRadixSortOnesweepKernelINS1_5radix10policy_hubIiiyE10Policy1000ELNS0_9SortOrderE0EiiyiiNS1_21identity_decomposer_tEEEvPT5_SB_PT3_PKSC_PT1_PKSG_PT2_PKSK_T4_iiT6__param_7];
	cvta.to.global.u64 	%rd269, %rd447;
	cvt.s64.s32 	%rd270, %r649;
	add.s64 	%rd271, %rd7, %rd270;
	shl.b64 	%rd272, %rd271, 2;
	add.s64 	%rd273, %rd269, %rd272;
	ld.global.u32 	%r2275, [%rd273+1152];
$L__BB7_282:
	add.s32 	%r1907, %r1874, 320;
	setp.ge.s32 	%p180, %r1907, %r386;
	@%p180 bra 	$L__BB7_284;
	ld.param.u64 	%rd448, [_ZN3cub18CUB_300001_SM_10006detail10radix_sort29DeviceRadixSortOnesweepKernelINS1_5radix10policy_hubIiiyE10Policy1000ELNS0_9SortOrderE0EiiyiiNS1_21identity_decomposer_tEEEvPT5_SB_PT3_PKSC_PT1_PKSG_PT2_PKSK_T4_iiT6__param_7];
	cvta.to.global.u64 	%rd274, %rd448;
	cvt.s64.s32 	%rd275, %r649;
	add.s64 	%rd276, %rd7, %rd275;
	shl.b64 	%rd277, %rd276, 2;
	add.s64 	%rd278, %rd274, %rd277;
	ld.global.u32 	%r2276, [%rd278+1280];
$L__BB7_284:
	add.s32 	%r1911, %r1874, 352;
	setp.ge.s32 	%p181, %r1911, %r386;
	@%p181 bra 	$L__BB7_286;
	ld.param.u64 	%rd449, [_ZN3cub18CUB_300001_SM_10006detail10radix_sort29DeviceRadixSortOnesweepKernelINS1_5radix10policy_hubIiiyE10Policy1000ELNS0_9SortOrderE0EiiyiiNS1_21identity_decomposer_tEEEvPT5_SB_PT3_PKSC_PT1_PKSG_PT2_PKSK_T4_iiT6__param_7];
	cvta.to.global.u64 	%rd279, %rd449;
	mul.lo.s32 	%r1912, %r3, 6528;
	cvt.s64.s32 	%rd280, %r1912;
	add.s64 	%rd281, %rd7, %rd280;
	shl.b64 	%rd282, %rd281, 2;
	add.s64 	%rd283, %rd279, %rd282;
	ld.global.u32 	%r2277, [%rd283+1408];
$L__BB7_286:
	add.s32 	%r1915, %r1874, 384;
	setp.ge.s32 	%p182, %r1915, %r386;
	@%p182 bra 	$L__BB7_288;
	ld.param.u64 	%rd450, [_ZN3cub18CUB_300001_SM_10006detail10radix_sort29DeviceRadixSortOnesweepKernelINS1_5radix10policy_hubIiiyE10Policy1000ELNS0_9SortOrderE0EiiyiiNS1_21identity_decomposer_tEEEvPT5_SB_PT3_PKSC_PT1_PKSG_PT2_PKSK_T4_iiT6__param_7];
	cvta.to.global.u64 	%rd284, %rd450;
	mul.lo.s32 	%r1916, %r3, 6528;
	cvt.s64.s32 	%rd285, %r1916;
	add.s64 	%rd286, %rd7, %rd285;
	shl.b64 	%rd287, %rd286, 2;
	add.s64 	%rd288, %rd284, %rd287;
	ld.global.u32 	%r2278, [%rd288+1536];
$L__BB7_288:
	cvt.u32.u64 	%r1918, %rd7;
	add.s32 	%r1919, %r1918, 416;
	setp.ge.s32 	%p183, %r1919, %r386;
	@%p183 bra 	$L__BB7_290;
	ld.param.u64 	%rd451, [_ZN3cub18CUB_300001_SM_10006detail10radix_sort29DeviceRadixSortOnesweepKernelINS1_5radix10policy_hubIiiyE10Policy1000ELNS0_9SortOrderE0EiiyiiNS1_21identity_decomposer_tEEEvPT5_SB_PT3_PKSC_PT1_PKSG_PT2_PKSK_T4_iiT6__param_7];
	cvta.to.global.u64 	%rd289, %rd451;
	mul.lo.s32 	%r1920, %r3, 6528;
	cvt.s64.s32 	%rd290, %r1920;
	add.s64 	%rd291, %rd7, %rd290;
	shl.b64 	%rd292, %rd291, 2;
	add.s64 	%rd293, %rd289, %rd292;
	ld.global.u32 	%r2279, [%rd293+1664];
$L__BB7_290:
	cvt.u32.u64 	%r1922, %rd7;
	add.s32 	%r1923, %r1922, 448;
	setp.ge.s32 	%p184, %r1923, %r386;
	@%p184 bra 	$L__BB7_292;
	ld.param.u64 	%rd452, [_ZN3cub18CUB_300001_SM_10006detail10radix_sort29DeviceRadixSortOnesweepKernelINS1_5radix10policy_hubIiiyE10Policy1000ELNS0_9SortOrderE0EiiyiiNS1_21identity_decomposer_tEEEvPT5_SB_PT3_PKSC_PT1_PKSG_PT2_PKSK_T4_iiT6__param_7];
	cvta.to.global.u64 	%rd294, %rd452;
	mul.lo.s32 	%r1924, %r3, 6528;
	cvt.s64.s32 	%rd295, %r1924;
	add.s64 	%rd296, %rd7, %rd295;
	shl.b64 	%rd297, %rd296, 2;
	add.s64 	%rd298, %rd294, %rd297;
	ld.global.u32 	%r2280, [%rd298+1792];
$L__BB7_292:
	cvt.u32.u64 	%r1926, %rd7;
	add.s32 	%r1927, %r1926, 480;
	setp.ge.s32 	%p185, %r1927, %r386;
	@%p185 bra 	$L__BB7_294;
	ld.param.u64 	%rd453, [_ZN3cub18CUB_300001_SM_10006detail10radix_sort29DeviceRadixSortOnesweepKernelINS1_5radix10policy_hubIiiyE10Policy1000ELNS0_9SortOrderE0EiiyiiNS1_21identity_decomposer_tEEEvPT5_SB_PT3_PKSC_PT1_PKSG_PT2_PKSK_T4_iiT6__param_7];
	cvta.to.global.u64 	%rd299, %rd453;
	mul.lo.s32 	%r1928, %r3, 6528;
	cvt.s64.s32 	%rd300, %r1928;
	add.s64 	%rd301, %rd7, %rd300;
	shl.b64 	%rd302, %rd301, 2;
	add.s64 	%rd303, %rd299, %rd302;
	ld.global.u32 	%r2281, [%rd303+1920];
$L__BB7_294:
	cvt.u32.u64 	%r1930, %rd7;
	add.s32 	%r1931, %r1930, 512;
	setp.ge.s32 	%p186, %r1931, %r386;
	@%p186 bra 	$L__BB7_296;
	ld.param.u64 	%rd454, [_ZN3cub18CUB_300001_SM_10006detail10radix_sort29DeviceRadixSortOnesweepKernelINS1_5radix10policy_hubIiiyE10Policy1000ELNS0_9SortOrderE0EiiyiiNS1_21identity_decomposer_tEEEvPT5_SB_PT3_PKSC_PT1_PKSG_PT2_PKSK_T4_iiT6__param_7];
	cvta.to.global.u64 	%rd304, %rd454;
	mov.u32 	%r1932, %tid.x;
	and.b32  	%r1933, %r1932, 992;
	mul.lo.s32 	%r1934, %r1933, 17;
	and.b32  	%r1935, %r1932, 31;
	or.b32  	%r1936, %r1934, %r1935;
	cvt.u64.u32 	%rd305, %r1936;
	mul.lo.s32 	%r1937, %r3, 6528;
	cvt.s64.s32 	%rd306, %r1937;
	add.s64 	%rd307, %rd305, %rd306;
	shl.b64 	%rd308, %rd307, 2;
	add.s64 	%rd309, %rd304, %rd308;
	ld.global.u32 	%r2282, [%rd309+2048];
$L__BB7_296:
	ld.param.u32 	%r2092, [_ZN3cub18CUB_300001_SM_10006detail10radix_sort29DeviceRadixSortOnesweepKernelINS1_5radix10policy_hubIiiyE10Policy1000ELNS0_9SortOrderE0EiiyiiNS1_21identity_decomposer_tEEEvPT5_SB_PT3_PKSC_PT1_PKSG_PT2_PKSK_T4_iiT6__param_8];
	ld.param.u64 	%rd441, [_ZN3cub18CUB_300001_SM_10006detail10radix_sort29DeviceRadixSortOnesweepKernelINS1_5radix10policy_hubIiiyE10Policy1000ELNS0_9SortOrderE0EiiyiiNS1_21identity_decomposer_tEEEvPT5_SB_PT3_PKSC_PT1_PKSG_PT2_PKSK_T4_iiT6__param_6];
	cvta.to.global.u64 	%rd24, %rd441;
	mov.u32 	%r437, %tid.x;
	cvt.u64.u32 	%rd25, %r437;
	shl.b32 	%r1938, %r437, 2;
	mov.u32 	%r1939, _ZZN3cub18CUB_300001_SM_10006detail10radix_sort29DeviceRadixSortOnesweepKernelINS1_5radix10policy_hubIiiyE10Policy1000ELNS0_9SortOrderE0EiiyiiNS1_21identity_decomposer_tEEEvPT5_SB_PT3_PKSC_PT1_PKSG_PT2_PKSK_T4_iiT6_E1s;
	add.s32 	%r438, %r1939, %r1938;
	mad.lo.s32 	%r1940, %r3, 6528, 6528;
	setp.gt.s32 	%p187, %r1940, %r2092;
	bar.sync 	0;
	st.shared.u32 	[%r323+-4], %r2266;
	st.shared.u32 	[%r324+-4], %r2267;
	st.shared.u32 	[%r325+-4], %r2268;
	st.shared.u32 	[%r326+-4], %r2269;
	st.shared.u32 	[%r327+-4], %r2270;
	st.shared.u32 	[%r328+-4], %r2271;
	st.shared.u32 	[%r329+-4], %r2272;
	st.shared.u32 	[%r330+-4], %r2273;
	st.shared.u32 	[%r331+-4], %r2274;
	st.shared.u32 	[%r332+-4], %r2275;
	st.shared.u32 	[%r333+-4], %r2276;
	st.shared.u32 	[%r334+-4], %r2277;
	st.shared.u32 	[%r335+-4], %r2278;
	st.shared.u32 	[%r336+-4], %r2279;
	st.shared.u32 	[%r337+-4], %r2280;
	st.shared.u32 	[%r338+-4], %r2281;
	st.shared.u32 	[%r339+-4], %r2282;
	bar.sync 	0;
	@%p187 bra 	$L__BB7_298;
	ld.shared.u32 	%r1941, [%r438];
	shl.b32 	%r1942, %r352, 3;
	add.s32 	%r1944, %r1939, 26112;
	add.s32 	%r1945, %r1944, %r1942;
	ld.shared.u64 	%rd310, [%r1945];
	add.s64 	%rd311, %rd310, %rd25;
	shl.b64 	%rd312, %rd311, 2;
	add.s64 	%rd313, %rd24, %rd312;
	st.global.u32 	[%rd313], %r1941;
	bar.warp.sync 	-1;
	ld.shared.u32 	%r1946, [%r438+1536];
	shl.b32 	%r1947, %r353, 3;
	add.s32 	%r1948, %r1944, %r1947;
	ld.shared.u64 	%rd314, [%r1948];
	add.s64 	%rd315, %rd314, %rd25;
	shl.b64 	%rd316, %rd315, 2;
	add.s64 	%rd317, %rd24, %rd316;
	st.global.u32 	[%rd317+1536], %r1946;
	bar.warp.sync 	-1;
	ld.shared.u32 	%r1949, [%r438+3072];
	shl.b32 	%r1950, %r354, 3;
	add.s32 	%r1951, %r1944, %r1950;
	ld.shared.u64 	%rd318, [%r1951];
	add.s64 	%rd319, %rd318, %rd25;
	shl.b64 	%rd320, %rd319, 2;
	add.s64 	%rd321, %rd24, %rd320;
	st.global.u32 	[%rd321+3072], %r1949;
	bar.warp.sync 	-1;
	ld.shared.u32 	%r1952, [%r438+4608];
	shl.b32 	%r1953, %r355, 3;
	add.s32 	%r1954, %r1944, %r1953;
	ld.shared.u64 	%rd322, [%r1954];
	add.s64 	%rd323, %rd322, %rd25;
	shl.b64 	%rd324, %rd323, 2;
	add.s64 	%rd325, %rd24, %rd324;
	st.global.u32 	[%rd325+4608], %r1952;
	bar.warp.sync 	-1;
	ld.shared.u32 	%r1955, [%r438+6144];
	shl.b32 	%r1956, %r356, 3;
	add.s32 	%r1957, %r1944, %r1956;
	ld.shared.u64 	%rd326, [%r1957];
	add.s64 	%rd327, %rd326, %rd25;
	shl.b64 	%rd328, %rd327, 2;
	add.s64 	%rd329, %rd24, %rd328;
	st.global.u32 	[%rd329+6144], %r1955;
	bar.warp.sync 	-1;
	ld.shared.u32 	%r1958, [%r438+7680];
	shl.b32 	%r1959, %r357, 3;
	add.s32 	%r1960, %r1944, %r1959;
	ld.shared.u64 	%rd330, [%r1960];
	add.s64 	%rd331, %rd330, %rd25;
	shl.b64 	%rd332, %rd331, 2;
	add.s64 	%rd333, %rd24, %rd332;
	st.global.u32 	[%rd333+7680], %r1958;
	bar.warp.sync 	-1;
	ld.shared.u32 	%r1961, [%r438+9216];
	shl.b32 	%r1962, %r358, 3;
	add.s32 	%r1963, %r1944, %r1962;
	ld.shared.u64 	%rd334, [%r1963];
	add.s64 	%rd335, %rd334, %rd25;
	shl.b64 	%rd336, %rd335, 2;
	add.s64 	%rd337, %rd24, %rd336;
	st.global.u32 	[%rd337+9216], %r1961;
	bar.warp.sync 	-1;
	ld.shared.u32 	%r1964, [%r438+10752];
	shl.b32 	%r1965, %r359, 3;
	add.s32 	%r1966, %r1944, %r1965;
	ld.shared.u64 	%rd338, [%r1966];
	add.s64 	%rd339, %rd338, %rd25;
	shl.b64 	%rd340, %rd339, 2;
	add.s64 	%rd341, %rd24, %rd340;
	st.global.u32 	[%rd341+10752], %r1964;
	bar.warp.sync 	-1;
	ld.shared.u32 	%r1967, [%r438+12288];
	shl.b32 	%r1968, %r360, 3;
	add.s32 	%r1969, %r1944, %r1968;
	ld.shared.u64 	%rd342, [%r1969];
	add.s64 	%rd343, %rd342, %rd25;
	shl.b64 	%rd344, %rd343, 2;
	add.s64 	%rd345, %rd24, %rd344;
	st.global.u32 	[%rd345+12288], %r1967;
	bar.warp.sync 	-1;
	ld.shared.u32 	%r1970, [%r438+13824];
	shl.b32 	%r1971, %r361, 3;
	add.s32 	%r1972, %r1944, %r1971;
	ld.shared.u64 	%rd346, [%r1972];
	add.s64 	%rd347, %rd346, %rd25;
	shl.b64 	%rd348, %rd347, 2;
	add.s64 	%rd349, %rd24, %rd348;
	st.global.u32 	[%rd349+13824], %r1970;
	bar.warp.sync 	-1;
	ld.shared.u32 	%r1973, [%r438+15360];
	shl.b32 	%r1974, %r362, 3;
	add.s32 	%r1975, %r1944, %r1974;
	ld.shared.u64 	%rd350, [%r1975];
	add.s64 	%rd351, %rd350, %rd25;
	shl.b64 	%rd352, %rd351, 2;
	add.s64 	%rd353, %rd24, %rd352;
	st.global.u32 	[%rd353+15360], %r1973;
	bar.warp.sync 	-1;
	ld.shared.u32 	%r1976, [%r438+16896];
	shl.b32 	%r1977, %r363, 3;
	add.s32 	%r1978, %r1944, %r1977;
	ld.shared.u64 	%rd354, [%r1978];
	add.s64 	%rd355, %rd354, %rd25;
	shl.b64 	%rd356, %rd355, 2;
	add.s64 	%rd357, %rd24, %rd356;
	st.global.u32 	[%rd357+16896], %r1976;
	bar.warp.sync 	-1;
	ld.shared.u32 	%r1979, [%r438+18432];
	shl.b32 	%r1980, %r364, 3;
	add.s32 	%r1981, %r1944, %r1980;
	ld.shared.u64 	%rd358, [%r1981];
	add.s64 	%rd359, %rd358, %rd25;
	shl.b64 	%rd360, %rd359, 2;
	add.s64 	%rd361, %rd24, %rd360;
	st.global.u32 	[%rd361+18432], %r1979;
	bar.warp.sync 	-1;
	ld.shared.u32 	%r1982, [%r438+19968];
	shl.b32 	%r1983, %r365, 3;
	add.s32 	%r1984, %r1944, %r1983;
	ld.shared.u64 	%rd362, [%r1984];
	add.s64 	%rd363, %rd362, %rd25;
	shl.b64 	%rd364, %rd363, 2;
	add.s64 	%rd365, %rd24, %rd364;
	st.global.u32 	[%rd365+19968], %r1982;
	bar.warp.sync 	-1;
	ld.shared.u32 	%r1985, [%r438+21504];
	shl.b32 	%r1986, %r366, 3;
	add.s32 	%r1987, %r1944, %r1986;
	ld.shared.u64 	%rd366, [%r1987];
	add.s64 	%rd367, %rd366, %rd25;
	shl.b64 	%rd368, %rd367, 2;
	add.s64 	%rd369, %rd24, %rd368;
	st.global.u32 	[%rd369+21504], %r1985;
	bar.warp.sync 	-1;
	ld.shared.u32 	%r1988, [%r438+23040];
	shl.b32 	%r1989, %r367, 3;
	add.s32 	%r1990, %r1944, %r1989;
	ld.shared.u64 	%rd370, [%r1990];
	add.s64 	%rd371, %rd370, %rd25;
	shl.b64 	%rd372, %rd371, 2;
	add.s64 	%rd373, %rd24, %rd372;
	st.global.u32 	[%rd373+23040], %r1988;
	bar.warp.sync 	-1;
	ld.shared.u32 	%r1991, [%r438+24576];
	shl.b32 	%r1992, %r368, 3;
	add.s32 	%r1993, %r1944, %r1992;
	ld.shared.u64 	%rd374, [%r1993];
	add.s64 	%rd375, %rd374, %rd25;
	shl.b64 	%rd376, %rd375, 2;
	add.s64 	%rd377, %rd24, %rd376;
	st.global.u32 	[%rd377+24576], %r1991;
	bar.warp.sync 	-1;
	bra.uni 	$L__BB7_333;
$L__BB7_298:
	ld.param.u32 	%r2093, [_ZN3cub18CUB_300001_SM_10006detail10radix_sort29DeviceRadixSortOnesweepKernelINS1_5radix10policy_hubIiiyE10Policy1000ELNS0_9SortOrderE0EiiyiiNS1_21identity_decomposer_tEEEvPT5_SB_PT3_PKSC_PT1_PKSG_PT2_PKSK_T4_iiT6__param_8];
	mad.lo.s32 	%r439, %r3, -6528, %r2093;
	shl.b32 	%r1994, %r352, 3;
	add.s32 	%r1996, %r1939, %r1994;
	ld.shared.u64 	%rd26, [%r1996+26112];
	setp.ge.s32 	%p188, %r437, %r439;
	@%p188 bra 	$L__BB7_300;
	ld.shared.u32 	%r1997, [%r438];
	add.s64 	%rd378, %rd26, %rd25;
	shl.b64 	%rd379, %rd378, 2;
	add.s64 	%rd380, %rd24, %rd379;
	st.global.u32 	[%rd380], %r1997;
$L__BB7_300:
	bar.warp.sync 	-1;
	shl.b32 	%r1998, %r353, 3;
	add.s32 	%r2000, %r1939, %r1998;
	ld.shared.u64 	%rd27, [%r2000+26112];
	add.s32 	%r2001, %r437, 384;
	setp.ge.s32 	%p189, %r2001, %r439;
	@%p189 bra 	$L__BB7_302;
	ld.shared.u32 	%r2002, [%r438+1536];
	add.s64 	%rd381, %rd27, %rd25;
	shl.b64 	%rd382, %rd381, 2;
	add.s64 	%rd383, %rd24, %rd382;
	st.global.u32 	[%rd383+1536], %r2002;
$L__BB7_302:
	bar.warp.sync 	-1;
	shl.b32 	%r2003, %r354, 3;
	add.s32 	%r2005, %r1939, %r2003;
	ld.shared.u64 	%rd28, [%r2005+26112];
	add.s32 	%r2006, %r437, 768;
	setp.ge.s32 	%p190, %r2006, %r439;
	@%p190 bra 	$L__BB7_304;
	ld.shared.u32 	%r2007, [%r438+3072];
	add.s64 	%rd384, %rd28, %rd25;
	shl.b64 	%rd385, %rd384, 2;
	add.s64 	%rd386, %rd24, %rd385;
	st.global.u32 	[%rd386+3072], %r2007;
$L__BB7_304:
	bar.warp.sync 	-1;
	shl.b32 	%r2008, %r355, 3;
	add.s32 	%r2010, %r1939, %r2008;
	ld.shared.u64 	%rd29, [%r2010+26112];
	add.s32 	%r2011, %r437, 1152;
	setp.ge.s32 	%p191, %r2011, %r439;
	@%p191 bra 	$L__BB7_306;
	ld.shared.u32 	%r2012, [%r438+4608];
	add.s64 	%rd387, %rd29, %rd25;
	shl.b64 	%rd388, %rd387, 2;
	add.s64 	%rd389, %rd24, %rd388;
	st.global.u32 	[%rd389+4608], %r2012;
$L__BB7_306:
	bar.warp.sync 	-1;
	shl.b32 	%r2013, %r356, 3;
	add.s32 	%r2015, %r1939, %r2013;
	ld.shared.u64 	%rd30, [%r2015+26112];
	add.s32 	%r2016, %r437, 1536;
	setp.ge.s32 	%p192, %r2016, %r439;
	@%p192 bra 	$L__BB7_308;
	ld.shared.u32 	%r2017, [%r438+6144];
	add.s64 	%rd390, %rd30, %rd25;
	shl.b64 	%rd391, %rd390, 2;
	add.s64 	%rd392, %rd24, %rd391;
	st.global.u32 	[%rd392+6144], %r2017;
$L__BB7_308:
	bar.warp.sync 	-1;
	shl.b32 	%r2018, %r357, 3;
	add.s32 	%r2020, %r1939, %r2018;
	ld.shared.u64 	%rd31, [%r2020+26112];
	add.s32 	%r2021, %r437, 1920;
	setp.ge.s32 	%p193, %r2021, %r439;
	@%p193 bra 	$L__BB7_310;
	ld.shared.u32 	%r2022, [%r438+7680];
	add.s64 	%rd393, %rd31, %rd25;
	shl.b64 	%rd394, %rd393, 2;
	add.s64 	%rd395, %rd24, %rd394;
	st.global.u32 	[%rd395+7680], %r2022;
$L__BB7_310:
	bar.warp.sync 	-1;
	shl.b32 	%r2023, %r358, 3;
	add.s32 	%r2025, %r1939, %r2023;
	ld.shared.u64 	%rd32, [%r2025+26112];
	add.s32 	%r2026, %r437, 2304;
	setp.ge.s32 	%p194, %r2026, %r439;
	@%p194 bra 	$L__BB7_312;
	ld.shared.u32 	%r2027, [%r438+9216];
	add.s64 	%rd396, %rd32, %rd25;
	shl.b64 	%rd397, %rd396, 2;
	add.s64 	%rd398, %rd24, %rd397;
	st.global.u32 	[%rd398+9216], %r2027;
$L__BB7_312:
	bar.warp.sync 	-1;
	shl.b32 	%r2028, %r359, 3;
	add.s32 	%r2030, %r1939, %r2028;
	ld.shared.u64 	%rd33, [%r2030+26112];
	add.s32 	%r2031, %r437, 2688;
	setp.ge.s32 	%p195, %r2031, %r439;
	@%p195 bra 	$L__BB7_314;
	ld.shared.u32 	%r2032, [%r438+10752];
	add.s64 	%rd399, %rd33, %rd25;
	shl.b64 	%rd400, %rd399, 2;
	add.s64 	%rd401, %rd24, %rd400;
	st.global.u32 	[%rd401+10752], %r2032;
$L__BB7_314:
	bar.warp.sync 	-1;
	shl.b32 	%r2033, %r360, 3;
	add.s32 	%r2035, %r1939, %r2033;
	ld.shared.u64 	%rd34, [%r2035+26112];
	or.b32  	%r2036, %r437, 3072;
	setp.ge.s32 	%p196, %r2036, %r439;
	@%p196 bra 	$L__BB7_316;
	ld.shared.u32 	%r2037, [%r438+12288];
	add.s64 	%rd402, %rd34, %rd25;
	shl.b64 	%rd403, %rd402, 2;
	add.s64 	%rd404, %rd24, %rd403;
	st.global.u32 	[%rd404+12288], %r2037;
$L__BB7_316:
	bar.warp.sync 	-1;
	shl.b32 	%r2038, %r361, 3;
	add.s32 	%r2040, %r1939, %r2038;
	ld.shared.u64 	%rd35, [%r2040+26112];
	add.s32 	%r2041, %r437, 3456;
	setp.ge.s32 	%p197, %r2041, %r439;
	@%p197 bra 	$L__BB7_318;
	ld.shared.u32 	%r2042, [%r438+13824];
	add.s64 	%rd405, %rd35, %rd25;
	shl.b64 	%rd406, %rd405, 2;
	add.s64 	%rd407, %rd24, %rd406;
	st.global.u32 	[%rd407+13824], %r2042;
$L__BB7_318:
	bar.warp.sync 	-1;
	shl.b32 	%r2043, %r362, 3;
	add.s32 	%r2045, %r1939, %r2043;
	ld.shared.u64 	%rd36, [%r2045+26112];
	add.s32 	%r2046, %r437, 3840;
	setp.ge.s32 	%p198, %r2046, %r439;
	@%p198 bra 	$L__BB7_320;
	ld.shared.u32 	%r2047, [%r438+15360];
	add.s64 	%rd408, %rd36, %rd25;
	shl.b64 	%rd409, %rd408, 2;
	add.s64 	%rd410, %rd24, %rd409;
	st.global.u32 	[%rd410+15360], %r2047;
$L__BB7_320:
	bar.warp.sync 	-1;
	shl.b32 	%r2048, %r363, 3;
	add.s32 	%r2050, %r1939, %r2048;
	ld.shared.u64 	%rd37, [%r2050+26112];
	add.s32 	%r2051, %r437, 4224;
	setp.ge.s32 	%p199, %r2051, %r439;
	@%p199 bra 	$L__BB7_322;
	ld.shared.u32 	%r2052, [%r438+16896];
	add.s64 	%rd411, %rd37, %rd25;
	shl.b64 	%rd412, %rd411, 2;
	add.s64 	%rd413, %rd24, %rd412;
	st.global.u32 	[%rd413+16896], %r2052;
$L__BB7_322:
	bar.warp.sync 	-1;
	shl.b32 	%r2053, %r364, 3;
	add.s32 	%r2055, %r1939, %r2053;
	ld.shared.u64 	%rd38, [%r2055+26112];
	add.s32 	%r2056, %r437, 4608;
	setp.ge.s32 	%p200, %r2056, %r439;
	@%p200 bra 	$L__BB7_324;
	ld.shared.u32 	%r2057, [%r438+18432];
	add.s64 	%rd414, %rd38, %rd25;
	shl.b64 	%rd415, %rd414, 2;
	add.s64 	%rd416, %rd24, %rd415;
	st.global.u32 	[%rd416+18432], %r2057;
$L__BB7_324:
	bar.warp.sync 	-1;
	shl.b32 	%r2058, %r365, 3;
	add.s32 	%r2060, %r1939, %r2058;
	ld.shared.u64 	%rd39, [%r2060+26112];
	add.s32 	%r2061, %r437, 4992;
	setp.ge.s32 	%p201, %r2061, %r439;
	@%p201 bra 	$L__BB7_326;
	ld.shared.u32 	%r2062, [%r438+19968];
	add.s64 	%rd417, %rd39, %rd25;
	shl.b64 	%rd418, %rd417, 2;
	add.s64 	%rd419, %rd24, %rd418;
	st.global.u32 	[%rd419+19968], %r2062;
$L__BB7_326:
	bar.warp.sync 	-1;
	shl.b32 	%r2063, %r366, 3;
	add.s32 	%r2065, %r1939, %r2063;
	ld.shared.u64 	%rd40, [%r2065+26112];
	add.s32 	%r2066, %r437, 5376;
	setp.ge.s32 	%p202, %r2066, %r439;
	@%p202 bra 	$L__BB7_328;
	ld.shared.u32 	%r2067, [%r438+21504];
	add.s64 	%rd420, %rd40, %rd25;
	shl.b64 	%rd421, %rd420, 2;
	add.s64 	%rd422, %rd24, %rd421;
	st.global.u32 	[%rd422+21504], %r2067;
$L__BB7_328:
	bar.warp.sync 	-1;
	shl.b32 	%r2068, %r367, 3;
	add.s32 	%r2070, %r1939, %r2068;
	ld.shared.u64 	%rd41, [%r2070+26112];
	add.s32 	%r2071, %r437, 5760;
	setp.ge.s32 	%p203, %r2071, %r439;
	@%p203 bra 	$L__BB7_330;
	ld.shared.u32 	%r2072, [%r438+23040];
	add.s64 	%rd423, %rd41, %rd25;
	shl.b64 	%rd424, %rd423, 2;
	add.s64 	%rd425, %rd24, %rd424;
	st.global.u32 	[%rd425+23040], %r2072;
$L__BB7_330:
	bar.warp.sync 	-1;
	shl.b32 	%r2073, %r368, 3;
	add.s32 	%r2075, %r1939, %r2073;
	ld.shared.u64 	%rd426, [%r2075+26112];
	add.s64 	%rd42, %rd426, %rd25;
	or.b32  	%r2076, %r437, 6144;
	setp.ge.s32 	%p204, %r2076, %r439;
	@%p204 bra 	$L__BB7_332;
	ld.shared.u32 	%r2077, [%r438+24576];
	shl.b64 	%rd427, %rd42, 2;
	add.s64 	%rd428, %rd24, %rd427;
	st.global.u32 	[%rd428+24576], %r2077;
$L__BB7_332:
	bar.warp.sync 	-1;
$L__BB7_333:
	ret;

}


// ===== COMPILED SASS (sm_100) =====

	.target	sm_100

	.elftype	@"ET_EXEC"


//--------------------- .note.nv.tkinfo           --------------------------
	.section	.note.nv.tkinfo,"",@"SHT_NOTE"
	.sectionflags	@"SHF_NOTE_NV_TKINFO"
	.tkinfo
        /*0018*/ 	.word	0x00000002
        /*0030*/ 	.string	""
        /*0030*/ 	.string	"ptxas"
        /*0030*/ 	.string	"Cuda compilation tools, release 13.0, V13.0.88"
        /*0030*/ 	.string	"Build cuda_13.0.r13.0/compiler.36424714_0"
        /*0030*/ 	.string	"-arch sm_100 -m 64 "



//--------------------- .note.nv.cuinfo           --------------------------
	.section	.note.nv.cuinfo,"",@"SHT_NOTE"
	.sectionflags	@"SHF_NOTE_NV_CUINFO"
        /*0018*/ 	.short	0x0002
        /*001a*/ 	.short	0x0064
        /*001c*/ 	.short	0x0082
	.zero		2


//--------------------- .nv.info                  --------------------------
	.section	.nv.info,"",@"SHT_CUDA_INFO"
	.align	4


	//----- nvinfo : EIATTR_REGCOUNT
	.align		4
        /*0000*/ 	.byte	0x04, 0x2f
        /*0002*/ 	.short	(.L_46 - .L_45)
	.align		4
.L_45:
        /*0004*/ 	.word	index@(_Z15aggregateValuesPiS_P17AggregatedElementi)
        /*0008*/ 	.word	0x0000000e


	//----- nvinfo : EIATTR_FRAME_SIZE
	.align		4
.L_46:
        /*000c*/ 	.byte	0x04, 0x11
        /*000e*/ 	.short	(.L_48 - .L_47)
	.align		4
.L_47:
        /*0010*/ 	.word	index@(_Z15aggregateValuesPiS_P17AggregatedElementi)
        /*0014*/ 	.word	0x00000000


	//----- nvinfo : EIATTR_REGCOUNT
	.align		4
.L_48:
        /*0018*/ 	.byte	0x04, 0x2f
        /*001a*/ 	.short	(.L_50 - .L_49)
	.align		4
.L_49:
        /*001c*/ 	.word	index@(_ZN3cub18CUB_300001_SM_10006detail11EmptyKernelIvEEvv)
        /*0020*/ 	.word	0x00000004


	//----- nvinfo : EIATTR_FRAME_SIZE
	.align		4
.L_50:
        /*0024*/ 	.byte	0x04, 0x11
        /*0026*/ 	.short	(.L_52 - .L_51)
	.align		4
.L_51:
        /*0028*/ 	.word	index@(_ZN3cub18CUB_300001_SM_10006detail11EmptyKernelIvEEvv)
        /*002c*/ 	.word	0x00000000


	//----- nvinfo : EIATTR_REGCOUNT
	.align		4
.L_52:
        /*0030*/ 	.byte	0x04, 0x2f
        /*0032*/ 	.short	(.L_54 - .L_53)
	.align		4
.L_53:
        /*0034*/ 	.word	index@(_ZN3cub18CUB_300001_SM_10006detail8for_each13static_kernelINS2_12policy_hub_t12policy_500_tEmN6thrust24THRUST_300001_SM_1000_NS8cuda_cub20__uninitialized_fill7functorINS7_10device_ptrI17AggregatedElementEESC_EEEEvT0_T1_)
        /*0038*/ 	.word	0x0000000e


	//----- nvinfo : EIATTR_FRAME_SIZE
	.align		4
.L_54:
        /*003c*/ 	.byte	0x04, 0x11
        /*003e*/ 	.short	(.L_56 - .L_55)
	.align		4
.L_55:
        /*0040*/ 	.word	index@(_ZN3cub18CUB_300001_SM_10006detail8for_each13static_kernelINS2_12policy_hub_t12policy_500_tEmN6thrust24THRUST_300001_SM_1000_NS8cuda_cub20__uninitialized_fill7functorINS7_10device_ptrI17AggregatedElementEESC_EEEEvT0_T1_)
        /*0044*/ 	.word	0x00000000


	//----- nvinfo : EIATTR_REGCOUNT
	.align		4
.L_56:
        /*0048*/ 	.byte	0x04, 0x2f
        /*004a*/ 	.short	(.L_58 - .L_57)
	.align		4
.L_57:
        /*004c*/ 	.word	index@(_ZN3cub18CUB_300001_SM_10006detail8for_each13static_kernelINS2_12policy_hub_t12policy_500_tElN6thrust24THRUST_300001_SM_1000_NS8cuda_cub6__fill7functorINS7_6detail15normal_iteratorINS7_10device_ptrI17AggregatedElementEEEESE_EEEEvT0_T1_)
        /*0050*/ 	.word	0x0000000e


	//----- nvinfo : EIATTR_FRAME_SIZE
	.align		4
.L_58:
        /*0054*/ 	.byte	0x04, 0x11
        /*0056*/ 	.short	(.L_60 - .L_59)
	.align		4
.L_59:
        /*0058*/ 	.word	index@(_ZN3cub18CUB_300001_SM_10006detail8for_each13static_kernelINS2_12policy_hub_t12policy_500_tElN6thrust24THRUST_300001_SM_1000_NS8cuda_cub6__fill7functorINS7_6detail15normal_iteratorINS7_10device_ptrI17AggregatedElementEEEESE_EEEEvT0_T1_)
        /*005c*/ 	.word	0x00000000


	//----- nvinfo : EIATTR_REGCOUNT
	.align		4
.L_60:
        /*0060*/ 	.byte	0x04, 0x2f
        /*0062*/ 	.short	(.L_62 - .L_61)
	.align		4
.L_61:
        /*0064*/ 	.word	index@(_ZN3cub18CUB_300001_SM_10006detail10radix_sort31DeviceRadixSortSingleTileKernelINS1_5radix10policy_hubIiiyE10Policy1000ELNS0_9SortOrderE0EiiyNS1_21identity_decomposer_tEEEvPKT1_PSA_PKT2_PSE_T3_iiT4_)
        /*0068*/ 	.word	0x00000099


	//----- nvinfo : EIATTR_FRAME_SIZE
	.align		4
.L_62:
        /*006c*/ 	.byte	0x04, 0x11
        /*006e*/ 	.short	(.L_64 - .L_63)
	.align		4
.L_63:
        /*0070*/ 	.word	index@(_ZN3cub18CUB_300001_SM_10006detail10radix_sort31DeviceRadixSortSingleTileKernelINS1_5radix10policy_hubIiiyE10Policy1000ELNS0_9SortOrderE0EiiyNS1_21identity_decomposer_tEEEvPKT1_PSA_PKT2_PSE_T3_iiT4_)
        /*0074*/ 	.word	0x00000000


	//----- nvinfo : EIATTR_REGCOUNT
	.align		4
.L_64:
        /*0078*/ 	.byte	0x04, 0x2f
        /*007a*/ 	.short	(.L_66 - .L_65)
	.align		4
.L_65:
        /*007c*/ 	.word	index@(_ZN3cub18CUB_300001_SM_10006detail10radix_sort30DeviceRadixSortHistogramKernelINS1_5radix10policy_hubIiiyE10Policy1000ELNS0_9SortOrderE0EiyNS1_21identity_decomposer_tEEEvPT2_PKT1_SA_iiT3_)
        /*0080*/ 	.word	0x00000020


	//----- nvinfo : EIATTR_FRAME_SIZE
	.align		4
.L_66:
        /*0084*/ 	.byte	0x04, 0x11
        /*0086*/ 	.short	(.L_68 - .L_67)
	.align		4
.L_67:
        /*0088*/ 	.word	index@(_ZN3cub18CUB_300001_SM_10006detail10radix_sort30DeviceRadixSortHistogramKernelINS1_5radix10policy_hubIiiyE10Policy1000ELNS0_9SortOrderE0EiyNS1_21identity_decomposer_tEEEvPT2_PKT1_SA_iiT3_)
        /*008c*/ 	.word	0x00000000


	//----- nvinfo : EIATTR_REGCOUNT
	.align		4
.L_68:
        /*0090*/ 	.byte	0x04, 0x2f
        /*0092*/ 	.short	(.L_70 - .L_69)
	.align		4
.L_69:
        /*0094*/ 	.word	index@(_ZN3cub18CUB_300001_SM_10006detail10radix_sort33DeviceRadixSortExclusiveSumKernelINS1_5radix10policy_hubIiiyE10Policy1000EyEEvPT0_)
        /*0098*/ 	.word	0x00000020


	//----- nvinfo : EIATTR_FRAME_SIZE
	.align		4
.L_70:
        /*009c*/ 	.byte	0x04, 0x11
        /*009e*/ 	.short	(.L_72 - .L_71)
	.align		4
.L_71:
        /*00a0*/ 	.word	index@(_ZN3cub18CUB_300001_SM_10006detail10radix_sort33DeviceRadixSortExclusiveSumKernelINS1_5radix10policy_hubIiiyE10Policy1000EyEEvPT0_)
        /*00a4*/ 	.word	0x00000000


	//----- nvinfo : EIATTR_REGCOUNT
	.align		4
.L_72:
        /*00a8*/ 	.byte	0x04, 0x2f
        /*00aa*/ 	.short	(.L_74 - .L_73)
	.align		4
.L_73:
        /*00ac*/ 	.word	index@(_ZN3cub18CUB_300001_SM_10006detail10radix_sort29DeviceRadixSortOnesweepKernelINS1_5radix10policy_hubIiiyE10Policy1000ELNS0_9SortOrderE0EiiyiiNS1_21identity_decomposer_tEEEvPT5_SB_PT3_PKSC_PT1_PKSG_PT2_PKSK_T4_iiT6_)
        /*00b0*/ 	.word	0x00000049


	//----- nvinfo : EIATTR_FRAME_SIZE
	.align		4
.L_74:
        /*00b4*/ 	.byte	0x04, 0x11
        /*00b6*/ 	.short	(.L_76 - .L_75)
	.align		4
.L_75:
        /*00b8*/ 	.word	index@(_ZN3cub18CUB_300001_SM_10006detail10radix_sort29DeviceRadixSortOnesweepKernelINS1_5radix10policy_hubIiiyE10Policy1000ELNS0_9SortOrderE0EiiyiiNS1_21identity_decomposer_tEEEvPT5_SB_PT3_PKSC_PT1_PKSG_PT2_PKSK_T4_iiT6_)
        /*00bc*/ 	.word	0x00000000


	//----- nvinfo : EIATTR_MIN_STACK_SIZE
	.align		4
.L_76:
        /*00c0*/ 	.byte	0x04, 0x12
        /*00c2*/ 	.short	(.L_78 - .L_77)
	.align		4
.L_77:
        /*00c4*/ 	.word	index@(_ZN3cub18CUB_300001_SM_10006detail10radix_sort29DeviceRadixSortOnesweepKernelINS1_5radix10policy_hubIiiyE10Policy1000ELNS0_9SortOrderE0EiiyiiNS1_21identity_decomposer_tEEEvPT5_SB_PT3_PKSC_PT1_PKSG_PT2_PKSK_T4_iiT6_)
        /*00c8*/ 	.word	0x00000000


	//----- nvinfo : EIATTR_MIN_STACK_SIZE
	.align		4
.L_78:
        /*00cc*/ 	.byte	0x04, 0x12
        /*00ce*/ 	.short	(.L_80 - .L_79)
	.align		4
.L_79:
        /*00d0*/ 	.word	index@(_ZN3cub18CUB_300001_SM_10006detail10radix_sort33DeviceRadixSortExclusiveSumKernelINS1_5radix10policy_hubIiiyE10Policy1000EyEEvPT0_)
        /*00d4*/ 	.word	0x00000000


	//----- nvinfo : EIATTR_MIN_STACK_SIZE
	.align		4
.L_80:
        /*00d8*/ 	.byte	0x04, 0x12
        /*00da*/ 	.short	(.L_82 - .L_81)
	.align		4
.L_81:
        /*00dc*/ 	.word	index@(_ZN3cub18CUB_300001_SM_10006detail10radix_sort30DeviceRadixSortHistogramKernelINS1_5radix10policy_hubIiiyE10Policy1000ELNS0_9SortOrderE0EiyNS1_21identity_decomposer_tEEEvPT2_PKT1_SA_iiT3_)
        /*00e0*/ 	.word	0x00000000


	//----- nvinfo : EIATTR_MIN_STACK_SIZE
	.align		4
.L_82:
        /*00e4*/ 	.byte	0x04, 0x12
        /*00e6*/ 	.short	(.L_84 - .L_83)
	.align		4
.L_83:
        /*00e8*/ 	.word	index@(_ZN3cub18CUB_300001_SM_10006detail10radix_sort31DeviceRadixSortSingleTileKernelINS1_5radix10policy_hubIiiyE10Policy1000ELNS0_9SortOrderE0EiiyNS1_21identity_decomposer_tEEEvPKT1_PSA_PKT2_PSE_T3_iiT4_)
        /*00ec*/ 	.word	0x00000000


	//----- nvinfo : EIATTR_MIN_STACK_SIZE
	.align		4
.L_84:
        /*00f0*/ 	.byte	0x04, 0x12
        /*00f2*/ 	.short	(.L_86 - .L_85)
	.align		4
.L_85:
        /*00f4*/ 	.word	index@(_ZN3cub18CUB_300001_SM_10006detail8for_each13static_kernelINS2_12policy_hub_t12policy_500_tElN6thrust24THRUST_300001_SM_1000_NS8cuda_cub6__fill7functorINS7_6detail15normal_iteratorINS7_10device_ptrI17AggregatedElementEEEESE_EEEEvT0_T1_)
        /*00f8*/ 	.word	0x00000000


	//----- nvinfo : EIATTR_MIN_STACK_SIZE
	.align		4
.L_86:
        /*00fc*/ 	.byte	0x04, 0x12
        /*00fe*/ 	.short	(.L_88 - .L_87)
	.align		4
.L_87:
        /*0100*/ 	.word	index@(_ZN3cub18CUB_300001_SM_10006detail8for_each13static_kernelINS2_12policy_hub_t12policy_500_tEmN6thrust24THRUST_300001_SM_1000_NS8cuda_cub20__uninitialized_fill7functorINS7_10device_ptrI17AggregatedElementEESC_EEEEvT0_T1_)
        /*0104*/ 	.word	0x00000000


	//----- nvinfo : EIATTR_MIN_STACK_SIZE
	.align		4
.L_88:
        /*0108*/ 	.byte	0x04, 0x12
        /*010a*/ 	.short	(.L_90 - .L_89)
	.align		4
.L_89:
        /*010c*/ 	.word	index@(_ZN3cub18CUB_300001_SM_10006detail11EmptyKernelIvEEvv)
        /*0110*/ 	.word	0x00000000


	//----- nvinfo : EIATTR_MIN_STACK_SIZE
	.align		4
.L_90:
        /*0114*/ 	.byte	0x04, 0x12
        /*0116*/ 	.short	(.L_92 - .L_91)
	.align		4
.L_91:
        /*0118*/ 	.word	index@(_Z15aggregateValuesPiS_P17AggregatedElementi)
        /*011c*/ 	.word	0x00000000
.L_92:


//--------------------- .nv.compat                --------------------------
	.section	.nv.compat,"",@"SHT_CUDA_COMPAT_INFO"
	.align	4
        /*0000*/ 	.byte	0x02, 0x09, 0x00, 0x00, 0x02, 0x02, 0x01, 0x00, 0x02, 0x05, 0x05, 0x00, 0x03, 0x07, 0x01, 0x01
        /*0010*/ 	.byte	0x02, 0x03, 0x00, 0x00, 0x02, 0x06, 0x01, 0x00, 0x04, 0x0b, 0x08, 0x00, 0x09, 0x00, 0x00, 0x00
        /*0020*/ 	.byte	0x00, 0x00, 0x00, 0x00


//--------------------- .nv.info._ZN3cub18CUB_300001_SM_10006detail10radix_sort29DeviceRadixSortOnesweepKernelINS1_5radix10policy_hubIiiyE10Policy1000ELNS0_9SortOrderE0EiiyiiNS1_21identity_decomposer_tEEEvPT5_SB_PT3_PKSC_PT1_PKSG_PT2_PKSK_T4_iiT6_ --------------------------
	.section	.nv.info._ZN3cub18CUB_300001_SM_10006detail10radix_sort29DeviceRadixSortOnesweepKernelINS1_5radix10policy_hubIiiyE10Policy1000ELNS0_9SortOrderE0EiiyiiNS1_21identity_decomposer_tEEEvPT5_SB_PT3_PKSC_PT1_PKSG_PT2_PKSK_T4_iiT6_,"",@"SHT_CUDA_INFO"
	.sectionflags	@""
	.align	4


	//----- nvinfo : EIATTR_CUDA_API_VERSION
	.align		4
        /*0000*/ 	.byte	0x04, 0x37
        /*0002*/ 	.short	(.L_94 - .L_93)
.L_93:
        /*0004*/ 	.word	0x00000082


	//----- nvinfo : EIATTR_KPARAM_INFO
	.align		4
.L_94:
        /*0008*/ 	.byte	0x04, 0x17
        /*000a*/ 	.short	(.L_96 - .L_95)
.L_95:
        /*000c*/ 	.word	0x00000000
        /*0010*/ 	.short	0x000b
        /*0012*/ 	.short	0x004c
        /*0014*/ 	.byte	0x00, 0xf0, 0x05, 0x00


	//----- nvinfo : EIATTR_KPARAM_INFO
	.align		4
.L_96:
        /*0018*/ 	.byte	0x04, 0x17
        /*001a*/ 	.short	(.L_98 - .L_97)
.L_97:
        /*001c*/ 	.word	0x00000000
        /*0020*/ 	.short	0x000a
        /*0022*/ 	.short	0x0048
        /*0024*/ 	.byte	0x00, 0xf0, 0x11, 0x00


	//----- nvinfo : EIATTR_KPARAM_INFO
	.align		4
.L_98:
        /*0028*/ 	.byte	0x04, 0x17
        /*002a*/ 	.short	(.L_100 - .L_99)
.L_99:
        /*002c*/ 	.word	0x00000000
        /*0030*/ 	.short	0x0009
        /*0032*/ 	.short	0x0044
        /*0034*/ 	.byte	0x00, 0xf0, 0x11, 0x00


	//----- nvinfo : EIATTR_KPARAM_INFO
	.align		4
.L_100:
        /*0038*/ 	.byte	0x04, 0x17
        /*003a*/ 	.short	(.L_102 - .L_101)
.L_101:
        /*003c*/ 	.word	0x00000000
        /*0040*/ 	.short	0x0008
        /*0042*/ 	.short	0x0040
        /*0044*/ 	.byte	0x00, 0xf0, 0x11, 0x00


	//----- nvinfo : EIATTR_KPARAM_INFO
	.align		4
.L_102:
        /*0048*/ 	.byte	0x04, 0x17
        /*004a*/ 	.short	(.L_104 - .L_103)
.L_103:
        /*004c*/ 	.word	0x00000000
        /*0050*/ 	.short	0x0007
        /*0052*/ 	.short	0x0038
        /*0054*/ 	.byte	0x00, 0xf5, 0x21, 0x00


	//----- nvinfo : EIATTR_KPARAM_INFO
	.align		4
.L_104:
        /*0058*/ 	.byte	0x04, 0x17
        /*005a*/ 	.short	(.L_106 - .L_105)
.L_105:
        /*005c*/ 	.word	0x00000000
        /*0060*/ 	.short	0x0006
        /*0062*/ 	.short	0x0030
        /*0064*/ 	.byte	0x00, 0xf5, 0x21, 0x00


	//----- nvinfo : EIATTR_KPARAM_INFO
	.align		4
.L_106:
        /*0068*/ 	.byte	0x04, 0x17
        /*006a*/ 	.short	(.L_108 - .L_107)
.L_107:
        /*006c*/ 	.word	0x00000000
        /*0070*/ 	.short	0x0005
        /*0072*/ 	.short	0x0028
        /*0074*/ 	.byte	0x00, 0xf5, 0x21, 0x00


	//----- nvinfo : EIATTR_KPARAM_INFO
	.align		4
.L_108:
        /*0078*/ 	.byte	0x04, 0x17
        /*007a*/ 	.short	(.L_110 - .L_109)
.L_109:
        /*007c*/ 	.word	0x00000000
        /*0080*/ 	.short	0x0004
        /*0082*/ 	.short	0x0020
        /*0084*/ 	.byte	0x00, 0xf5, 0x21, 0x00


	//----- nvinfo : EIATTR_KPARAM_INFO
	.align		4
.L_110:
        /*0088*/ 	.byte	0x04, 0x17
        /*008a*/ 	.short	(.L_112 - .L_111)
.L_111:
        /*008c*/ 	.word	0x00000000
        /*0090*/ 	.short	0x0003
        /*0092*/ 	.short	0x0018
        /*0094*/ 	.byte	0x00, 0xf5, 0x21, 0x00


	//----- nvinfo : EIATTR_KPARAM_INFO
	.align		4
.L_112:
        /*0098*/ 	.byte	0x04, 0x17
        /*009a*/ 	.short	(.L_114 - .L_113)
.L_113:
        /*009c*/ 	.word	0x00000000
        /*00a0*/ 	.short	0x0002
        /*00a2*/ 	.short	0x0010
        /*00a4*/ 	.byte	0x00, 0xf5, 0x21, 0x00


	//----- nvinfo : EIATTR_KPARAM_INFO
	.align		4
.L_114:
        /*00a8*/ 	.byte	0x04, 0x17
        /*00aa*/ 	.short	(.L_116 - .L_115)
.L_115:
        /*00ac*/ 	.word	0x00000000
        /*00b0*/ 	.short	0x0001
        /*00b2*/ 	.short	0x0008
        /*00b4*/ 	.byte	0x00, 0xf5, 0x21, 0x00


	//----- nvinfo : EIATTR_KPARAM_INFO
	.align		4
.L_116:
        /*00b8*/ 	.byte	0x04, 0x17
        /*00ba*/ 	.short	(.L_118 - .L_117)
.L_117:
        /*00bc*/ 	.word	0x00000000
        /*00c0*/ 	.short	0x0000
        /*00c2*/ 	.short	0x0000
        /*00c4*/ 	.byte	0x00, 0xf5, 0x21, 0x00


	//----- nvinfo : EIATTR_SPARSE_MMA_MASK
	.align		4
.L_118:
        /*00c8*/ 	.byte	0x03, 0x50
        /*00ca*/ 	.short	0x0000


	//----- nvinfo : EIATTR_MAXREG_COUNT
	.align		4
        /*00cc*/ 	.byte	0x03, 0x1b
        /*00ce*/ 	.short	0x00a8


	//----- nvinfo : EIATTR_NUM_BARRIERS
	.align		4
        /*00d0*/ 	.byte	0x02, 0x4c
        /*00d2*/ 	.byte	0x01
	.zero		1


	//----- nvinfo : EIATTR_MERCURY_ISA_VERSION
	.align		4
        /*00d4*/ 	.byte	0x03, 0x5f
        /*00d6*/ 	.short	0x0101


	//----- nvinfo : EIATTR_COOP_GROUP_MASK_REGIDS
	.align		4
        /*00d8*/ 	.byte	0x04, 0x29
        /*00da*/ 	.short	(.L_120 - .L_119)


	//   ....[0]....
.L_119:
        /*00dc*/ 	.word	0xffffffff


	//   ....[1]....
        /*00e0*/ 	.word	0x05000006


	//   ....[2]....
        /*00e4*/ 	.word	0xffffffff


	//   ....[3]....
        /*00e8*/ 	.word	0xffffffff


	//   ....[4]....
        /*00ec*/ 	.word	0xffffffff


	//   ....[5]....
        /*00f0*/ 	.word	0xffffffff


	//   ....[6]....
        /*00f4*/ 	.word	0xffffffff


	//   ....[7]....
        /*00f8*/ 	.word	0xffffffff


	//   ....[8]....
        /*00fc*/ 	.word	0xffffffff


	//   ....[9]....
        /*0100*/ 	.word	0xffffffff


	//   ....[10]....
        /*0104*/ 	.word	0xffffffff


	//   ....[11]....
        /*0108*/ 	.word	0xffffffff


	//   ....[12]....
        /*010c*/ 	.word	0xffffffff


	//   ....[13]....
        /*0110*/ 	.word	0xffffffff


	//   ....[14]....
        /*0114*/ 	.word	0xffffffff


	//   ....[15]....
        /*0118*/ 	.word	0xffffffff


	//   ....[16]....
        /*011c*/ 	.word	0xffffffff


	//   ....[17]....
        /*0120*/ 	.word	0xffffffff


	//   ....[18]....
        /*0124*/ 	.word	0xffffffff


	//   ....[19]....
        /*0128*/ 	.word	0xffffffff


	//   ....[20]....
        /*012c*/ 	.word	0xffffffff


	//   ....[21]....
        /*0130*/ 	.word	0xffffffff


	//   ....[22]....
        /*0134*/ 	.word	0xffffffff


	//   ....[23]....
        /*0138*/ 	.word	0xffffffff


	//   ....[24]....
        /*013c*/ 	.word	0xffffffff


	//   ....[25]....
        /*0140*/ 	.word	0xffffffff


	//   ....[26]....
        /*0144*/ 	.word	0xffffffff


	//   ....[27]....
        /*0148*/ 	.word	0xffffffff


	//   ....[28]....
        /*014c*/ 	.word	0xffffffff


	//   ....[29]....
        /*0150*/ 	.word	0xffffffff


	//   ....[30]....
        /*0154*/ 	.word	0xffffffff


	//   ....[31]....
        /*0158*/ 	.word	0xffffffff


	//   ....[32]....
        /*015c*/ 	.word	0xffffffff


	//   ....[33]....
        /*0160*/ 	.word	0xffffffff


	//   ....[34]....
        /*0164*/ 	.word	0xffffffff


	//   ....[35]....
        /*0168*/ 	.word	0xffffffff


	//   ....[36]....
        /*016c*/ 	.word	0xffffffff


	//   ....[37]....
        /*0170*/ 	.word	0xffffffff


	//   ....[38]....
        /*0174*/ 	.word	0xffffffff


	//   ....[39]....
        /*0178*/ 	.word	0xffffffff


	//   ....[40]....
        /*017c*/ 	.word	0xffffffff


	//   ....[41]....
        /*0180*/ 	.word	0xffffffff


	//   ....[42]....
        /*0184*/ 	.word	0xffffffff


	//   ....[43]....
        /*0188*/ 	.word	0xffffffff


	//   ....[44]....
        /*018c*/ 	.word	0xffffffff


	//   ....[45]....
        /*0190*/ 	.word	0xffffffff


	//   ....[46]....
        /*0194*/ 	.word	0xffffffff


	//   ....[47]....
        /*0198*/ 	.word	0xffffffff


	//   ....[48]....
        /*019c*/ 	.word	0xffffffff


	//   ....[49]....
        /*01a0*/ 	.word	0xffffffff


	//   ....[50]....
        /*01a4*/ 	.word	0xffffffff


	//   ....[51]....
        /*01a8*/ 	.word	0xffffffff


	//   ....[52]....
        /*01ac*/ 	.word	0xffffffff


	//   ....[53]....
        /*01b0*/ 	.word	0xffffffff


	//   ....[54]....
        /*01b4*/ 	.word	0xffffffff


	//   ....[55]....
        /*01b8*/ 	.word	0xffffffff


	//   ....[56]....
        /*01bc*/ 	.word	0xffffffff


	//   ....[57]....
        /*01c0*/ 	.word	0xffffffff


	//   ....[58]....
        /*01c4*/ 	.word	0xffffffff


	//   ....[59]....
        /*01c8*/ 	.word	0xffffffff


	//   ....[60]....
        /*01cc*/ 	.word	0xffffffff


	//   ....[61]....
        /*01d0*/ 	.word	0xffffffff


	//   ....[62]....
        /*01d4*/ 	.word	0xffffffff


	//   ....[63]....
        /*01d8*/ 	.word	0xffffffff


	//   ....[64]....
        /*01dc*/ 	.word	0xffffffff


	//   ....[65]....
        /*01e0*/ 	.word	0xffffffff


	//   ....[66]....
        /*01e4*/ 	.word	0xffffffff


	//   ....[67]....
        /*01e8*/ 	.word	0xffffffff


	//   ....[68]....
        /*01ec*/ 	.word	0xffffffff


	//   ....[69]....
        /*01f0*/ 	.word	0xffffffff


	//   ....[70]....
        /*01f4*/ 	.word	0xffffffff


	//   ....[71]....
        /*01f8*/ 	.word	0xffffffff


	//   ....[72]....
        /*01fc*/ 	.word	0xffffffff


	//   ....[73]....
        /*0200*/ 	.word	0xffffffff


	//   ....[74]....
        /*0204*/ 	.word	0xffffffff


	//   ....[75]....
        /*0208*/ 	.word	0xffffffff


	//   ....[76]....
        /*020c*/ 	.word	0xffffffff


	//   ....[77]....
        /*0210*/ 	.word	0xffffffff


	//   ....[78]....
        /*0214*/ 	.word	0xffffffff


	//   ....[79]....
        /*0218*/ 	.word	0xffffffff


	//   ....[80]....
        /*021c*/ 	.word	0xffffffff


	//   ....[81]....
        /*0220*/ 	.word	0xffffffff


	//   ....[82]....
        /*0224*/ 	.word	0xffffffff


	//   ....[83]....
        /*0228*/ 	.word	0xffffffff


	//   ....[84]....
        /*022c*/ 	.word	0xffffffff


	//   ....[85]....
        /*0230*/ 	.word	0xffffffff


	//   ....[86]....
        /*0234*/ 	.word	0xffffffff


	//   ....[87]....
        /*0238*/ 	.word	0xffffffff


	//   ....[88]....
        /*023c*/ 	.word	0xffffffff


	//   ....[89]....
        /*0240*/ 	.word	0xffffffff


	//   ....[90]....
        /*0244*/ 	.word	0xffffffff


	//   ....[91]....
        /*0248*/ 	.word	0xffffffff


	//   ....[92]....
        /*024c*/ 	.word	0xffffffff


	//   ....[93]....
        /*0250*/ 	.word	0xffffffff


	//   ....[94]....
        /*0254*/ 	.word	0xffffffff


	//   ....[95]....
        /*0258*/ 	.word	0xffffffff


	//   ....[96]....
        /*025c*/ 	.word	0xffffffff


	//   ....[97]....
        /*0260*/ 	.word	0xffffffff


	//   ....[98]....
        /*0264*/ 	.word	0xffffffff


	//   ....[99]....
        /*0268*/ 	.word	0xffffffff


	//   ....[100]....
        /*026c*/ 	.word	0xffffffff


	//   ....[101]....
        /*0270*/ 	.word	0xffffffff


	//   ....[102]....
        /*0274*/ 	.word	0xffffffff


	//   ....[103]....
        /*0278*/ 	.word	0xffffffff


	//   ....[104]....
        /*027c*/ 	.word	0xffffffff


	//   ....[105]....
        /*0280*/ 	.word	0xffffffff


	//   ....[106]....
        /*0284*/ 	.word	0xffffffff


	//   ....[107]....
        /*0288*/ 	.word	0xffffffff


	//   ....[108]....
        /*028c*/ 	.word	0xffffffff


	//   ....[109]....
        /*0290*/ 	.word	0xffffffff


	//   ....[110]....
        /*0294*/ 	.word	0xffffffff


	//   ....[111]....
        /*0298*/ 	.word	0xffffffff


	//   ....[112]....
        /*029c*/ 	.word	0xffffffff


	//   ....[113]....
        /*02a0*/ 	.word	0xffffffff


	//   ....[114]....
        /*02a4*/ 	.word	0xffffffff


	//   ....[115]....
        /*02a8*/ 	.word	0xffffffff


	//   ....[116]....
        /*02ac*/ 	.word	0xffffffff


	//   ....[117]....
        /*02b0*/ 	.word	0xffffffff


	//   ....[118]....
        /*02b4*/ 	.word	0xffffffff


	//   ....[119]....
        /*02b8*/ 	.word	0xffffffff


	//   ....[120]....
        /*02bc*/ 	.word	0xffffffff


	//   ....[121]....
        /*02c0*/ 	.word	0xffffffff


	//   ....[122]....
        /*02c4*/ 	.word	0xffffffff


	//   ....[123]....
        /*02c8*/ 	.word	0xffffffff


	//   ....[124]....
        /*02cc*/ 	.word	0xffffffff


	//   ....[125]....
        /*02d0*/ 	.word	0xffffffff


	//   ....[126]....
        /*02d4*/ 	.word	0xffffffff


	//   ....[127]....
        /*02d8*/ 	.word	0xffffffff


	//   ....[128]....
        /*02dc*/ 	.word	0xffffffff


	//   ....[129]....
        /*02e0*/ 	.word	0xffffffff


	//   ....[130]....
        /*02e4*/ 	.word	0xffffffff


	//   ....[131]....
        /*02e8*/ 	.word	0xffffffff


	//   ....[132]....
        /*02ec*/ 	.word	0xffffffff


	//   ....[133]....
        /*02f0*/ 	.word	0xffffffff


	//   ....[134]....
        /*02f4*/ 	.word	0xffffffff


	//   ....[135]....
        /*02f8*/ 	.word	0xffffffff


	//   ....[136]....
        /*02fc*/ 	.word	0xffffffff


	//   ....[137]....
        /*0300*/ 	.word	0xffffffff


	//   ....[138]....
        /*0304*/ 	.word	0xffffffff


	//   ....[139]....
        /*0308*/ 	.word	0xffffffff


	//   ....[140]....
        /*030c*/ 	.word	0xffffffff


	//   ....[141]....
        /*0310*/ 	.word	0xffffffff


	//   ....[142]....
        /*0314*/ 	.word	0xffffffff


	//   ....[143]....
        /*0318*/ 	.word	0xffffffff


	//   ....[144]....
        /*031c*/ 	.word	0xffffffff


	//   ....[145]....
        /*0320*/ 	.word	0xffffffff


	//   ....[146]....
        /*0324*/ 	.word	0xffffffff


	//   ....[147]....
        /*0328*/ 	.word	0xffffffff


	//   ....[148]....
        /*032c*/ 	.word	0xffffffff


	//   ....[149]....
        /*0330*/ 	.word	0xffffffff


	//   ....[150]....
        /*0334*/ 	.word	0xffffffff


	//   ....[151]....
        /*0338*/ 	.word	0xffffffff


	//   ....[152]....
        /*033c*/ 	.word	0xffffffff


	//   ....[153]....
        /*0340*/ 	.word	0xffffffff


	//   ....[154]....
        /*0344*/ 	.word	0xffffffff


	//   ....[155]....
        /*0348*/ 	.word	0xffffffff


	//   ....[156]....
        /*034c*/ 	.word	0xffffffff


	//   ....[157]....
        /*0350*/ 	.word	0xffffffff


	//   ....[158]....
        /*0354*/ 	.word	0xffffffff


	//   ....[159]....
        /*0358*/ 	.word	0xffffffff


	//   ....[160]....
        /*035c*/ 	.word	0x05000006


	//   ....[161]....
        /*0360*/ 	.word	0xffffffff


	//   ....[162]....
        /*0364*/ 	.word	0xffffffff


	//   ....[163]....
        /*0368*/ 	.word	0xffffffff


	//   ....[164]....
        /*036c*/ 	.word	0xffffffff


	//   ....[165]....
        /*0370*/ 	.word	0xffffffff


	//   ....[166]....
        /*0374*/ 	.word	0xffffffff


	//   ....[167]....
        /*0378*/ 	.word	0xffffffff


	//   ....[168]....
        /*037c*/ 	.word	0xffffffff


	//   ....[169]....
        /*0380*/ 	.word	0xffffffff


	//   ....[170]....
        /*0384*/ 	.word	0xffffffff


	//   ....[171]....
        /*0388*/ 	.word	0xffffffff


	//   ....[172]....
        /*038c*/ 	.word	0xffffffff


	//   ....[173]....
        /*0390*/ 	.word	0xffffffff


	//   ....[174]....
        /*0394*/ 	.word	0xffffffff


	//   ....[175]....
        /*0398*/ 	.word	0xffffffff


	//   ....[176]....
        /*039c*/ 	.word	0xffffffff


	//   ....[177]....
        /*03a0*/ 	.word	0xffffffff


	//   ....[178]....
        /*03a4*/ 	.word	0xffffffff


	//   ....[179]....
        /*03a8*/ 	.word	0xffffffff


	//   ....[180]....
        /*03ac*/ 	.word	0xffffffff


	//   ....[181]....
        /*03b0*/ 	.word	0xffffffff


	//   ....[182]....
        /*03b4*/ 	.word	0xffffffff


	//   ....[183]....
        /*03b8*/ 	.word	0xffffffff


	//   ....[184]....
        /*03bc*/ 	.word	0xffffffff


	//   ....[185]....
        /*03c0*/ 	.word	0xffffffff


	//   ....[186]....
        /*03c4*/ 	.word	0xffffffff


	//   ....[187]....
        /*03c8*/ 	.word	0xffffffff


	//   ....[188]....
        /*03cc*/ 	.word	0xffffffff


	//   ....[189]....
        /*03d0*/ 	.word	0xffffffff


	//   ....[190]....
        /*03d4*/ 	.word	0xffffffff


	//   ....[191]....
        /*03d8*/ 	.word	0xffffffff


	//   ....[192]....
        /*03dc*/ 	.word	0xffffffff


	//   ....[193]....
        /*03e0*/ 	.word	0xffffffff


	//   ....[194]....
        /*03e4*/ 	.word	0xffffffff


	//   ....[195]....
        /*03e8*/ 	.word	0xffffffff


	//   ....[196]....
        /*03ec*/ 	.word	0xffffffff


	//   ....[197]....
        /*03f0*/ 	.word	0xffffffff


	//   ....[198]....
        /*03f4*/ 	.word	0xffffffff


	//   ....[199]....
        /*03f8*/ 	.word	0xffffffff


	//   ....[200]....
        /*03fc*/ 	.word	0xffffffff


	//   ....[201]....
        /*0400*/ 	.word	0xffffffff


	//   ....[202]....
        /*0404*/ 	.word	0xffffffff


	//   ....[203]....
        /*0408*/ 	.word	0xffffffff


	//   ....[204]....
        /*040c*/ 	.word	0xffffffff


	//   ....[205]....
        /*0410*/ 	.word	0xffffffff


	//   ....[206]....
        /*0414*/ 	.word	0xffffffff


	//   ....[207]....
        /*0418*/ 	.word	0xffffffff


	//   ....[208]....
        /*041c*/ 	.word	0xffffffff


	//   ....[209]....
        /*0420*/ 	.word	0xffffffff


	//   ....[210]....
        /*0424*/ 	.word	0xffffffff


	//   ....[211]....
        /*0428*/ 	.word	0xffffffff


	//   ....[212]....
        /*042c*/ 	.word	0xffffffff


	//   ....[213]....
        /*0430*/ 	.word	0xffffffff


	//   ....[214]....
        /*0434*/ 	.word	0xffffffff


	//   ....[215]....
        /*0438*/ 	.word	0xffffffff


	//   ....[216]....
        /*043c*/ 	.word	0xffffffff


	//   ....[217]....
        /*0440*/ 	.word	0xffffffff


	//   ....[218]....
        /*0444*/ 	.word	0xffffffff


	//   ....[219]....
        /*0448*/ 	.word	0xffffffff


	//   ....[220]....
        /*044c*/ 	.word	0xffffffff


	//   ....[221]....
        /*0450*/ 	.word	0xffffffff


	//   ....[222]....
        /*0454*/ 	.word	0xffffffff


	//   ....[223]....
        /*0458*/ 	.word	0xffffffff


	//   ....[224]....
        /*045c*/ 	.word	0xffffffff


	//   ....[225]....
        /*0460*/ 	.word	0xffffffff


	//   ....[226]....
        /*0464*/ 	.word	0xffffffff


	//   ....[227]....
        /*0468*/ 	.word	0xffffffff


	//   ....[228]....
        /*046c*/ 	.word	0xffffffff


	//   ....[229]....
        /*0470*/ 	.word	0x0500002f


	//   ....[230]....
        /*0474*/ 	.word	0x0500002f


	//   ....[231]....
        /*0478*/ 	.word	0x0500002f


	//   ....[232]....
        /*047c*/ 	.word	0x0500002f


	//   ....[233]....
        /*0480*/ 	.word	0x0500002f


	//----- nvinfo : EIATTR_COOP_GROUP_INSTR_OFFSETS
	.align		4
.L_120:
        /*0484*/ 	.byte	0x04, 0x28
        /*0486*/ 	.short	(.L_122 - .L_121)


	//   ....[0]....
.L_121:
        /*0488*/ 	.word	0x00000e40


	//   ....[1]....
        /*048c*/ 	.word	0x00001890


	//   ....[2]....
        /*0490*/ 	.word	0x00002ad0


	//   ....[3]....
        /*0494*/ 	.word	0x00002af0


	//   ....[4]....
        /*0498*/ 	.word	0x00002b10


	//   ....[5]....
        /*049c*/ 	.word	0x00002b30


	//   ....[6]....
        /*04a0*/ 	.word	0x00002b50


	//   ....[7]....
        /*04a4*/ 	.word	0x00003000


	//   ....[8]....
        /*04a8*/ 	.word	0x00003010


	//   ....[9]....
        /*04ac*/ 	.word	0x00003030


	//   ....[10]....
        /*04b0*/ 	.word	0x00003050


	//   ....[11]....
        /*04b4*/ 	.word	0x000030a0


	//   ....[12]....
        /*04b8*/ 	.word	0x000030d0


	//   ....[13]....
        /*04bc*/ 	.word	0x00003120


	//   ....[14]....
        /*04c0*/ 	.word	0x00003160


	//   ....[15]....
        /*04c4*/ 	.word	0x00003250


	//   ....[16]....
        /*04c8*/ 	.word	0x00003280


	//   ....[17]....
        /*04cc*/ 	.word	0x00003290


	//   ....[18]....
        /*04d0*/ 	.word	0x000032b0


	//   ....[19]....
        /*04d4*/ 	.word	0x000032f0


	//   ....[20]....
        /*04d8*/ 	.word	0x00003320


	//   ....[21]....
        /*04dc*/ 	.word	0x00003360


	//   ....[22]....
        /*04e0*/ 	.word	0x00003380


	//   ....[23]....
        /*04e4*/ 	.word	0x000033a0


	//   ....[24]....
        /*04e8*/ 	.word	0x00003490


	//   ....[25]....
        /*04ec*/ 	.word	0x000034c0


	//   ....[26]....
        /*04f0*/ 	.word	0x000034d0


	//   ....[27]....
        /*04f4*/ 	.word	0x000034f0


	//   ....[28]....
        /*04f8*/ 	.word	0x00003530


	//   ....[29]....
        /*04fc*/ 	.word	0x00003560


	//   ....[30]....
        /*0500*/ 	.word	0x000035a0


	//   ....[31]....
        /*0504*/ 	.word	0x000035c0


	//   ....[32]....
        /*0508*/ 	.word	0x000035e0


	//   ....[33]....
        /*050c*/ 	.word	0x000036d0


	//   ....[34]....
        /*0510*/ 	.word	0x00003700


	//   ....[35]....
        /*0514*/ 	.word	0x00003710


	//   ....[36]....
        /*0518*/ 	.word	0x00003730


	//   ....[37]....
        /*051c*/ 	.word	0x00003770


	//   ....[38]....
        /*0520*/ 	.word	0x000037a0


	//   ....[39]....
        /*0524*/ 	.word	0x000037e0


	//   ....[40]....
        /*0528*/ 	.word	0x00003800


	//   ....[41]....
        /*052c*/ 	.word	0x00003820


	//   ....[42]....
        /*0530*/ 	.word	0x00003930


	//   ....[43]....
        /*0534*/ 	.word	0x00003960


	//   ....[44]....
        /*0538*/ 	.word	0x00003970


	//   ....[45]....
        /*053c*/ 	.word	0x00003990


	//   ....[46]....
        /*0540*/ 	.word	0x000039d0


	//   ....[47]....
        /*0544*/ 	.word	0x00003a00


	//   ....[48]....
        /*0548*/ 	.word	0x00003a40


	//   ....[49]....
        /*054c*/ 	.word	0x00003a60


	//   ....[50]....
        /*0550*/ 	.word	0x00003a80


	//   ....[51]....
        /*0554*/ 	.word	0x00003b90


	//   ....[52]....
        /*0558*/ 	.word	0x00003bc0


	//   ....[53]....
        /*055c*/ 	.word	0x00003bd0


	//   ....[54]....
        /*0560*/ 	.word	0x00003bf0


	//   ....[55]....
        /*0564*/ 	.word	0x00003c30


	//   ....[56]....
        /*0568*/ 	.word	0x00003c60


	//   ....[57]....
        /*056c*/ 	.word	0x00003ca0


	//   ....[58]....
        /*0570*/ 	.word	0x00003cc0


	//   ....[59]....
        /*0574*/ 	.word	0x00003ce0


	//   ....[60]....
        /*0578*/ 	.word	0x00003df0


	//   ....[61]....
        /*057c*/ 	.word	0x00003e20


	//   ....[62]....
        /*0580*/ 	.word	0x00003e30


	//   ....[63]....
        /*0584*/ 	.word	0x00003e50


	//   ....[64]....
        /*0588*/ 	.word	0x00003e90


	//   ....[65]....
        /*058c*/ 	.word	0x00003ec0


	//   ....[66]....
        /*0590*/ 	.word	0x00003f00


	//   ....[67]....
        /*0594*/ 	.word	0x00003f20


	//   ....[68]....
        /*0598*/ 	.word	0x00003f40


	//   ....[69]....
        /*059c*/ 	.word	0x00004050


	//   ....[70]....
        /*05a0*/ 	.word	0x00004080


	//   ....[71]....
        /*05a4*/ 	.word	0x00004090


	//   ....[72]....
        /*05a8*/ 	.word	0x000040b0


	//   ....[73]....
        /*05ac*/ 	.word	0x000040f0


	//   ....[74]....
        /*05b0*/ 	.word	0x00004120


	//   ....[75]....
        /*05b4*/ 	.word	0x00004160


	//   ....[76]....
        /*05b8*/ 	.word	0x00004180


	//   ....[77]....
        /*05bc*/ 	.word	0x000041a0


	//   ....[78]....
        /*05c0*/ 	.word	0x000042b0


	//   ....[79]....
        /*05c4*/ 	.word	0x00004300


	//   ....[80]....
        /*05c8*/ 	.word	0x00004310


	//   ....[81]....
        /*05cc*/ 	.word	0x00004330


	//   ....[82]....
        /*05d0*/ 	.word	0x00004370


	//   ....[83]....
        /*05d4*/ 	.word	0x000043a0


	//   ....[84]....
        /*05d8*/ 	.word	0x000043e0


	//   ....[85]....
        /*05dc*/ 	.word	0x00004400


	//   ....[86]....
        /*05e0*/ 	.word	0x00004420


	//   ....[87]....
        /*05e4*/ 	.word	0x00004510


	//   ....[88]....
        /*05e8*/ 	.word	0x00004560


	//   ....[89]....
        /*05ec*/ 	.word	0x00004570


	//   ....[90]....
        /*05f0*/ 	.word	0x000045a0


	//   ....[91]....
        /*05f4*/ 	.word	0x000045c0


	//   ....[92]....
        /*05f8*/ 	.word	0x00004610


	//   ....[93]....
        /*05fc*/ 	.word	0x00004630


	//   ....[94]....
        /*0600*/ 	.word	0x00004670


	//   ....[95]....
        /*0604*/ 	.word	0x00004690


	//   ....[96]....
        /*0608*/ 	.word	0x00004770


	//   ....[97]....
        /*060c*/ 	.word	0x000047c0


	//   ....[98]....
        /*0610*/ 	.word	0x000047d0


	//   ....[99]....
        /*0614*/ 	.word	0x00004820


	//   ....[100]....
        /*0618*/ 	.word	0x00004850


	//   ....[101]....
        /*061c*/ 	.word	0x00004880


	//   ....[102]....
        /*0620*/ 	.word	0x000048b0


	//   ....[103]....
        /*0624*/ 	.word	0x000048e0


	//   ....[104]....
        /*0628*/ 	.word	0x00004910


	//   ....[105]....
        /*062c*/ 	.word	0x000049d0


	//   ....[106]....
        /*0630*/ 	.word	0x00004a20


	//   ....[107]....
        /*0634*/ 	.word	0x00004a30


	//   ....[108]....
        /*0638*/ 	.word	0x00004a80


	//   ....[109]....
        /*063c*/ 	.word	0x00004ab0


	//   ....[110]....
        /*0640*/ 	.word	0x00004ae0


	//   ....[111]....
        /*0644*/ 	.word	0x00004b10


	//   ....[112]....
        /*0648*/ 	.word	0x00004b40


	//   ....[113]....
        /*064c*/ 	.word	0x00004b70


	//   ....[114]....
        /*0650*/ 	.word	0x00004c60


	//   ....[115]....
        /*0654*/ 	.word	0x00004c80


	//   ....[116]....
        /*0658*/ 	.word	0x00004c90


	//   ....[117]....
        /*065c*/ 	.word	0x00004ce0


	//   ....[118]....
        /*0660*/ 	.word	0x00004d10


	//   ....[119]....
        /*0664*/ 	.word	0x00004d40


	//   ....[120]....
        /*0668*/ 	.word	0x00004d70


	//   ....[121]....
        /*066c*/ 	.word	0x00004da0


	//   ....[122]....
        /*0670*/ 	.word	0x00004dd0


	//   ....[123]....
        /*0674*/ 	.word	0x00004ec0


	//   ....[124]....
        /*0678*/ 	.word	0x00004f00


	//   ....[125]....
        /*067c*/ 	.word	0x00004f10


	//   ....[126]....
        /*0680*/ 	.word	0x00004f60


	//   ....[127]....
        /*0684*/ 	.word	0x00004f90


	//   ....[128]....
        /*0688*/ 	.word	0x00004fc0


	//   ....[129]....
        /*068c*/ 	.word	0x00004ff0


	//   ....[130]....
        /*0690*/ 	.word	0x00005020


	//   ....[131]....
        /*0694*/ 	.word	0x00005050


	//   ....[132]....
        /*0698*/ 	.word	0x00005140


	//   ....[133]....
        /*069c*/ 	.word	0x00005170


	//   ....[134]....
        /*06a0*/ 	.word	0x00005180


	//   ....[135]....
        /*06a4*/ 	.word	0x000051d0


	//   ....[136]....
        /*06a8*/ 	.word	0x00005200


	//   ....[137]....
        /*06ac*/ 	.word	0x00005230


	//   ....[138]....
        /*06b0*/ 	.word	0x00005260


	//   ....[139]....
        /*06b4*/ 	.word	0x00005290


	//   ....[140]....
        /*06b8*/ 	.word	0x000052c0


	//   ....[141]....
        /*06bc*/ 	.word	0x000053e0


	//   ....[142]....
        /*06c0*/ 	.word	0x000053f0


	//   ....[143]....
        /*06c4*/ 	.word	0x00005440


	//   ....[144]....
        /*06c8*/ 	.word	0x00005470


	//   ....[145]....
        /*06cc*/ 	.word	0x000054a0


	//   ....[146]....
        /*06d0*/ 	.word	0x000054d0


	//   ....[147]....
        /*06d4*/ 	.word	0x00005500


	//   ....[148]....
        /*06d8*/ 	.word	0x00005530


	//   ....[149]....
        /*06dc*/ 	.word	0x00005560


	//   ....[150]....
        /*06e0*/ 	.word	0x00005600


	//   ....[151]....
        /*06e4*/ 	.word	0x00005620


	//   ....[152]....
        /*06e8*/ 	.word	0x00005630


	//   ....[153]....
        /*06ec*/ 	.word	0x00005680


	//   ....[154]....
        /*06f0*/ 	.word	0x000056b0


	//   ....[155]....
        /*06f4*/ 	.word	0x000056e0


	//   ....[156]....
        /*06f8*/ 	.word	0x00005710


	//   ....[157]....
        /*06fc*/ 	.word	0x00005740


	//   ....[158]....
        /*0700*/ 	.word	0x00005770


	//   ....[159]....
        /*0704*/ 	.word	0x000058a0


	//   ....[160]....
        /*0708*/ 	.word	0x00005d40


	//   ....[161]....
        /*070c*/ 	.word	0x00006070


	//   ....[162]....
        /*0710*/ 	.word	0x00006130


	//   ....[163]....
        /*0714*/ 	.word	0x000061f0


	//   ....[164]....
        /*0718*/ 	.word	0x000062b0


	//   ....[165]....
        /*071c*/ 	.word	0x00006370


	//   ....[166]....
        /*0720*/ 	.word	0x00006430


	//   ....[167]....
        /*0724*/ 	.word	0x000064f0


	//   ....[168]....
        /*0728*/ 	.word	0x000065b0


	//   ....[169]....
        /*072c*/ 	.word	0x00006670


	//   ....[170]....
        /*0730*/ 	.word	0x00006730


	//   ....[171]....
        /*0734*/ 	.word	0x000067f0


	//   ....[172]....
        /*0738*/ 	.word	0x000068b0


	//   ....[173]....
        /*073c*/ 	.word	0x00006970


	//   ....[174]....
        /*0740*/ 	.word	0x00006a30


	//   ....[175]....
        /*0744*/ 	.word	0x00006af0


	//   ....[176]....
        /*0748*/ 	.word	0x00006bb0


	//   ....[177]....
        /*074c*/ 	.word	0x00006c70


	//   ....[178]....
        /*0750*/ 	.word	0x00006e60


	//   ....[179]....
        /*0754*/ 	.word	0x00006f90


	//   ....[180]....
        /*0758*/ 	.word	0x000070c0


	//   ....[181]....
        /*075c*/ 	.word	0x000071f0


	//   ....[182]....
        /*0760*/ 	.word	0x00007320


	//   ....[183]....
        /*0764*/ 	.word	0x00007450


	//   ....[184]....
        /*0768*/ 	.word	0x00007580


	//   ....[185]....
        /*076c*/ 	.word	0x000076b0


	//   ....[186]....
        /*0770*/ 	.word	0x000077e0


	//   ....[187]....
        /*0774*/ 	.word	0x00007910


	//   ....[188]....
        /*0778*/ 	.word	0x00007a40


	//   ....[189]....
        /*077c*/ 	.word	0x00007b60


	//   ....[190]....
        /*0780*/ 	.word	0x00007c70


	//   ....[191]....
        /*0784*/ 	.word	0x00007d80


	//   ....[192]....
        /*0788*/ 	.word	0x00007e90


	//   ....[193]....
        /*078c*/ 	.word	0x00007fa0


	//   ....[194]....
        /*0790*/ 	.word	0x000080b0


	//   ....[195]....
        /*0794*/ 	.word	0x00008eb0


	//   ....[196]....
        /*0798*/ 	.word	0x00008f40


	//   ....[197]....
        /*079c*/ 	.word	0x00008fc0


	//   ....[198]....
        /*07a0*/ 	.word	0x00009050


	//   ....[199]....
        /*07a4*/ 	.word	0x000090d0


	//   ....[200]....
        /*07a8*/ 	.word	0x00009160


	//   ....[201]....
        /*07ac*/ 	.word	0x000091e0


	//   ....[202]....
        /*07b0*/ 	.word	0x00009270


	//   ....[203]....
        /*07b4*/ 	.word	0x000092f0


	//   ....[204]....
        /*07b8*/ 	.word	0x00009380


	//   ....[205]....
        /*07bc*/ 	.word	0x00009400


	//   ....[206]....
        /*07c0*/ 	.word	0x00009490


	//   ....[207]....
        /*07c4*/ 	.word	0x00009510


	//   ....[208]....
        /*07c8*/ 	.word	0x000095a0


	//   ....[209]....
        /*07cc*/ 	.word	0x00009620


	//   ....[210]....
        /*07d0*/ 	.word	0x000096b0


	//   ....[211]....
        /*07d4*/ 	.word	0x00009730


	//   ....[212]....
        /*07d8*/ 	.word	0x00009890


	//   ....[213]....
        /*07dc*/ 	.word	0x00009960


	//   ....[214]....
        /*07e0*/ 	.word	0x00009a10


	//   ....[215]....
        /*07e4*/ 	.word	0x00009ad0


	//   ....[216]....
        /*07e8*/ 	.word	0x00009b80


	//   ....[217]....
        /*07ec*/ 	.word	0x00009c40


	//   ....[218]....
        /*07f0*/ 	.word	0x00009cf0


	//   ....[219]....
        /*07f4*/ 	.word	0x00009db0


	//   ....[220]....
        /*07f8*/ 	.word	0x00009e60


	//   ....[221]....
        /*07fc*/ 	.word	0x00009f20


	//   ....[222]....
        /*0800*/ 	.word	0x00009fd0


	//   ....[223]....
        /*0804*/ 	.word	0x0000a090


	//   ....[224]....
        /*0808*/ 	.word	0x0000a140


	//   ....[225]....
        /*080c*/ 	.word	0x0000a200


	//   ....[226]....
        /*0810*/ 	.word	0x0000a2a0


	//   ....[227]....
        /*0814*/ 	.word	0x0000a360


	//   ....[228]....
        /*0818*/ 	.word	0x0000a400


	//   ....[229]....
        /*081c*/ 	.word	0x0000a470


	//   ....[230]....
        /*0820*/ 	.word	0x0000a4e0


	//   ....[231]....
        /*0824*/ 	.word	0x0000a550


	//   ....[232]....
        /*0828*/ 	.word	0x0000a5c0


	//   ....[233]....
        /*082c*/ 	.word	0x0000a630


	//----- nvinfo : EIATTR_VRC_CTA_INIT_COUNT
	.align		4
.L_122:
        /*0830*/ 	.byte	0x02, 0x4a
	.zero		1
	.zero		1


	//----- nvinfo : EIATTR_EXIT_INSTR_OFFSETS
	.align		4
        /*0834*/ 	.byte	0x04, 0x1c
        /*0836*/ 	.short	(.L_124 - .L_123)


	//   ....[0]....
.L_123:
        /*0838*/ 	.word	0x00002570


	//   ....[1]....
        /*083c*/ 	.word	0x000028d0


	//   ....[2]....
        /*0840*/ 	.word	0x000028f0


	//   ....[3]....
        /*0844*/ 	.word	0x00009740


	//   ....[4]....
        /*0848*/ 	.word	0x0000a410


	//----- nvinfo : EIATTR_MAX_THREADS
	.align		4
.L_124:
        /*084c*/ 	.byte	0x04, 0x05
        /*084e*/ 	.short	(.L_126 - .L_125)
.L_125:
        /*0850*/ 	.word	0x00000180
        /*0854*/ 	.word	0x00000001
        /*0858*/ 	.word	0x00000001


	//----- nvinfo : EIATTR_CRS_STACK_SIZE
	.align		4
.L_126:
        /*085c*/ 	.byte	0x04, 0x1e
        /*085e*/ 	.short	(.L_128 - .L_127)
.L_127:
        /*0860*/ 	.word	0x00000000


	//----- nvinfo : EIATTR_CBANK_PARAM_SIZE
	.align		4
.L_128:
        /*0864*/ 	.byte	0x03, 0x19
        /*0866*/ 	.short	0x004d


	//----- nvinfo : EIATTR_PARAM_CBANK
	.align		4
        /*0868*/ 	.byte	0x04, 0x0a
        /*086a*/ 	.short	(.L_130 - .L_129)
	.align		4
.L_129:
        /*086c*/ 	.word	index@(.nv.constant0._ZN3cub18CUB_300001_SM_10006detail10radix_sort29DeviceRadixSortOnesweepKernelINS1_5radix10policy_hubIiiyE10Policy1000ELNS0_9SortOrderE0EiiyiiNS1_21identity_decomposer_tEEEvPT5_SB_PT3_PKSC_PT1_PKSG_PT2_PKSK_T4_iiT6_)
        /*0870*/ 	.short	0x0380
        /*0872*/ 	.short	0x004d


	//----- nvinfo : EIATTR_SW_WAR
	.align		4
.L_130:
        /*0874*/ 	.byte	0x04, 0x36
        /*0876*/ 	.short	(.L_132 - .L_131)
.L_131:
        /*0878*/ 	.word	0x00000008
.L_132:


//--------------------- .nv.info._ZN3cub18CUB_300001_SM_10006detail10radix_sort33DeviceRadixSortExclusiveSumKernelINS1_5radix10policy_hubIiiyE10Policy1000EyEEvPT0_ --------------------------
	.section	.nv.info._ZN3cub18CUB_300001_SM_10006detail10radix_sort33DeviceRadixSortExclusiveSumKernelINS1_5radix10policy_hubIiiyE10Policy1000EyEEvPT0_,"",@"SHT_CUDA_INFO"
	.sectionflags	@""
	.align	4


	//----- nvinfo : EIATTR_CUDA_API_VERSION
	.align		4
        /*0000*/ 	.byte	0x04, 0x37
        /*0002*/ 	.short	(.L_134 - .L_133)
.L_133:
        /*0004*/ 	.word	0x00000082


	//----- nvinfo : EIATTR_KPARAM_INFO
	.align		4
.L_134:
        /*0008*/ 	.byte	0x04, 0x17
        /*000a*/ 	.short	(.L_136 - .L_135)
.L_135:
        /*000c*/ 	.word	0x00000000
        /*0010*/ 	.short	0x0000
        /*0012*/ 	.short	0x0000
        /*0014*/ 	.byte	0x00, 0xf5, 0x21, 0x00


	//----- nvinfo : EIATTR_SPARSE_MMA_MASK
	.align		4
.L_136:
        /*0018*/ 	.byte	0x03, 0x50
        /*001a*/ 	.short	0x0000


	//----- nvinfo : EIATTR_MAXREG_COUNT
	.align		4
        /*001c*/ 	.byte	0x03, 0x1b
        /*001e*/ 	.short	0x00ff


	//----- nvinfo : EIATTR_NUM_BARRIERS
	.align		4
        /*0020*/ 	.byte	0x02, 0x4c
        /*0022*/ 	.byte	0x01
	.zero		1


	//----- nvinfo : EIATTR_MERCURY_ISA_VERSION
	.align		4
        /*0024*/ 	.byte	0x03, 0x5f
        /*0026*/ 	.short	0x0101


	//----- nvinfo : EIATTR_COOP_GROUP_MASK_REGIDS
	.align		4
        /*0028*/ 	.byte	0x04, 0x29
        /*002a*/ 	.short	(.L_138 - .L_137)


	//   ....[0]....
.L_137:
        /*002c*/ 	.word	0xffffffff


	//   ....[1]....
        /*0030*/ 	.word	0xffffffff


	//   ....[2]....
        /*0034*/ 	.word	0xffffffff


	//   ....[3]....
        /*0038*/ 	.word	0xffffffff


	//   ....[4]....
        /*003c*/ 	.word	0xffffffff


	//   ....[5]....
        /*0040*/ 	.word	0xffffffff


	//   ....[6]....
        /*0044*/ 	.word	0xffffffff


	//   ....[7]....
        /*0048*/ 	.word	0xffffffff


	//   ....[8]....
        /*004c*/ 	.word	0xffffffff


	//   ....[9]....
        /*0050*/ 	.word	0xffffffff


	//   ....[10]....
        /*0054*/ 	.word	0x05000015


	//   ....[11]....
        /*0058*/ 	.word	0x05000015


	//   ....[12]....
        /*005c*/ 	.word	0x05000015


	//   ....[13]....
        /*0060*/ 	.word	0x05000015


	//   ....[14]....
        /*0064*/ 	.word	0x05000015


	//   ....[15]....
        /*0068*/ 	.word	0x05000015


	//   ....[16]....
        /*006c*/ 	.word	0x05000015


	//   ....[17]....
        /*0070*/ 	.word	0x05000015


	//   ....[18]....
        /*0074*/ 	.word	0x05000015


	//   ....[19]....
        /*0078*/ 	.word	0x05000015


	//----- nvinfo : EIATTR_COOP_GROUP_INSTR_OFFSETS
	.align		4
.L_138:
        /*007c*/ 	.byte	0x04, 0x28
        /*007e*/ 	.short	(.L_140 - .L_139)


	//   ....[0]....
.L_139:
        /*0080*/ 	.word	0x00000250


	//   ....[1]....
        /*0084*/ 	.word	0x00000260


	//   ....[2]....
        /*0088*/ 	.word	0x000002a0


	//   ....[3]....
        /*008c*/ 	.word	0x000002c0


	//   ....[4]....
        /*0090*/ 	.word	0x00000310


	//   ....[5]....
        /*0094*/ 	.word	0x00000320


	//   ....[6]....
        /*0098*/ 	.word	0x00000360


	//   ....[7]....
        /*009c*/ 	.word	0x00000380


	//   ....[8]....
        /*00a0*/ 	.word	0x000003d0


	//   ....[9]....
        /*00a4*/ 	.word	0x000003e0


	//   ....[10]....
        /*00a8*/ 	.word	0x00000660


	//   ....[11]....
        /*00ac*/ 	.word	0x000006b0


	//   ....[12]....
        /*00b0*/ 	.word	0x00000740


	//   ....[13]....
        /*00b4*/ 	.word	0x00000790


	//   ....[14]....
        /*00b8*/ 	.word	0x00000820


	//   ....[15]....
        /*00bc*/ 	.word	0x00000870


	//   ....[16]....
        /*00c0*/ 	.word	0x00000900


	//   ....[17]....
        /*00c4*/ 	.word	0x00000950


	//   ....[18]....
        /*00c8*/ 	.word	0x000009e0


	//   ....[19]....
        /*00cc*/ 	.word	0x00000a30


	//----- nvinfo : EIATTR_VRC_CTA_INIT_COUNT
	.align		4
.L_140:
        /*00d0*/ 	.byte	0x02, 0x4a
	.zero		1
	.zero		1


	//----- nvinfo : EIATTR_EXIT_INSTR_OFFSETS
	.align		4
        /*00d4*/ 	.byte	0x04, 0x1c
        /*00d6*/ 	.short	(.L_142 - .L_141)


	//   ....[0]....
.L_141:
        /*00d8*/ 	.word	0x000005d0


	//   ....[1]....
        /*00dc*/ 	.word	0x00000600


	//----- nvinfo : EIATTR_CRS_STACK_SIZE
	.align		4
.L_142:
        /*00e0*/ 	.byte	0x04, 0x1e
        /*00e2*/ 	.short	(.L_144 - .L_143)
.L_143:
        /*00e4*/ 	.word	0x00000000


	//----- nvinfo : EIATTR_CBANK_PARAM_SIZE
	.align		4
.L_144:
        /*00e8*/ 	.byte	0x03, 0x19
        /*00ea*/ 	.short	0x0008


	//----- nvinfo : EIATTR_PARAM_CBANK
	.align		4
        /*00ec*/ 	.byte	0x04, 0x0a
        /*00ee*/ 	.short	(.L_146 - .L_145)
	.align		4
.L_145:
        /*00f0*/ 	.word	index@(.nv.constant0._ZN3cub18CUB_300001_SM_10006detail10radix_sort33DeviceRadixSortExclusiveSumKernelINS1_5radix10policy_hubIiiyE10Policy1000EyEEvPT0_)
        /*00f4*/ 	.short	0x0380
        /*00f6*/ 	.short	0x0008


	//----- nvinfo : EIATTR_SW_WAR
	.align		4
.L_146:
        /*00f8*/ 	.byte	0x04, 0x36
        /*00fa*/ 	.short	(.L_148 - .L_147)
.L_147:
        /*00fc*/ 	.word	0x00000008
.L_148:


//--------------------- .nv.info._ZN3cub18CUB_300001_SM_10006detail10radix_sort30DeviceRadixSortHistogramKernelINS1_5radix10policy_hubIiiyE10Policy1000ELNS0_9SortOrderE0EiyNS1_21identity_decomposer_tEEEvPT2_PKT1_SA_iiT3_ --------------------------
	.section	.nv.info._ZN3cub18CUB_300001_SM_10006detail10radix_sort30DeviceRadixSortHistogramKernelINS1_5radix10policy_hubIiiyE10Policy1000ELNS0_9SortOrderE0EiyNS1_21identity_decomposer_tEEEvPT2_PKT1_SA_iiT3_,"",@"SHT_CUDA_INFO"
	.sectionflags	@""
	.align	4


	//----- nvinfo : EIATTR_CUDA_API_VERSION
	.align		4
        /*0000*/ 	.byte	0x04, 0x37
        /*0002*/ 	.short	(.L_150 - .L_149)
.L_149:
        /*0004*/ 	.word	0x00000082


	//----- nvinfo : EIATTR_KPARAM_INFO
	.align		4
.L_150:
        /*0008*/ 	.byte	0x04, 0x17
        /*000a*/ 	.short	(.L_152 - .L_151)
.L_151:
        /*000c*/ 	.word	0x00000000
        /*0010*/ 	.short	0x0005
        /*0012*/ 	.short	0x0020
        /*0014*/ 	.byte	0x00, 0xf0, 0x05, 0x00


	//----- nvinfo : EIATTR_KPARAM_INFO
	.align		4
.L_152:
        /*0018*/ 	.byte	0x04, 0x17
        /*001a*/ 	.short	(.L_154 - .L_153)
.L_153:
        /*001c*/ 	.word	0x00000000
        /*0020*/ 	.short	0x0004
        /*0022*/ 	.short	0x001c
        /*0024*/ 	.byte	0x00, 0xf0, 0x11, 0x00


	//----- nvinfo : EIATTR_KPARAM_INFO
	.align		4
.L_154:
        /*0028*/ 	.byte	0x04, 0x17
        /*002a*/ 	.short	(.L_156 - .L_155)
.L_155:
        /*002c*/ 	.word	0x00000000
        /*0030*/ 	.short	0x0003
        /*0032*/ 	.short	0x0018
        /*0034*/ 	.byte	0x00, 0xf0, 0x11, 0x00


	//----- nvinfo : EIATTR_KPARAM_INFO
	.align		4
.L_156:
        /*0038*/ 	.byte	0x04, 0x17
        /*003a*/ 	.short	(.L_158 - .L_157)
.L_157:
        /*003c*/ 	.word	0x00000000
        /*0040*/ 	.short	0x0002
        /*0042*/ 	.short	0x0010
        /*0044*/ 	.byte	0x00, 0xf0, 0x21, 0x00


	//----- nvinfo : EIATTR_KPARAM_INFO
	.align		4
.L_158:
        /*0048*/ 	.byte	0x04, 0x17
        /*004a*/ 	.short	(.L_160 - .L_159)
.L_159:
        /*004c*/ 	.word	0x00000000
        /*0050*/ 	.short	0x0001
        /*0052*/ 	.short	0x0008
        /*0054*/ 	.byte	0x00, 0xf5, 0x21, 0x00


	//----- nvinfo : EIATTR_KPARAM_INFO
	.align		4
.L_160:
        /*0058*/ 	.byte	0x04, 0x17
        /*005a*/ 	.short	(.L_162 - .L_161)
.L_161:
        /*005c*/ 	.word	0x00000000
        /*0060*/ 	.short	0x0000
        /*0062*/ 	.short	0x0000
        /*0064*/ 	.byte	0x00, 0xf5, 0x21, 0x00


	//----- nvinfo : EIATTR_SPARSE_MMA_MASK
	.align		4
.L_162:
        /*0068*/ 	.byte	0x03, 0x50
        /*006a*/ 	.short	0x0000


	//----- nvinfo : EIATTR_MAXREG_COUNT
	.align		4
        /*006c*/ 	.byte	0x03, 0x1b
        /*006e*/ 	.short	0x00ff


	//----- nvinfo : EIATTR_NUM_BARRIERS
	.align		4
        /*0070*/ 	.byte	0x02, 0x4c
        /*0072*/ 	.byte	0x01
	.zero		1


	//----- nvinfo : EIATTR_MERCURY_ISA_VERSION
	.align		4
        /*0074*/ 	.byte	0x03, 0x5f
        /*0076*/ 	.short	0x0101


	//----- nvinfo : EIATTR_VRC_CTA_INIT_COUNT
	.align		4
        /*0078*/ 	.byte	0x02, 0x4a
	.zero		1
	.zero		1


	//----- nvinfo : EIATTR_EXIT_INSTR_OFFSETS
	.align		4
        /*007c*/ 	.byte	0x04, 0x1c
        /*007e*/ 	.short	(.L_164 - .L_163)


	//   ....[0]....
.L_163:
        /*0080*/ 	.word	0x00000040


	//   ....[1]....
        /*0084*/ 	.word	0x00002ee0


	//----- nvinfo : EIATTR_MAX_THREADS
	.align		4
.L_164:
        /*0088*/ 	.byte	0x04, 0x05
        /*008a*/ 	.short	(.L_166 - .L_165)
.L_165:
        /*008c*/ 	.word	0x00000080
        /*0090*/ 	.word	0x00000001
        /*0094*/ 	.word	0x00000001


	//----- nvinfo : EIATTR_CRS_STACK_SIZE
	.align		4
.L_166:
        /*0098*/ 	.byte	0x04, 0x1e
        /*009a*/ 	.short	(.L_168 - .L_167)
.L_167:
        /*009c*/ 	.word	0x00000000


	//----- nvinfo : EIATTR_CBANK_PARAM_SIZE
	.align		4
.L_168:
        /*00a0*/ 	.byte	0x03, 0x19
        /*00a2*/ 	.short	0x0021


	//----- nvinfo : EIATTR_PARAM_CBANK
	.align		4
        /*00a4*/ 	.byte	0x04, 0x0a
        /*00a6*/ 	.short	(.L_170 - .L_169)
	.align		4
.L_169:
        /*00a8*/ 	.word	index@(.nv.constant0._ZN3cub18CUB_300001_SM_10006detail10radix_sort30DeviceRadixSortHistogramKernelINS1_5radix10policy_hubIiiyE10Policy1000ELNS0_9SortOrderE0EiyNS1_21identity_decomposer_tEEEvPT2_PKT1_SA_iiT3_)
        /*00ac*/ 	.short	0x0380
        /*00ae*/ 	.short	0x0021


	//----- nvinfo : EIATTR_SW_WAR
	.align		4
.L_170:
        /*00b0*/ 	.byte	0x04, 0x36
        /*00b2*/ 	.short	(.L_172 - .L_171)
.L_171:
        /*00b4*/ 	.word	0x00000008
.L_172:


//--------------------- .nv.info._ZN3cub18CUB_300001_SM_10006detail10radix_sort31DeviceRadixSortSingleTileKernelINS1_5radix10policy_hubIiiyE10Policy1000ELNS0_9SortOrderE0EiiyNS1_21identity_decomposer_tEEEvPKT1_PSA_PKT2_PSE_T3_iiT4_ --------------------------
	.section	.nv.info._ZN3cub18CUB_300001_SM_10006detail10radix_sort31DeviceRadixSortSingleTileKernelINS1_5radix10policy_hubIiiyE10Policy1000ELNS0_9SortOrderE0EiiyNS1_21identity_decomposer_tEEEvPKT1_PSA_PKT2_PSE_T3_iiT4_,"",@"SHT_CUDA_INFO"
	.sectionflags	@""
	.align	4


	//----- nvinfo : EIATTR_CUDA_API_VERSION
	.align		4
        /*0000*/ 	.byte	0x04, 0x37
        /*0002*/ 	.short	(.L_174 - .L_173)
.L_173:
        /*0004*/ 	.word	0x00000082


	//----- nvinfo : EIATTR_KPARAM_INFO
	.align		4
.L_174:
        /*0008*/ 	.byte	0x04, 0x17
        /*000a*/ 	.short	(.L_176 - .L_175)
.L_175:
        /*000c*/ 	.word	0x00000000
        /*0010*/ 	.short	0x0007
        /*0012*/ 	.short	0x0030
        /*0014*/ 	.byte	0x00, 0xf0, 0x05, 0x00


	//----- nvinfo : EIATTR_KPARAM_INFO
	.align		4
.L_176:
        /*0018*/ 	.byte	0x04, 0x17
        /*001a*/ 	.short	(.L_178 - .L_177)
.L_177:
        /*001c*/ 	.word	0x00000000
        /*0020*/ 	.short	0x0006
        /*0022*/ 	.short	0x002c
        /*0024*/ 	.byte	0x00, 0xf0, 0x11, 0x00


	//----- nvinfo : EIATTR_KPARAM_INFO
	.align		4
.L_178:
        /*0028*/ 	.byte	0x04, 0x17
        /*002a*/ 	.short	(.L_180 - .L_179)
.L_179:
        /*002c*/ 	.word	0x00000000
        /*0030*/ 	.short	0x0005
        /*0032*/ 	.short	0x0028
        /*0034*/ 	.byte	0x00, 0xf0, 0x11, 0x00


	//----- nvinfo : EIATTR_KPARAM_INFO
	.align		4
.L_180:
        /*0038*/ 	.byte	0x04, 0x17
        /*003a*/ 	.short	(.L_182 - .L_181)
.L_181:
        /*003c*/ 	.word	0x00000000
        /*0040*/ 	.short	0x0004
        /*0042*/ 	.short	0x0020
        /*0044*/ 	.byte	0x00, 0xf0, 0x21, 0x00


	//----- nvinfo : EIATTR_KPARAM_INFO
	.align		4
.L_182:
        /*0048*/ 	.byte	0x04, 0x17
        /*004a*/ 	.short	(.L_184 - .L_183)
.L_183:
        /*004c*/ 	.word	0x00000000
        /*0050*/ 	.short	0x0003
        /*0052*/ 	.short	0x0018
        /*0054*/ 	.byte	0x00, 0xf5, 0x21, 0x00


	//----- nvinfo : EIATTR_KPARAM_INFO
	.align		4
.L_184:
        /*0058*/ 	.byte	0x04, 0x17
        /*005a*/ 	.short	(.L_186 - .L_185)
.L_185:
        /*005c*/ 	.word	0x00000000
        /*0060*/ 	.short	0x0002
        /*0062*/ 	.short	0x0010
        /*0064*/ 	.byte	0x00, 0xf5, 0x21, 0x00


	//----- nvinfo : EIATTR_KPARAM_INFO
	.align		4
.L_186:
        /*0068*/ 	.byte	0x04, 0x17
        /*006a*/ 	.short	(.L_188 - .L_187)
.L_187:
        /*006c*/ 	.word	0x00000000
        /*0070*/ 	.short	0x0001
        /*0072*/ 	.short	0x0008
        /*0074*/ 	.byte	0x00, 0xf5, 0x21, 0x00


	//----- nvinfo : EIATTR_KPARAM_INFO
	.align		4
.L_188:
        /*0078*/ 	.byte	0x04, 0x17
        /*007a*/ 	.short	(.L_190 - .L_189)
.L_189:
        /*007c*/ 	.word	0x00000000
        /*0080*/ 	.short	0x0000
        /*0082*/ 	.short	0x0000
        /*0084*/ 	.byte	0x00, 0xf5, 0x21, 0x00


	//----- nvinfo : EIATTR_SPARSE_MMA_MASK
	.align		4
.L_190:
        /*0088*/ 	.byte	0x03, 0x50
        /*008a*/ 	.short	0x0000


	//----- nvinfo : EIATTR_MAXREG_COUNT
	.align		4
        /*008c*/ 	.byte	0x03, 0x1b
        /*008e*/ 	.short	0x00ff


	//----- nvinfo : EIATTR_NUM_BARRIERS
	.align		4
        /*0090*/ 	.byte	0x02, 0x4c
        /*0092*/ 	.byte	0x01
	.zero		1


	//----- nvinfo : EIATTR_MERCURY_ISA_VERSION
	.align		4
        /*0094*/ 	.byte	0x03, 0x5f
        /*0096*/ 	.short	0x0101


	//----- nvinfo : EIATTR_COOP_GROUP_MASK_REGIDS
	.align		4
        /*0098*/ 	.byte	0x04, 0x29
        /*009a*/ 	.short	(.L_192 - .L_191)


	//   ....[0]....
.L_191:
        /*009c*/ 	.word	0xffffffff


	//   ....[1]....
        /*00a0*/ 	.word	0xffffffff


	//   ....[2]....
        /*00a4*/ 	.word	0xffffffff


	//   ....[3]....
        /*00a8*/ 	.word	0xffffffff


	//   ....[4]....
        /*00ac*/ 	.word	0xffffffff


	//----- nvinfo : EIATTR_COOP_GROUP_INSTR_OFFSETS
	.align		4
.L_192:
        /*00b0*/ 	.byte	0x04, 0x28
        /*00b2*/ 	.short	(.L_194 - .L_193)


	//   ....[0]....
.L_193:
        /*00b4*/ 	.word	0x00001e20


	//   ....[1]....
        /*00b8*/ 	.word	0x00001e40


	//   ....[2]....
        /*00bc*/ 	.word	0x00001e60


	//   ....[3]....
        /*00c0*/ 	.word	0x00001e80


	//   ....[4]....
        /*00c4*/ 	.word	0x00001ea0


	//----- nvinfo : EIATTR_VRC_CTA_INIT_COUNT
	.align		4
.L_194:
        /*00c8*/ 	.byte	0x02, 0x4a
	.zero		1
	.zero		1


	//----- nvinfo : EIATTR_EXIT_INSTR_OFFSETS
	.align		4
        /*00cc*/ 	.byte	0x04, 0x1c
        /*00ce*/ 	.short	(.L_196 - .L_195)


	//   ....[0]....
.L_195:
        /*00d0*/ 	.word	0x00003bf0


	//   ....[1]....
        /*00d4*/ 	.word	0x00003c40


	//----- nvinfo : EIATTR_MAX_THREADS
	.align		4
.L_196:
        /*00d8*/ 	.byte	0x04, 0x05
        /*00da*/ 	.short	(.L_198 - .L_197)
.L_197:
        /*00dc*/ 	.word	0x00000100
        /*00e0*/ 	.word	0x00000001
        /*00e4*/ 	.word	0x00000001


	//----- nvinfo : EIATTR_CBANK_PARAM_SIZE
	.align		4
.L_198:
        /*00e8*/ 	.byte	0x03, 0x19
        /*00ea*/ 	.short	0x0031


	//----- nvinfo : EIATTR_PARAM_CBANK
	.align		4
        /*00ec*/ 	.byte	0x04, 0x0a
        /*00ee*/ 	.short	(.L_200 - .L_199)
	.align		4
.L_199:
        /*00f0*/ 	.word	index@(.nv.constant0._ZN3cub18CUB_300001_SM_10006detail10radix_sort31DeviceRadixSortSingleTileKernelINS1_5radix10policy_hubIiiyE10Policy1000ELNS0_9SortOrderE0EiiyNS1_21identity_decomposer_tEEEvPKT1_PSA_PKT2_PSE_T3_iiT4_)
        /*00f4*/ 	.short	0x0380
        /*00f6*/ 	.short	0x0031


	//----- nvinfo : EIATTR_SW_WAR
	.align		4
.L_200:
        /*00f8*/ 	.byte	0x04, 0x36
        /*00fa*/ 	.short	(.L_202 - .L_201)
.L_201:
        /*00fc*/ 	.word	0x00000008
.L_202:


//--------------------- .nv.info._ZN3cub18CUB_300001_SM_10006detail8for_each13static_kernelINS2_12policy_hub_t12policy_500_tElN6thrust24THRUST_300001_SM_1000_NS8cuda_cub6__fill7functorINS7_6detail15normal_iteratorINS7_10device_ptrI17AggregatedElementEEEESE_EEEEvT0_T1_ --------------------------
	.section	.nv.info._ZN3cub18CUB_300001_SM_10006detail8for_each13static_kernelINS2_12policy_hub_t12policy_500_tElN6thrust24THRUST_300001_SM_1000_NS8cuda_cub6__fill7functorINS7_6detail15normal_iteratorINS7_10device_ptrI17AggregatedElementEEEESE_EEEEvT0_T1_,"",@"SHT_CUDA_INFO"
	.sectionflags	@""
	.align	4


	//----- nvinfo : EIATTR_CUDA_API_VERSION
	.align		4
        /*0000*/ 	.byte	0x04, 0x37
        /*0002*/ 	.short	(.L_204 - .L_203)
.L_203:
        /*0004*/ 	.word	0x00000082


	//----- nvinfo : EIATTR_KPARAM_INFO
	.align		4
.L_204:
        /*0008*/ 	.byte	0x04, 0x17
        /*000a*/ 	.short	(.L_206 - .L_205)
.L_205:
        /*000c*/ 	.word	0x00000000
        /*0010*/ 	.short	0x0001
        /*0012*/ 	.short	0x0008
        /*0014*/ 	.byte	0x00, 0xf0, 0x81, 0x00


	//----- nvinfo : EIATTR_KPARAM_INFO
	.align		4
.L_206:
        /*0018*/ 	.byte	0x04, 0x17
        /*001a*/ 	.short	(.L_208 - .L_207)
.L_207:
        /*001c*/ 	.word	0x00000000
        /*0020*/ 	.short	0x0000
        /*0022*/ 	.short	0x0000
        /*0024*/ 	.byte	0x00, 0xf0, 0x21, 0x00


	//----- nvinfo : EIATTR_SPARSE_MMA_MASK
	.align		4
.L_208:
        /*0028*/ 	.byte	0x03, 0x50
        /*002a*/ 	.short	0x0000


	//----- nvinfo : EIATTR_MAXREG_COUNT
	.align		4
        /*002c*/ 	.byte	0x03, 0x1b
        /*002e*/ 	.short	0x00ff


	//----- nvinfo : EIATTR_MERCURY_ISA_VERSION
	.align		4
        /*0030*/ 	.byte	0x03, 0x5f
        /*0032*/ 	.short	0x0101


	//----- nvinfo : EIATTR_VRC_CTA_INIT_COUNT
	.align		4
        /*0034*/ 	.byte	0x02, 0x4a
	.zero		1
	.zero		1


	//----- nvinfo : EIATTR_EXIT_INSTR_OFFSETS
	.align		4
        /*0038*/ 	.byte	0x04, 0x1c
        /*003a*/ 	.short	(.L_210 - .L_209)


	//   ....[0]....
.L_209:
        /*003c*/ 	.word	0x000001e0


	//   ....[1]....
        /*0040*/ 	.word	0x00000360


	//   ....[2]....
        /*0044*/ 	.word	0x000003f0


	//----- nvinfo : EIATTR_MAX_THREADS
	.align		4
.L_210:
        /*0048*/ 	.byte	0x04, 0x05
        /*004a*/ 	.short	(.L_212 - .L_211)
.L_211:
        /*004c*/ 	.word	0x00000100
        /*0050*/ 	.word	0x00000001
        /*0054*/ 	.word	0x00000001


	//----- nvinfo : EIATTR_CBANK_PARAM_SIZE
	.align		4
.L_212:
        /*0058*/ 	.byte	0x03, 0x19
        /*005a*/ 	.short	0x0028


	//----- nvinfo : EIATTR_PARAM_CBANK
	.align		4
        /*005c*/ 	.byte	0x04, 0x0a
        /*005e*/ 	.short	(.L_214 - .L_213)
	.align		4
.L_213:
        /*0060*/ 	.word	index@(.nv.constant0._ZN3cub18CUB_300001_SM_10006detail8for_each13static_kernelINS2_12policy_hub_t12policy_500_tElN6thrust24THRUST_300001_SM_1000_NS8cuda_cub6__fill7functorINS7_6detail15normal_iteratorINS7_10device_ptrI17AggregatedElementEEEESE_EEEEvT0_T1_)
        /*0064*/ 	.short	0x0380
        /*0066*/ 	.short	0x0028


	//----- nvinfo : EIATTR_SW_WAR
	.align		4
.L_214:
        /*0068*/ 	.byte	0x04, 0x36
        /*006a*/ 	.short	(.L_216 - .L_215)
.L_215:
        /*006c*/ 	.word	0x00000008
.L_216:


//--------------------- .nv.info._ZN3cub18CUB_300001_SM_10006detail8for_each13static_kernelINS2_12policy_hub_t12policy_500_tEmN6thrust24THRUST_300001_SM_1000_NS8cuda_cub20__uninitialized_fill7functorINS7_10device_ptrI17AggregatedElementEESC_EEEEvT0_T1_ --------------------------
	.section	.nv.info._ZN3cub18CUB_300001_SM_10006detail8for_each13static_kernelINS2_12policy_hub_t12policy_500_tEmN6thrust24THRUST_300001_SM_1000_NS8cuda_cub20__uninitialized_fill7functorINS7_10device_ptrI17AggregatedElementEESC_EEEEvT0_T1_,"",@"SHT_CUDA_INFO"
	.sectionflags	@""
	.align	4


	//----- nvinfo : EIATTR_CUDA_API_VERSION
	.align		4
        /*0000*/ 	.byte	0x04, 0x37
        /*0002*/ 	.short	(.L_218 - .L_217)
.L_217:
        /*0004*/ 	.word	0x00000082


	//----- nvinfo : EIATTR_KPARAM_INFO
	.align		4
.L_218:
        /*0008*/ 	.byte	0x04, 0x17
        /*000a*/ 	.short	(.L_220 - .L_219)
.L_219:
        /*000c*/ 	.word	0x00000000
        /*0010*/ 	.short	0x0001
        /*0012*/ 	.short	0x0008
        /*0014*/ 	.byte	0x00, 0xf0, 0x81, 0x00


	//----- nvinfo : EIATTR_KPARAM_INFO
	.align		4
.L_220:
        /*0018*/ 	.byte	0x04, 0x17
        /*001a*/ 	.short	(.L_222 - .L_221)
.L_221:
        /*001c*/ 	.word	0x00000000
        /*0020*/ 	.short	0x0000
        /*0022*/ 	.short	0x0000
        /*0024*/ 	.byte	0x00, 0xf0, 0x21, 0x00


	//----- nvinfo : EIATTR_SPARSE_MMA_MASK
	.align		4
.L_222:
        /*0028*/ 	.byte	0x03, 0x50
        /*002a*/ 	.short	0x0000


	//----- nvinfo : EIATTR_MAXREG_COUNT
	.align		4
        /*002c*/ 	.byte	0x03, 0x1b
        /*002e*/ 	.short	0x00ff


	//----- nvinfo : EIATTR_MERCURY_ISA_VERSION
	.align		4
        /*0030*/ 	.byte	0x03, 0x5f
        /*0032*/ 	.short	0x0101


	//----- nvinfo : EIATTR_VRC_CTA_INIT_COUNT
	.align		4
        /*0034*/ 	.byte	0x02, 0x4a
	.zero		1
	.zero		1


	//----- nvinfo : EIATTR_EXIT_INSTR_OFFSETS
	.align		4
        /*0038*/ 	.byte	0x04, 0x1c
        /*003a*/ 	.short	(.L_224 - .L_223)


	//   ....[0]....
.L_223:
        /*003c*/ 	.word	0x000001e0


	//   ....[1]....
        /*0040*/ 	.word	0x00000350


	//   ....[2]....
        /*0044*/ 	.word	0x000003e0


	//----- nvinfo : EIATTR_MAX_THREADS
	.align		4
.L_224:
        /*0048*/ 	.byte	0x04, 0x05
        /*004a*/ 	.short	(.L_226 - .L_225)
.L_225:
        /*004c*/ 	.word	0x00000100
        /*0050*/ 	.word	0x00000001
        /*0054*/ 	.word	0x00000001


	//----- nvinfo : EIATTR_CBANK_PARAM_SIZE
	.align		4
.L_226:
        /*0058*/ 	.byte	0x03, 0x19
        /*005a*/ 	.short	0x0028


	//----- nvinfo : EIATTR_PARAM_CBANK
	.align		4
        /*005c*/ 	.byte	0x04, 0x0a
        /*005e*/ 	.short	(.L_228 - .L_227)
	.align		4
.L_227:
        /*0060*/ 	.word	index@(.nv.constant0._ZN3cub18CUB_300001_SM_10006detail8for_each13static_kernelINS2_12policy_hub_t12policy_500_tEmN6thrust24THRUST_300001_SM_1000_NS8cuda_cub20__uninitialized_fill7functorINS7_10device_ptrI17AggregatedElementEESC_EEEEvT0_T1_)
        /*0064*/ 	.short	0x0380
        /*0066*/ 	.short	0x0028


	//----- nvinfo : EIATTR_SW_WAR
	.align		4
.L_228:
        /*0068*/ 	.byte	0x04, 0x36
        /*006a*/ 	.short	(.L_230 - .L_229)
.L_229:
        /*006c*/ 	.word	0x00000008
.L_230:


//--------------------- .nv.info._ZN3cub18CUB_300001_SM_10006detail11EmptyKernelIvEEvv --------------------------
	.section	.nv.info._ZN3cub18CUB_300001_SM_10006detail11EmptyKernelIvEEvv,"",@"SHT_CUDA_INFO"
	.sectionflags	@""
	.align	4


	//----- nvinfo : EIATTR_CUDA_API_VERSION
	.align		4
        /*0000*/ 	.byte	0x04, 0x37
        /*0002*/ 	.short	(.L_232 - .L_231)
.L_231:
        /*0004*/ 	.word	0x00000082


	//----- nvinfo : EIATTR_SPARSE_MMA_MASK
	.align		4
.L_232:
        /*0008*/ 	.byte	0x03, 0x50
        /*000a*/ 	.short	0x0000


	//----- nvinfo : EIATTR_MAXREG_COUNT
	.align		4
        /*000c*/ 	.byte	0x03, 0x1b
        /*000e*/ 	.short	0x00ff


	//----- nvinfo : EIATTR_MERCURY_ISA_VERSION
	.align		4
        /*0010*/ 	.byte	0x03, 0x5f
        /*0012*/ 	.short	0x0101


	//----- nvinfo : EIATTR_VRC_CTA_INIT_COUNT
	.align		4
        /*0014*/ 	.byte	0x02, 0x4a
	.zero		1
	.zero		1


	//----- nvinfo : EIATTR_EXIT_INSTR_OFFSETS
	.align		4
        /*0018*/ 	.byte	0x04, 0x1c
        /*001a*/ 	.short	(.L_234 - .L_233)


	//   ....[0]....
.L_233:
        /*001c*/ 	.word	0x00000010


	//----- nvinfo : EIATTR_SW_WAR
	.align		4
.L_234:
        /*0020*/ 	.byte	0x04, 0x36
        /*0022*/ 	.short	(.L_236 - .L_235)
.L_235:
        /*0024*/ 	.word	0x00000008
.L_236:


//--------------------- .nv.info._Z15aggregateValuesPiS_P17AggregatedElementi --------------------------
	.section	.nv.info._Z15aggregateValuesPiS_P17AggregatedElementi,"",@"SHT_CUDA_INFO"
	.sectionflags	@""
	.align	4


	//----- nvinfo : EIATTR_CUDA_API_VERSION
	.align		4
        /*0000*/ 	.byte	0x04, 0x37
        /*0002*/ 	.short	(.L_238 - .L_237)
.L_237:
        /*0004*/ 	.word	0x00000082


	//----- nvinfo : EIATTR_KPARAM_INFO
	.align		4
.L_238:
        /*0008*/ 	.byte	0x04, 0x17
        /*000a*/ 	.short	(.L_240 - .L_239)
.L_239:
        /*000c*/ 	.word	0x00000000
        /*0010*/ 	.short	0x0003
        /*0012*/ 	.short	0x0018
        /*0014*/ 	.byte	0x00, 0xf0, 0x11, 0x00


	//----- nvinfo : EIATTR_KPARAM_INFO
	.align		4
.L_240:
        /*0018*/ 	.byte	0x04, 0x17
        /*001a*/ 	.short	(.L_242 - .L_241)
.L_241:
        /*001c*/ 	.word	0x00000000
        /*0020*/ 	.short	0x0002
        /*0022*/ 	.short	0x0010
        /*0024*/ 	.byte	0x00, 0xf5, 0x21, 0x00


	//----- nvinfo : EIATTR_KPARAM_INFO
	.align		4
.L_242:
        /*0028*/ 	.byte	0x04, 0x17
        /*002a*/ 	.short	(.L_244 - .L_243)
.L_243:
        /*002c*/ 	.word	0x00000000
        /*0030*/ 	.short	0x0001
        /*0032*/ 	.short	0x0008
        /*0034*/ 	.byte	0x00, 0xf5, 0x21, 0x00


	//----- nvinfo : EIATTR_KPARAM_INFO
	.align		4
.L_244:
        /*0038*/ 	.byte	0x04, 0x17
        /*003a*/ 	.short	(.L_246 - .L_245)
.L_245:
        /*003c*/ 	.word	0x00000000
        /*0040*/ 	.short	0x0000
        /*0042*/ 	.short	0x0000
        /*0044*/ 	.byte	0x00, 0xf5, 0x21, 0x00


	//----- nvinfo : EIATTR_SPARSE_MMA_MASK
	.align		4
.L_246:
        /*0048*/ 	.byte	0x03, 0x50
        /*004a*/ 	.short	0x0000


	//----- nvinfo : EIATTR_MAXREG_COUNT
	.align		4
        /*004c*/ 	.byte	0x03, 0x1b
        /*004e*/ 	.short	0x00ff


	//----- nvinfo : EIATTR_MERCURY_ISA_VERSION
	.align		4
        /*0050*/ 	.byte	0x03, 0x5f
        /*0052*/ 	.short	0x0101


	//----- nvinfo : EIATTR_VRC_CTA_INIT_COUNT
	.align		4
        /*0054*/ 	.byte	0x02, 0x4a
	.zero		1
	.zero		1


	//----- nvinfo : EIATTR_EXIT_INSTR_OFFSETS
	.align		4
        /*0058*/ 	.byte	0x04, 0x1c
        /*005a*/ 	.short	(.L_248 - .L_247)


	//   ....[0]....
.L_247:
        /*005c*/ 	.word	0x00000070


	//   ....[1]....
        /*0060*/ 	.word	0x000000b0


	//   ....[2]....
        /*0064*/ 	.word	0x00000220


	//   ....[3]....
        /*0068*/ 	.word	0x00000260


	//   ....[4]....
        /*006c*/ 	.word	0x000002a0


	//   ....[5]....
        /*0070*/ 	.word	0x00000300


	//   ....[6]....
        /*0074*/ 	.word	0x00000390


	//----- nvinfo : EIATTR_CRS_STACK_SIZE
	.align		4
.L_248:
        /*0078*/ 	.byte	0x04, 0x1e
        /*007a*/ 	.short	(.L_250 - .L_249)
.L_249:
        /*007c*/ 	.word	0x00000000


	//----- nvinfo : EIATTR_CBANK_PARAM_SIZE
	.align		4
.L_250:
        /*0080*/ 	.byte	0x03, 0x19
        /*0082*/ 	.short	0x001c


	//----- nvinfo : EIATTR_PARAM_CBANK
	.align		4
        /*0084*/ 	.byte	0x04, 0x0a
        /*0086*/ 	.short	(.L_252 - .L_251)
	.align		4
.L_251:
        /*0088*/ 	.word	index@(.nv.constant0._Z15aggregateValuesPiS_P17AggregatedElementi)
        /*008c*/ 	.short	0x0380
        /*008e*/ 	.short	0x001c


	//----- nvinfo : EIATTR_SW_WAR
	.align		4
.L_252:
        /*0090*/ 	.byte	0x04, 0x36
        /*0092*/ 	.short	(.L_254 - .L_253)
.L_253:
        /*0094*/ 	.word	0x00000008
.L_254:


//--------------------- .nv.callgraph             --------------------------
	.section	.nv.callgraph,"",@"SHT_CUDA_CALLGRAPH"
	.align	4
	.sectionentsize	8
	.align		4
        /*0000*/ 	.word	0x00000000
	.align		4
        /*0004*/ 	.word	0xffffffff
	.align		4
        /*0008*/ 	.word	0x00000000
	.align		4
        /*000c*/ 	.word	0xfffffffe
	.align		4
        /*0010*/ 	.word	0x00000000
	.align		4
        /*0014*/ 	.word	0xfffffffd
	.align		4
        /*0018*/ 	.word	0x00000000
	.align		4
        /*001c*/ 	.word	0xfffffffc


//--------------------- .nv.constant4             --------------------------
	.section	.nv.constant4,"a",@progbits
	.align	8
	.align		8
.nv.constant4:
        /*0000*/ 	.dword	_ZN34_INTERNAL_8ca1e9c9_4_k_cu_9549f93b4cuda3std3__45__cpo5beginE
	.align		8
        /*0008*/ 	.dword	_ZN34_INTERNAL_8ca1e9c9_4_k_cu_9549f93b4cuda3std3__45__cpo3endE
	.align		8
        /*0010*/ 	.dword	_ZN34_INTERNAL_8ca1e9c9_4_k_cu_9549f93b4cuda3std3__45__cpo6cbeginE
	.align		8
        /*0018*/ 	.dword	_ZN34_INTERNAL_8ca1e9c9_4_k_cu_9549f93b4cuda3std3__45__cpo4cendE
	.align		8
        /*0020*/ 	.dword	_ZN34_INTERNAL_8ca1e9c9_4_k_cu_9549f93b4cuda3std3__45__cpo6rbeginE
	.align		8
        /*0028*/ 	.dword	_ZN34_INTERNAL_8ca1e9c9_4_k_cu_9549f93b4cuda3std3__45__cpo4rendE
	.align		8
        /*0030*/ 	.dword	_ZN34_INTERNAL_8ca1e9c9_4_k_cu_9549f93b4cuda3std3__45__cpo7crbeginE
	.align		8
        /*0038*/ 	.dword	_ZN34_INTERNAL_8ca1e9c9_4_k_cu_9549f93b4cuda3std3__45__cpo5crendE
	.align		8
        /*0040*/ 	.dword	_ZN34_INTERNAL_8ca1e9c9_4_k_cu_9549f93b4cuda3std3__436_GLOBAL__N__8ca1e9c9_4_k_cu_9549f93b6ignoreE
	.align		8
        /*0048*/ 	.dword	_ZN34_INTERNAL_8ca1e9c9_4_k_cu_9549f93b4cuda3std3__419piecewise_constructE
	.align		8
        /*0050*/ 	.dword	_ZN34_INTERNAL_8ca1e9c9_4_k_cu_9549f93b4cuda3std3__48in_placeE
	.align		8
        /*0058*/ 	.dword	_ZN34_INTERNAL_8ca1e9c9_4_k_cu_9549f93b4cuda3std3__420unreachable_sentinelE
	.align		8
        /*0060*/ 	.dword	_ZN34_INTERNAL_8ca1e9c9_4_k_cu_9549f93b4cuda3std3__47nulloptE
	.align		8
        /*0068*/ 	.dword	_ZN34_INTERNAL_8ca1e9c9_4_k_cu_9549f93b4cuda3std3__48unexpectE
	.align		8
        /*0070*/ 	.dword	_ZN34_INTERNAL_8ca1e9c9_4_k_cu_9549f93b4cuda3std6ranges3__45__cpo4swapE
	.align		8
        /*0078*/ 	.dword	_ZN34_INTERNAL_8ca1e9c9_4_k_cu_9549f93b4cuda3std6ranges3__45__cpo9iter_moveE
	.align		8
        /*0080*/ 	.dword	_ZN34_INTERNAL_8ca1e9c9_4_k_cu_9549f93b4cuda3std6ranges3__45__cpo5beginE
	.align		8
        /*0088*/ 	.dword	_ZN34_INTERNAL_8ca1e9c9_4_k_cu_9549f93b4cuda3std6ranges3__45__cpo3endE
	.align		8
        /*0090*/ 	.dword	_ZN34_INTERNAL_8ca1e9c9_4_k_cu_9549f93b4cuda3std6ranges3__45__cpo6cbeginE
	.align		8
        /*0098*/ 	.dword	_ZN34_INTERNAL_8ca1e9c9_4_k_cu_9549f93b4cuda3std6ranges3__45__cpo4cendE
	.align		8
        /*00a0*/ 	.dword	_ZN34_INTERNAL_8ca1e9c9_4_k_cu_9549f93b4cuda3std6ranges3__45__cpo7advanceE
	.align		8
        /*00a8*/ 	.dword	_ZN34_INTERNAL_8ca1e9c9_4_k_cu_9549f93b4cuda3std6ranges3__45__cpo9iter_swapE
	.align		8
        /*00b0*/ 	.dword	_ZN34_INTERNAL_8ca1e9c9_4_k_cu_9549f93b4cuda3std6ranges3__45__cpo4nextE
	.align		8
        /*00b8*/ 	.dword	_ZN34_INTERNAL_8ca1e9c9_4_k_cu_9549f93b4cuda3std6ranges3__45__cpo4prevE
	.align		8
        /*00c0*/ 	.dword	_ZN34_INTERNAL_8ca1e9c9_4_k_cu_9549f93b4cuda3std6ranges3__45__cpo4dataE
	.align		8
        /*00c8*/ 	.dword	_ZN34_INTERNAL_8ca1e9c9_4_k_cu_9549f93b4cuda3std6ranges3__45__cpo5cdataE
	.align		8
        /*00d0*/ 	.dword	_ZN34_INTERNAL_8ca1e9c9_4_k_cu_9549f93b4cuda3std6ranges3__45__cpo4sizeE
	.align		8
        /*00d8*/ 	.dword	_ZN34_INTERNAL_8ca1e9c9_4_k_cu_9549f93b4cuda3std6ranges3__45__cpo5ssizeE
	.align		8
        /*00e0*/ 	.dword	_ZN34_INTERNAL_8ca1e9c9_4_k_cu_9549f93b4cuda3std6ranges3__45__cpo8distanceE
	.align		8
        /*00e8*/ 	.dword	_ZN34_INTERNAL_8ca1e9c9_4_k_cu_9549f93b6thrust24THRUST_300001_SM_1000_NS8cuda_cub3parE
	.align		8
        /*00f0*/ 	.dword	_ZN34_INTERNAL_8ca1e9c9_4_k_cu_9549f93b6thrust24THRUST_300001_SM_1000_NS8cuda_cub10par_nosyncE
	.align		8
        /*00f8*/ 	.dword	_ZN34_INTERNAL_8ca1e9c9_4_k_cu_9549f93b6thrust24THRUST_300001_SM_1000_NS6system6detail10sequential3seqE
	.align		8
        /*0100*/ 	.dword	_ZN34_INTERNAL_8ca1e9c9_4_k_cu_9549f93b6thrust24THRUST_300001_SM_1000_NS6system3cpp3parE
	.align		8
        /*0108*/ 	.dword	_ZN34_INTERNAL_8ca1e9c9_4_k_cu_9549f93b6thrust24THRUST_300001_SM_1000_NS12placeholders2_1E
	.align		8
        /*0110*/ 	.dword	_ZN34_INTERNAL_8ca1e9c9_4_k_cu_9549f93b6thrust24THRUST_300001_SM_1000_NS12placeholders2_2E
	.align		8
        /*0118*/ 	.dword	_ZN34_INTERNAL_8ca1e9c9_4_k_cu_9549f93b6thrust24THRUST_300001_SM_1000_NS12placeholders2_3E
	.align		8
        /*0120*/ 	.dword	_ZN34_INTERNAL_8ca1e9c9_4_k_cu_9549f93b6thrust24THRUST_300001_SM_1000_NS12placeholders2_4E
	.align		8
        /*0128*/ 	.dword	_ZN34_INTERNAL_8ca1e9c9_4_k_cu_9549f93b6thrust24THRUST_300001_SM_1000_NS12placeholders2_5E
	.align		8
        /*0130*/ 	.dword	_ZN34_INTERNAL_8ca1e9c9_4_k_cu_9549f93b6thrust24THRUST_300001_SM_1000_NS12placeholders2_6E
	.align		8
        /*0138*/ 	.dword	_ZN34_INTERNAL_8ca1e9c9_4_k_cu_9549f93b6thrust24THRUST_300001_SM_1000_NS12placeholders2_7E
	.align		8
        /*0140*/ 	.dword	_ZN34_INTERNAL_8ca1e9c9_4_k_cu_9549f93b6thrust24THRUST_300001_SM_1000_NS12placeholders2_8E
	.align		8
        /*0148*/ 	.dword	_ZN34_INTERNAL_8ca1e9c9_4_k_cu_9549f93b6thrust24THRUST_300001_SM_1000_NS12placeholders2_9E
	.align		8
        /*0150*/ 	.dword	_ZN34_INTERNAL_8ca1e9c9_4_k_cu_9549f93b6thrust24THRUST_300001_SM_1000_NS12placeholders3_10E
	.align		8
        /*0158*/ 	.dword	_ZN34_INTERNAL_8ca1e9c9_4_k_cu_9549f93b6thrust24THRUST_300001_SM_1000_NS3seqE
	.align		8
        /*0160*/ 	.dword	_ZN34_INTERNAL_8ca1e9c9_4_k_cu_9549f93b6thrust24THRUST_300001_SM_1000_NS6deviceE


//--------------------- .text._ZN3cub18CUB_300001_SM_10006detail10radix_sort29DeviceRadixSortOnesweepKernelINS1_5radix10policy_hubIiiyE10Policy1000ELNS0_9SortOrderE0EiiyiiNS1_21identity_decomposer_tEEEvPT5_SB_PT3_PKSC_PT1_PKSG_PT2_PKSK_T4_iiT6_ --------------------------
	.section	.text._ZN3cub18CUB_300001_SM_10006detail10radix_sort29DeviceRadixSortOnesweepKernelINS1_5radix10policy_hubIiiyE10Policy1000ELNS0_9SortOrderE0EiiyiiNS1_21identity_decomposer_tEEEvPT5_SB_PT3_PKSC_PT1_PKSG_PT2_PKSK_T4_iiT6_,"ax",@progbits
	.align	128
        .global         _ZN3cub18CUB_300001_SM_10006detail10radix_sort29DeviceRadixSortOnesweepKernelINS1_5radix10policy_hubIiiyE10Policy1000ELNS0_9SortOrderE0EiiyiiNS1_21identity_decomposer_tEEEvPT5_SB_PT3_PKSC_PT1_PKSG_PT2_PKSK_T4_iiT6_
        .type           _ZN3cub18CUB_300001_SM_10006detail10radix_sort29DeviceRadixSortOnesweepKernelINS1_5radix10policy_hubIiiyE10Policy1000ELNS0_9SortOrderE0EiiyiiNS1_21identity_decomposer_tEEEvPT5_SB_PT3_PKSC_PT1_PKSG_PT2_PKSK_T4_iiT6_,@function
        .size           _ZN3cub18CUB_300001_SM_10006detail10radix_sort29DeviceRadixSortOnesweepKernelINS1_5radix10policy_hubIiiyE10Policy1000ELNS0_9SortOrderE0EiiyiiNS1_21identity_decomposer_tEEEvPT5_SB_PT3_PKSC_PT1_PKSG_PT2_PKSK_T4_iiT6_,(.L_x_237 - _ZN3cub18CUB_300001_SM_10006detail10radix_sort29DeviceRadixSortOnesweepKernelINS1_5radix10policy_hubIiiyE10Policy1000ELNS0_9SortOrderE0EiiyiiNS1_21identity_decomposer_tEEEvPT5_SB_PT3_PKSC_PT1_PKSG_PT2_PKSK_T4_iiT6_)
        .other          _ZN3cub18CUB_300001_SM_10006detail10radix_sort29DeviceRadixSortOnesweepKernelINS1_5radix10policy_hubIiiyE10Policy1000ELNS0_9SortOrderE0EiiyiiNS1_21identity_decomposer_tEEEvPT5_SB_PT3_PKSC_PT1_PKSG_PT2_PKSK_T4_iiT6_,@"STO_CUDA_ENTRY STV_DEFAULT"
_ZN3cub18CUB_300001_SM_10006detail10radix_sort29DeviceRadixSortOnesweepKernelINS1_5radix10policy_hubIiiyE10Policy1000ELNS0_9SortOrderE0EiiyiiNS1_21identity_decomposer_tEEEvPT5_SB_PT3_PKSC_PT1_PKSG_PT2_PKSK_T4_iiT6_:
.text._ZN3cub18CUB_300001_SM_10006detail10radix_sort29DeviceRadixSortOnesweepKernelINS1_5radix10policy_hubIiiyE10Policy1000ELNS0_9SortOrderE0EiiyiiNS1_21identity_decomposer_tEEEvPT5_SB_PT3_PKSC_PT1_PKSG_PT2_PKSK_T4_iiT6_:
[----:B------:R-:W-:Y:S01]  /*0000*/  LDC R1, c[0x0][0x37c] ;  /* 0x0000df00ff017b82 */ /* 0x000fe20000000800 */
[----:B------:R-:W0:Y:S01]  /*0010*/  S2R R3, SR_TID.X ;  /* 0x0000000000037919 */ /* 0x000e220000002100 */
[----:B------:R-:W-:Y:S01]  /*0020*/  MOV R7, 0x400 ;  /* 0x0000040000077802 */ /* 0x000fe20000000f00 */
[----:B------:R-:W1:Y:S01]  /*0030*/  LDCU.64 UR6, c[0x0][0x358] ;  /* 0x00006b00ff0677ac */ /* 0x000e620008000a00 */
[----:B------:R-:W-:Y:S01]  /*0040*/  BSSY.RECONVERGENT B0, `(.L_x_0) ;  /* 0x000000c000007945 */ /* 0x000fe20003800200 */
[----:B------:R-:W2:Y:S01]  /*0050*/  S2R R0, SR_CgaCtaId ;  /* 0x0000000000007919 */ /* 0x000ea20000008800 */
[----:B0-----:R-:W-:Y:S02]  /*0060*/  ISETP.NE.AND P0, PT, R3, RZ, PT ;  /* 0x000000ff0300720c */ /* 0x001fe40003f05270 */
[----:B--2---:R-:W-:-:S11]  /*0070*/  LEA R7, R0, R7, 0x18 ;  /* 0x0000000700077211 */ /* 0x004fd600078ec0ff */
[----:B-1----:R-:W-:Y:S05]  /*0080*/  @P0 BRA `(.L_x_1) ;  /* 0x00000000001c0947 */ /* 0x002fea0003800000 */
[----:B------:R-:W0:Y:S01]  /*0090*/  LDC.64 R4, c[0x0][0x388] ;  /* 0x0000e200ff047b82 */ /* 0x000e220000000a00 */
[----:B------:R-:W-:-:S05]  /*00a0*/  IMAD.MOV.U32 R9, RZ, RZ, 0x1 ;  /* 0x00000001ff097424 */ /* 0x000fca00078e00ff */
[----:B0-----:R-:W2:Y:S02]  /*00b0*/  ATOMG.E.ADD.STRONG.GPU PT, R4, desc[UR6][R4.64], R9 ;  /* 0x80000009040479a8 */ /* 0x001ea400081ef106 */
[----:B------:R-:W0:Y:S01]  /*00c0*/  S2UR UR5, SR_CgaCtaId ;  /* 0x00000000000579c3 */ /* 0x000e220000008800 */
[----:B------:R-:W-:Y:S02]  /*00d0*/  UMOV UR4, 0x400 ;  /* 0x0000040000047882 */ /* 0x000fe40000000000 */
[----:B0-----:R-:W-:-:S09]  /*00e0*/  ULEA UR4, UR5, UR4, 0x18 ;  /* 0x0000000405047291 */ /* 0x001fd2000f8ec0ff */
[----:B--2---:R0:W-:Y:S03]  /*00f0*/  STS [UR4+0x6600], R4 ;  /* 0x00660004ff007988 */ /* 0x0041e60008000804 */
.L_x_1:
[----:B------:R-:W-:Y:S05]  /*0100*/  BSYNC.RECONVERGENT B0 ;  /* 0x0000000000007941 */ /* 0x000fea0003800200 */
.L_x_0:
[----:B------:R-:W-:Y:S06]  /*0110*/  BAR.SYNC.DEFER_BLOCKING 0x0 ;  /* 0x0000000000007b1d */ /* 0x000fec0000010000 */
[----:B------:R-:W1:Y:S01]  /*0120*/  LDCU UR4, c[0x0][0x3c0] ;  /* 0x00007800ff0477ac */ /* 0x000e620008000800 */
[----:B------:R-:W2:Y:S01]  /*0130*/  S2R R24, SR_LANEID ;  /* 0x0000000000187919 */ /* 0x000ea20000000000 */
[----:B------:R-:W3:Y:S02]  /*0140*/  LDS R42, [R7+0x6600] ;  /* 0x00660000072a7984 */ /* 0x000ee40000000800 */
[----:B---3--:R-:W-:-:S04]  /*0150*/  IMAD R0, R42, 0x1980, RZ ;  /* 0x000019802a007824 */ /* 0x008fc800078e02ff */
[----:B------:R-:W-:Y:S01]  /*0160*/  VIADD R47, R0, 0x1980 ;  /* 0x00001980002f7836 */ /* 0x000fe20000000000 */
[----:B------:R-:W-:-:S04]  /*0170*/  SHF.R.S32.HI R9, RZ, 0x1f, R0 ;  /* 0x0000001fff097819 */ /* 0x000fc80000011400 */
[----:B-1----:R-:W-:-:S13]  /*0180*/  ISETP.GT.AND P0, PT, R47, UR4, PT ;  /* 0x000000042f007c0c */ /* 0x002fda000bf04270 */
[----:B--2---:R-:W-:Y:S05]  /*0190*/  @P0 BRA `(.L_x_2) ;  /* 0x0000000000680947 */ /* 0x004fea0003800000 */
[----:B------:R-:W1:Y:S01]  /*01a0*/  LDCU.64 UR4, c[0x0][0x3a8] ;  /* 0x00007500ff0477ac */ /* 0x000e620008000a00 */
[C---:B0-----:R-:W-:Y:S02]  /*01b0*/  LOP3.LUT R4, R3.reuse, 0x1f, RZ, 0xc0, !PT ;  /* 0x0000001f03047812 */ /* 0x041fe400078ec0ff */
[----:B------:R-:W-:-:S05]  /*01c0*/  LOP3.LUT R41, R3, 0x3e0, RZ, 0xc0, !PT ;  /* 0x000003e003297812 */ /* 0x000fca00078ec0ff */
[----:B------:R-:W-:-:S05]  /*01d0*/  IMAD R5, R41, 0x11, R4 ;  /* 0x0000001129057824 */ /* 0x000fca00078e0204 */
[----:B------:R-:W-:-:S05]  /*01e0*/  IADD3 R5, P0, PT, R0, R5, RZ ;  /* 0x0000000500057210 */ /* 0x000fca0007f1e0ff */
[----:B------:R-:W-:Y:S01]  /*01f0*/  IMAD.X R0, RZ, RZ, R9, P0 ;  /* 0x000000ffff007224 */ /* 0x000fe200000e0609 */
[----:B-1----:R-:W-:-:S04]  /*0200*/  LEA R8, P0, R5, UR4, 0x2 ;  /* 0x0000000405087c11 */ /* 0x002fc8000f8010ff */
[----:B------:R-:W-:-:S05]  /*0210*/  LEA.HI.X R9, R5, UR5, R0, 0x2, P0 ;  /* 0x0000000505097c11 */ /* 0x000fca00080f1400 */
[----:B------:R0:W5:Y:S04]  /*0220*/  LDG.E R28, desc[UR6][R8.64] ;  /* 0x00000006081c7981 */ /* 0x000168000c1e1900 */
        /* <DEDUP_REMOVED lines=15> */
[----:B------:R0:W5:Y:S01]  /*0320*/  LDG.E R46, desc[UR6][R8.64+0x800] ;  /* 0x00080006082e7981 */ /* 0x000162000c1e1900 */
[----:B------:R-:W-:Y:S05]  /*0330*/  BRA `(.L_x_3) ;  /* 0x0000000400307947 */ /* 0x000fea0003800000 */
.L_x_2:
[----:B------:R-:W1:Y:S01]  /*0340*/  LDCU.64 UR8, c[0x0][0x3a8] ;  /* 0x00007500ff0877ac */ /* 0x000e620008000a00 */
[C---:B0-----:R-:W-:Y:S01]  /*0350*/  LOP3.LUT R4, R3.reuse, 0x1f, RZ, 0xc0, !PT ;  /* 0x0000001f03047812 */ /* 0x041fe200078ec0ff */
[----:B------:R-:W-:Y:S01]  /*0360*/  IMAD.MOV.U32 R28, RZ, RZ, 0x7fffffff ;  /* 0x7fffffffff1c7424 */ /* 0x000fe200078e00ff */
[----:B------:R-:W-:Y:S02]  /*0370*/  LOP3.LUT R41, R3, 0x3e0, RZ, 0xc0, !PT ;  /* 0x000003e003297812 */ /* 0x000fe400078ec0ff */
[----:B------:R-:W-:-:S03]  /*0380*/  IADD3 R5, PT, PT, -R0, UR4, RZ ;  /* 0x0000000400057c10 */ /* 0x000fc6000fffe1ff */
[----:B------:R-:W-:-:S04]  /*0390*/  IMAD R10, R41, 0x11, R4 ;  /* 0x00000011290a7824 */ /* 0x000fc800078e0204 */
[----:B------:R-:W-:Y:S01]  /*03a0*/  VIADD R8, R10, 0x40 ;  /* 0x000000400a087836 */ /* 0x000fe20000000000 */
[----:B------:R-:W-:Y:S01]  /*03b0*/  IADD3 R11, P0, PT, R0, R10, RZ ;  /* 0x0000000a000b7210 */ /* 0x000fe20007f1e0ff */
[C---:B------:R-:W-:Y:S01]  /*03c0*/  VIADD R0, R10.reuse, 0x60 ;  /* 0x000000600a007836 */ /* 0x040fe20000000000 */
[CC--:B------:R-:W-:Y:S01]  /*03d0*/  ISETP.GE.AND P2, PT, R10.reuse, R5.reuse, PT ;  /* 0x000000050a00720c */ /* 0x0c0fe20003f46270 */
[----:B------:R-:W-:Y:S01]  /*03e0*/  VIADD R6, R10, 0x20 ;  /* 0x000000200a067836 */ /* 0x000fe20000000000 */
[-C--:B------:R-:W-:Y:S01]  /*03f0*/  ISETP.GE.AND P4, PT, R8, R5.reuse, PT ;  /* 0x000000050800720c */ /* 0x080fe20003f86270 */
[----:B------:R-:W-:Y:S01]  /*0400*/  IMAD.X R12, RZ, RZ, R9, P0 ;  /* 0x000000ffff0c7224 */ /* 0x000fe200000e0609 */
[-C--:B------:R-:W-:Y:S01]  /*0410*/  ISETP.GE.AND P5, PT, R0, R5.reuse, PT ;  /* 0x000000050000720c */ /* 0x080fe20003fa6270 */
[----:B------:R-:W-:Y:S01]  /*0420*/  VIADD R0, R10, 0xa0 ;  /* 0x000000a00a007836 */ /* 0x000fe20000000000 */
[C---:B-1----:R-:W-:Y:S02]  /*0430*/  LEA R8, P0, R11.reuse, UR8, 0x2 ;  /* 0x000000080b087c11 */ /* 0x042fe4000f8010ff */
[----:B------:R-:W-:Y:S01]  /*0440*/  ISETP.GE.AND P3, PT, R6, R5, PT ;  /* 0x000000050600720c */ /* 0x000fe20003f66270 */
[----:B------:R-:W-:Y:S01]  /*0450*/  VIADD R6, R10, 0x80 ;  /* 0x000000800a067836 */ /* 0x000fe20000000000 */
[----:B------:R-:W-:-:S02]  /*0460*/  LEA.HI.X R9, R11, UR9, R12, 0x2, P0 ;  /* 0x000000090b097c11 */ /* 0x000fc400080f140c */
[-C--:B------:R-:W-:Y:S01]  /*0470*/  ISETP.GE.AND P0, PT, R0, R5.reuse, PT ;  /* 0x000000050000720c */ /* 0x080fe20003f06270 */
[----:B------:R-:W-:Y:S01]  /*0480*/  VIADD R0, R10, 0xe0 ;  /* 0x000000e00a007836 */ /* 0x000fe20000000000 */
[-C--:B------:R-:W-:Y:S01]  /*0490*/  ISETP.GE.AND P6, PT, R6, R5.reuse, PT ;  /* 0x000000050600720c */ /* 0x080fe20003fc6270 */
[----:B------:R1:W5:Y:S01]  /*04a0*/  @!P2 LDG.E R28, desc[UR6][R8.64] ;  /* 0x00000006081ca981 */ /* 0x000362000c1e1900 */
[----:B------:R-:W-:Y:S02]  /*04b0*/  IMAD.MOV.U32 R29, RZ, RZ, 0x7fffffff ;  /* 0x7fffffffff1d7424 */ /* 0x000fe400078e00ff */
[-C--:B------:R-:W-:Y:S01]  /*04c0*/  ISETP.GE.AND P2, PT, R0, R5.reuse, PT ;  /* 0x000000050000720c */ /* 0x080fe20003f46270 */
[C---:B------:R-:W-:Y:S02]  /*04d0*/  VIADD R0, R10.reuse, 0x100 ;  /* 0x000001000a007836 */ /* 0x040fe40000000000 */
[----:B------:R-:W-:Y:S01]  /*04e0*/  VIADD R6, R10, 0xc0 ;  /* 0x000000c00a067836 */ /* 0x000fe20000000000 */
[----:B------:R1:W5:Y:S01]  /*04f0*/  @!P3 LDG.E R29, desc[UR6][R8.64+0x80] ;  /* 0x00008006081db981 */ /* 0x000362000c1e1900 */
[----:B------:R-:W-:Y:S01]  /*0500*/  IMAD.MOV.U32 R31, RZ, RZ, 0x7fffffff ;  /* 0x7fffffffff1f7424 */ /* 0x000fe200078e00ff */
[-C--:B------:R-:W-:Y:S01]  /*0510*/  ISETP.GE.AND P3, PT, R0, R5.reuse, PT ;  /* 0x000000050000720c */ /* 0x080fe20003f66270 */
[----:B------:R-:W-:Y:S01]  /*0520*/  VIADD R0, R10, 0x140 ;  /* 0x000001400a007836 */ /* 0x000fe20000000000 */
[----:B------:R-:W-:Y:S01]  /*0530*/  ISETP.GE.AND P1, PT, R6, R5, PT ;  /* 0x000000050600720c */ /* 0x000fe20003f26270 */
[----:B------:R-:W-:-:S02]  /*0540*/  IMAD.MOV.U32 R32, RZ, RZ, 0x7fffffff ;  /* 0x7fffffffff207424 */ /* 0x000fc400078e00ff */
[----:B------:R1:W5:Y:S01]  /*0550*/  @!P5 LDG.E R31, desc[UR6][R8.64+0x180] ;  /* 0x00018006081fd981 */ /* 0x000362000c1e1900 */
[-C--:B------:R-:W-:Y:S01]  /*0560*/  ISETP.GE.AND P5, PT, R0, R5.reuse, PT ;  /* 0x000000050000720c */ /* 0x080fe20003fa6270 */
[C---:B------:R-:W-:Y:S02]  /*0570*/  VIADD R0, R10.reuse, 0x160 ;  /* 0x000001600a007836 */ /* 0x040fe40000000000 */
[----:B------:R-:W-:Y:S01]  /*0580*/  IMAD.MOV.U32 R30, RZ, RZ, 0x7fffffff ;  /* 0x7fffffffff1e7424 */ /* 0x000fe200078e00ff */
[----:B------:R1:W5:Y:S01]  /*0590*/  @!P6 LDG.E R32, desc[UR6][R8.64+0x200] ;  /* 0x000200060820e981 */ /* 0x000362000c1e1900 */
[----:B------:R-:W-:Y:S01]  /*05a0*/  VIADD R6, R10, 0x120 ;  /* 0x000001200a067836 */ /* 0x000fe20000000000 */
[-C--:B------:R-:W-:Y:S01]  /*05b0*/  ISETP.GE.AND P6, PT, R0, R5.reuse, PT ;  /* 0x000000050000720c */ /* 0x080fe20003fc6270 */
[----:B------:R-:W-:Y:S02]  /*05c0*/  IMAD.MOV.U32 R34, RZ, RZ, 0x7fffffff ;  /* 0x7fffffffff227424 */ /* 0x000fe400078e00ff */
[----:B------:R-:W-:Y:S01]  /*05d0*/  VIADD R0, R10, 0x1a0 ;  /* 0x000001a00a007836 */ /* 0x000fe20000000000 */
[----:B------:R1:W5:Y:S01]  /*05e0*/  @!P4 LDG.E R30, desc[UR6][R8.64+0x100] ;  /* 0x00010006081ec981 */ /* 0x000362000c1e1900 */
[----:B------:R-:W-:Y:S01]  /*05f0*/  ISETP.GE.AND P4, PT, R6, R5, PT ;  /* 0x000000050600720c */ /* 0x000fe20003f86270 */
[----:B------:R-:W-:-:S02]  /*0600*/  IMAD.MOV.U32 R33, RZ, RZ, 0x7fffffff ;  /* 0x7fffffffff217424 */ /* 0x000fc400078e00ff */
[----:B------:R1:W5:Y:S01]  /*0610*/  @!P1 LDG.E R34, desc[UR6][R8.64+0x300] ;  /* 0x0003000608229981 */ /* 0x000362000c1e1900 */
[----:B------:R-:W-:Y:S01]  /*0620*/  IMAD.MOV.U32 R35, RZ, RZ, 0x7fffffff ;  /* 0x7fffffffff237424 */ /* 0x000fe200078e00ff */
[-C--:B------:R-:W-:Y:S01]  /*0630*/  ISETP.GE.AND P1, PT, R0, R5.reuse, PT ;  /* 0x000000050000720c */ /* 0x080fe20003f26270 */
[C---:B------:R-:W-:Y:S01]  /*0640*/  VIADD R6, R10.reuse, 0x180 ;  /* 0x000001800a067836 */ /* 0x040fe20000000000 */
[----:B------:R1:W5:Y:S01]  /*0650*/  @!P0 LDG.E R33, desc[UR6][R8.64+0x280] ;  /* 0x0002800608218981 */ /* 0x000362000c1e1900 */
[----:B------:R-:W-:Y:S02]  /*0660*/  VIADD R0, R10, 0x1c0 ;  /* 0x000001c00a007836 */ /* 0x000fe40000000000 */
[----:B------:R-:W-:Y:S01]  /*0670*/  IMAD.MOV.U32 R36, RZ, RZ, 0x7fffffff ;  /* 0x7fffffffff247424 */ /* 0x000fe200078e00ff */
[----:B------:R1:W5:Y:S01]  /*0680*/  @!P2 LDG.E R35, desc[UR6][R8.64+0x380] ;  /* 0x000380060823a981 */ /* 0x000362000c1e1900 */
[----:B------:R-:W-:Y:S01]  /*0690*/  IMAD.MOV.U32 R37, RZ, RZ, 0x7fffffff ;  /* 0x7fffffffff257424 */ /* 0x000fe200078e00ff */
[-C--:B------:R-:W-:Y:S01]  /*06a0*/  ISETP.GE.AND P0, PT, R6, R5.reuse, PT ;  /* 0x000000050600720c */ /* 0x080fe20003f06270 */
[----:B------:R-:W-:Y:S01]  /*06b0*/  VIADD R6, R10, 0x1e0 ;  /* 0x000001e00a067836 */ /* 0x000fe20000000000 */
[-C--:B------:R-:W-:Y:S01]  /*06c0*/  ISETP.GE.AND P2, PT, R0, R5.reuse, PT ;  /* 0x000000050000720c */ /* 0x080fe20003f46270 */
[----:B------:R-:W-:Y:S01]  /*06d0*/  VIADD R0, R10, 0x200 ;  /* 0x000002000a007836 */ /* 0x000fe20000000000 */
[----:B------:R1:W5:Y:S02]  /*06e0*/  @!P3 LDG.E R36, desc[UR6][R8.64+0x400] ;  /* 0x000400060824b981 */ /* 0x000364000c1e1900 */
[----:B------:R-:W-:-:S02]  /*06f0*/  ISETP.GE.AND P3, PT, R6, R5, PT ;  /* 0x000000050600720c */ /* 0x000fc40003f66270 */
[----:B------:R1:W5:Y:S01]  /*0700*/  @!P4 LDG.E R37, desc[UR6][R8.64+0x480] ;  /* 0x000480060825c981 */ /* 0x000362000c1e1900 */
[----:B------:R-:W-:Y:S01]  /*0710*/  ISETP.GE.AND P4, PT, R0, R5, PT ;  /* 0x000000050000720c */ /* 0x000fe20003f86270 */
[----:B------:R-:W-:Y:S02]  /*0720*/  IMAD.MOV.U32 R38, RZ, RZ, 0x7fffffff ;  /* 0x7fffffffff267424 */ /* 0x000fe400078e00ff */
[----:B------:R-:W-:Y:S02]  /*0730*/  IMAD.MOV.U32 R39, RZ, RZ, 0x7fffffff ;  /* 0x7fffffffff277424 */ /* 0x000fe400078e00ff */
[----:B------:R-:W-:Y:S02]  /*0740*/  IMAD.MOV.U32 R40, RZ, RZ, 0x7fffffff ;  /* 0x7fffffffff287424 */ /* 0x000fe400078e00ff */
[----:B------:R-:W-:Y:S01]  /*0750*/  IMAD.MOV.U32 R43, RZ, RZ, 0x7fffffff ;  /* 0x7fffffffff2b7424 */ /* 0x000fe200078e00ff */
[----:B------:R1:W5:Y:S01]  /*0760*/  @!P5 LDG.E R38, desc[UR6][R8.64+0x500] ;  /* 0x000500060826d981 */ /* 0x000362000c1e1900 */
[----:B------:R-:W-:-:S02]  /*0770*/  IMAD.MOV.U32 R44, RZ, RZ, 0x7fffffff ;  /* 0x7fffffffff2c7424 */ /* 0x000fc400078e00ff */
[----:B------:R-:W-:Y:S01]  /*0780*/  IMAD.MOV.U32 R45, RZ, RZ, 0x7fffffff ;  /* 0x7fffffffff2d7424 */ /* 0x000fe200078e00ff */
[----:B------:R1:W5:Y:S01]  /*0790*/  @!P6 LDG.E R39, desc[UR6][R8.64+0x580] ;  /* 0x000580060827e981 */ /* 0x000362000c1e1900 */
[----:B------:R-:W-:-:S03]  /*07a0*/  IMAD.MOV.U32 R46, RZ, RZ, 0x7fffffff ;  /* 0x7fffffffff2e7424 */ /* 0x000fc600078e00ff */
[----:B------:R1:W5:Y:S04]  /*07b0*/  @!P0 LDG.E R40, desc[UR6][R8.64+0x600] ;  /* 0x0006000608288981 */ /* 0x000368000c1e1900 */
[----:B------:R1:W5:Y:S04]  /*07c0*/  @!P1 LDG.E R43, desc[UR6][R8.64+0x680] ;  /* 0x00068006082b9981 */ /* 0x000368000c1e1900 */
[----:B------:R1:W5:Y:S04]  /*07d0*/  @!P2 LDG.E R44, desc[UR6][R8.64+0x700] ;  /* 0x00070006082ca981 */ /* 0x000368000c1e1900 */
[----:B------:R1:W5:Y:S04]  /*07e0*/  @!P3 LDG.E R45, desc[UR6][R8.64+0x780] ;  /* 0x00078006082db981 */ /* 0x000368000c1e1900 */
[----:B------:R1:W5:Y:S02]  /*07f0*/  @!P4 LDG.E R46, desc[UR6][R8.64+0x800] ;  /* 0x00080006082ec981 */ /* 0x000364000c1e1900 */
.L_x_3:
[----:B------:R-:W-:Y:S01]  /*0800*/  VIMNMX R5, PT, PT, R24, 0xe0, !PT ;  /* 0x000000e018057848 */ /* 0x000fe20007fe0100 */
[----:B------:R-:W2:Y:S01]  /*0810*/  LDCU UR4, c[0x0][0x3c8] ;  /* 0x00007900ff0477ac */ /* 0x000ea20008000800 */
[----:B------:R-:W-:Y:S01]  /*0820*/  SHF.R.U32.HI R0, RZ, 0x5, R3 ;  /* 0x00000005ff007819 */ /* 0x000fe20000011603 */
[----:B------:R-:W-:Y:S01]  /*0830*/  BSSY.RECONVERGENT B0, `(.L_x_4) ;  /* 0x0000025000007945 */ /* 0x000fe20003800200 */
[--C-:B------:R-:W-:Y:S01]  /*0840*/  IADD3 R5, PT, PT, R5, 0x1f, -R24.reuse ;  /* 0x0000001f05057810 */ /* 0x100fe20007ffe818 */
[----:B------:R-:W-:Y:S01]  /*0850*/  UMOV UR5, 0xffffffff ;  /* 0xffffffff00057882 */ /* 0x000fe20000000000 */
[----:B01----:R-:W-:Y:S02]  /*0860*/  IMAD.MOV.U32 R8, RZ, RZ, R24 ;  /* 0x000000ffff087224 */ /* 0x003fe400078e0018 */
[C---:B------:R-:W-:Y:S01]  /*0870*/  ISETP.GE.U32.AND P0, PT, R5.reuse, 0x1e0, PT ;  /* 0x000001e00500780c */ /* 0x040fe20003f06070 */
[----:B------:R-:W-:Y:S01]  /*0880*/  IMAD.SHL.U32 R0, R0, 0x400, RZ ;  /* 0x0000040000007824 */ /* 0x000fe200078e00ff */
[----:B------:R-:W-:-:S04]  /*0890*/  LEA.HI R6, R5, 0x1, RZ, 0x1b ;  /* 0x0000000105067811 */ /* 0x000fc800078fd8ff */
[----:B------:R-:W-:-:S04]  /*08a0*/  LOP3.LUT R9, R6, 0xf, RZ, 0xc0, !PT ;  /* 0x0000000f06097812 */ /* 0x000fc800078ec0ff */
[----:B------:R-:W-:Y:S01]  /*08b0*/  ISETP.NE.AND P1, PT, R9, RZ, PT ;  /* 0x000000ff0900720c */ /* 0x000fe20003f25270 */
[----:B--2---:R-:W-:Y:S02]  /*08c0*/  USHF.L.U32 UR4, UR5, UR4, URZ ;  /* 0x0000000405047299 */ /* 0x004fe400080006ff */
[----:B------:R-:W-:Y:S10]  /*08d0*/  @!P0 BRA `(.L_x_5) ;  /* 0x0000000000688947 */ /* 0x000ff40003800000 */
[----:B------:R-:W-:Y:S01]  /*08e0*/  IMAD R10, R24, 0x4, R0 ;  /* 0x00000004180a7824 */ /* 0x000fe200078e0200 */
[----:B------:R-:W-:Y:S01]  /*08f0*/  LOP3.LUT R5, R6, 0xffffff0, RZ, 0xc0, !PT ;  /* 0x0ffffff006057812 */ /* 0x000fe200078ec0ff */
[----:B------:R-:W-:-:S03]  /*0900*/  IMAD.MOV.U32 R8, RZ, RZ, R24 ;  /* 0x000000ffff087224 */ /* 0x000fc600078e0018 */
[----:B------:R-:W-:Y:S01]  /*0910*/  IADD3 R10, PT, PT, R10, 0x400, R7 ;  /* 0x000004000a0a7810 */ /* 0x000fe20007ffe007 */
[----:B------:R-:W-:-:S07]  /*0920*/  IMAD.MOV R5, RZ, RZ, -R5 ;  /* 0x000000ffff057224 */ /* 0x000fce00078e0a05 */
.L_x_6:
[----:B------:R-:W-:Y:S01]  /*0930*/  VIADD R5, R5, 0x10 ;  /* 0x0000001005057836 */ /* 0x000fe20000000000 */
[----:B------:R-:W-:Y:S01]  /*0940*/  STS [R10+-0x400], RZ ;  /* 0xfffc00ff0a007388 */ /* 0x000fe20000000800 */
[----:B------:R-:W-:-:S03]  /*0950*/  VIADD R8, R8, 0x200 ;  /* 0x0000020008087836 */ /* 0x000fc60000000000 */
[----:B------:R-:W-:Y:S01]  /*0960*/  ISETP.NE.AND P0, PT, R5, RZ, PT ;  /* 0x000000ff0500720c */ /* 0x000fe20003f05270 */
[----:B------:R-:W-:Y:S04]  /*0970*/  STS [R10+-0x380], RZ ;  /* 0xfffc80ff0a007388 */ /* 0x000fe80000000800 */
[----:B------:R-:W-:Y:S04]  /*0980*/  STS [R10+-0x300], RZ ;  /* 0xfffd00ff0a007388 */ /* 0x000fe80000000800 */
[----:B------:R-:W-:Y:S04]  /*0990*/  STS [R10+-0x280], RZ ;  /* 0xfffd80ff0a007388 */ /* 0x000fe80000000800 */
[----:B------:R-:W-:Y:S04]  /*09a0*/  STS [R10+-0x200], RZ ;  /* 0xfffe00ff0a007388 */ /* 0x000fe80000000800 */
[----:B------:R-:W-:Y:S04]  /*09b0*/  STS [R10+-0x180], RZ ;  /* 0xfffe80ff0a007388 */ /* 0x000fe80000000800 */
[----:B------:R-:W-:Y:S04]  /*09c0*/  STS [R10+-0x100], RZ ;  /* 0xffff00ff0a007388 */ /* 0x000fe80000000800 */
[----:B------:R-:W-:Y:S04]  /*09d0*/  STS [R10+-0x80], RZ ;  /* 0xffff80ff0a007388 */ /* 0x000fe80000000800 */
[----:B------:R-:W-:Y:S04]  /*09e0*/  STS [R10], RZ ;  /* 0x000000ff0a007388 */ /* 0x000fe80000000800 */
[----:B------:R-:W-:Y:S04]  /*09f0*/  STS [R10+0x80], RZ ;  /* 0x000080ff0a007388 */ /* 0x000fe80000000800 */
[----:B------:R-:W-:Y:S04]  /*0a00*/  STS [R10+0x100], RZ ;  /* 0x000100ff0a007388 */ /* 0x000fe80000000800 */
[----:B------:R-:W-:Y:S04]  /*0a10*/  STS [R10+0x180], RZ ;  /* 0x000180ff0a007388 */ /* 0x000fe80000000800 */
[----:B------:R-:W-:Y:S04]  /*0a20*/  STS [R10+0x200], RZ ;  /* 0x000200ff0a007388 */ /* 0x000fe80000000800 */
[----:B------:R-:W-:Y:S04]  /*0a30*/  STS [R10+0x280], RZ ;  /* 0x000280ff0a007388 */ /* 0x000fe80000000800 */
[----:B------:R-:W-:Y:S04]  /*0a40*/  STS [R10+0x300], RZ ;  /* 0x000300ff0a007388 */ /* 0x000fe80000000800 */
[----:B------:R0:W-:Y:S02]  /*0a50*/  STS [R10+0x380], RZ ;  /* 0x000380ff0a007388 */ /* 0x0001e40000000800 */
[----:B0-----:R-:W-:Y:S01]  /*0a60*/  VIADD R10, R10, 0x800 ;  /* 0x000008000a0a7836 */ /* 0x001fe20000000000 */
[----:B------:R-:W-:Y:S06]  /*0a70*/  @P0 BRA `(.L_x_6) ;  /* 0xfffffffc00ac0947 */ /* 0x000fec000383ffff */
.L_x_5:
[----:B------:R-:W-:Y:S05]  /*0a80*/  BSYNC.RECONVERGENT B0 ;  /* 0x0000000000007941 */ /* 0x000fea0003800200 */
.L_x_4:
[----:B------:R-:W-:Y:S01]  /*0a90*/  BSSY.RECONVERGENT B0, `(.L_x_7) ;  /* 0x0000026000007945 */ /* 0x000fe20003800200 */
[----:B------:R-:W-:-:S03]  /*0aa0*/  IMAD.IADD R5, R7, 0x1, R0 ;  /* 0x0000000107057824 */ /* 0x000fc600078e0200 */
[----:B------:R-:W-:Y:S05]  /*0ab0*/  @!P1 BRA `(.L_x_8) ;  /* 0x00000000008c9947 */ /* 0x000fea0003800000 */
[----:B------:R-:W-:Y:S01]  /*0ac0*/  ISETP.GE.U32.AND P0, PT, R9, 0x8, PT ;  /* 0x000000080900780c */ /* 0x000fe20003f06070 */
[----:B------:R-:W-:Y:S01]  /*0ad0*/  BSSY.RECONVERGENT B1, `(.L_x_9) ;  /* 0x000000e000017945 */ /* 0x000fe20003800200 */
[----:B------:R-:W-:-:S04]  /*0ae0*/  LOP3.LUT R10, R6, 0x7, RZ, 0xc0, !PT ;  /* 0x00000007060a7812 */ /* 0x000fc800078ec0ff */
[----:B------:R-:W-:-:S07]  /*0af0*/  ISETP.NE.AND P1, PT, R10, RZ, PT ;  /* 0x000000ff0a00720c */ /* 0x000fce0003f25270 */
[----:B------:R-:W-:Y:S06]  /*0b00*/  @!P0 BRA `(.L_x_10) ;  /* 0x0000000000288947 */ /* 0x000fec0003800000 */
[C---:B------:R-:W-:Y:S02]  /*0b10*/  IMAD R9, R8.reuse, 0x4, R5 ;  /* 0x0000000408097824 */ /* 0x040fe400078e0205 */
[----:B------:R-:W-:-:S03]  /*0b20*/  VIADD R8, R8, 0x100 ;  /* 0x0000010008087836 */ /* 0x000fc60000000000 */
[----:B------:R0:W-:Y:S04]  /*0b30*/  STS [R9], RZ ;  /* 0x000000ff09007388 */ /* 0x0001e80000000800 */
[----:B------:R0:W-:Y:S04]  /*0b40*/  STS [R9+0x80], RZ ;  /* 0x000080ff09007388 */ /* 0x0001e80000000800 */
[----:B------:R0:W-:Y:S04]  /*0b50*/  STS [R9+0x100], RZ ;  /* 0x000100ff09007388 */ /* 0x0001e80000000800 */
[----:B------:R0:W-:Y:S04]  /*0b60*/  STS [R9+0x180], RZ ;  /* 0x000180ff09007388 */ /* 0x0001e80000000800 */
[----:B------:R0:W-:Y:S04]  /*0b70*/  STS [R9+0x200], RZ ;  /* 0x000200ff09007388 */ /* 0x0001e80000000800 */
[----:B------:R0:W-:Y:S04]  /*0b80*/  STS [R9+0x280], RZ ;  /* 0x000280ff09007388 */ /* 0x0001e80000000800 */
[----:B------:R0:W-:Y:S04]  /*0b90*/  STS [R9+0x300], RZ ;  /* 0x000300ff09007388 */ /* 0x0001e80000000800 */
[----:B------:R0:W-:Y:S02]  /*0ba0*/  STS [R9+0x380], RZ ;  /* 0x000380ff09007388 */ /* 0x0001e40000000800 */
.L_x_10:
[----:B------:R-:W-:Y:S05]  /*0bb0*/  BSYNC.RECONVERGENT B1 ;  /* 0x0000000000017941 */ /* 0x000fea0003800200 */
.L_x_9:
[----:B------:R-:W-:Y:S05]  /*0bc0*/  @!P1 BRA `(.L_x_8) ;  /* 0x0000000000489947 */ /* 0x000fea0003800000 */
[----:B------:R-:W-:Y:S02]  /*0bd0*/  ISETP.GE.U32.AND P0, PT, R10, 0x4, PT ;  /* 0x000000040a00780c */ /* 0x000fe40003f06070 */
[----:B------:R-:W-:-:S04]  /*0be0*/  LOP3.LUT R6, R6, 0x3, RZ, 0xc0, !PT ;  /* 0x0000000306067812 */ /* 0x000fc800078ec0ff */
[----:B------:R-:W-:-:S07]  /*0bf0*/  ISETP.NE.AND P1, PT, R6, RZ, PT ;  /* 0x000000ff0600720c */ /* 0x000fce0003f25270 */
[C---:B0-----:R-:W-:Y:S02]  /*0c00*/  @P0 IMAD R9, R8.reuse, 0x4, R5 ;  /* 0x0000000408090824 */ /* 0x041fe400078e0205 */
[----:B------:R-:W-:-:S03]  /*0c10*/  @P0 VIADD R8, R8, 0x80 ;  /* 0x0000008008080836 */ /* 0x000fc60000000000 */
[----:B------:R1:W-:Y:S04]  /*0c20*/  @P0 STS [R9], RZ ;  /* 0x000000ff09000388 */ /* 0x0003e80000000800 */
[----:B------:R1:W-:Y:S04]  /*0c30*/  @P0 STS [R9+0x80], RZ ;  /* 0x000080ff09000388 */ /* 0x0003e80000000800 */
[----:B------:R1:W-:Y:S04]  /*0c40*/  @P0 STS [R9+0x100], RZ ;  /* 0x000100ff09000388 */ /* 0x0003e80000000800 */
[----:B------:R1:W-:Y:S01]  /*0c50*/  @P0 STS [R9+0x180], RZ ;  /* 0x000180ff09000388 */ /* 0x0003e20000000800 */
[----:B------:R-:W-:Y:S05]  /*0c60*/  @!P1 BRA `(.L_x_8) ;  /* 0x0000000000209947 */ /* 0x000fea0003800000 */
[----:B------:R-:W-:Y:S02]  /*0c70*/  IMAD R0, R8, 0x4, R0 ;  /* 0x0000000408007824 */ /* 0x000fe400078e0200 */
[----:B------:R-:W-:Y:S02]  /*0c80*/  IMAD.MOV R6, RZ, RZ, -R6 ;  /* 0x000000ffff067224 */ /* 0x000fe400078e0a06 */
[----:B------:R-:W-:-:S07]  /*0c90*/  IMAD.IADD R0, R7, 0x1, R0 ;  /* 0x0000000107007824 */ /* 0x000fce00078e0200 */
.L_x_11:
[----:B------:R-:W-:Y:S01]  /*0ca0*/  VIADD R6, R6, 0x1 ;  /* 0x0000000106067836 */ /* 0x000fe20000000000 */
[----:B------:R0:W-:Y:S04]  /*0cb0*/  STS [R0], RZ ;  /* 0x000000ff00007388 */ /* 0x0001e80000000800 */
[----:B------:R-:W-:Y:S01]  /*0cc0*/  ISETP.NE.AND P0, PT, R6, RZ, PT ;  /* 0x000000ff0600720c */ /* 0x000fe20003f05270 */
[----:B0-----:R-:W-:-:S12]  /*0cd0*/  VIADD R0, R0, 0x80 ;  /* 0x0000008000007836 */ /* 0x001fd80000000000 */
[----:B------:R-:W-:Y:S05]  /*0ce0*/  @P0 BRA `(.L_x_11) ;  /* 0xfffffffc00ec0947 */ /* 0x000fea000383ffff */
.L_x_8:
[----:B------:R-:W-:Y:S05]  /*0cf0*/  BSYNC.RECONVERGENT B0 ;  /* 0x0000000000007941 */ /* 0x000fea0003800200 */
.L_x_7:
[----:B------:R-:W2:Y:S01]  /*0d00*/  LDCU UR5, c[0x0][0x3c4] ;  /* 0x00007880ff0577ac */ /* 0x000ea20008000800 */
[----:B-----5:R-:W-:Y:S01]  /*0d10*/  LOP3.LUT R27, R28, 0x80000000, RZ, 0x3c, !PT ;  /* 0x800000001c1b7812 */ /* 0x020fe200078e3cff */
[----:B------:R-:W-:Y:S01]  /*0d20*/  BSSY.RECONVERGENT B0, `(.L_x_12) ;  /* 0x0000080000007945 */ /* 0x000fe20003800200 */
[----:B------:R-:W-:Y:S02]  /*0d30*/  LOP3.LUT R22, R29, 0x80000000, RZ, 0x3c, !PT ;  /* 0x800000001d167812 */ /* 0x000fe400078e3cff */
[----:B------:R-:W-:Y:S02]  /*0d40*/  LOP3.LUT R21, R30, 0x80000000, RZ, 0x3c, !PT ;  /* 0x800000001e157812 */ /* 0x000fe400078e3cff */
[----:B------:R-:W-:Y:S02]  /*0d50*/  LOP3.LUT R18, R31, 0x80000000, RZ, 0x3c, !PT ;  /* 0x800000001f127812 */ /* 0x000fe400078e3cff */
[----:B------:R-:W-:Y:S02]  /*0d60*/  LOP3.LUT R20, R33, 0x80000000, RZ, 0x3c, !PT ;  /* 0x8000000021147812 */ /* 0x000fe400078e3cff */
[----:B------:R-:W-:-:S02]  /*0d70*/  LOP3.LUT R23, R32, 0x80000000, RZ, 0x3c, !PT ;  /* 0x8000000020177812 */ /* 0x000fc400078e3cff */
[----:B------:R-:W-:Y:S02]  /*0d80*/  LOP3.LUT R25, R34, 0x80000000, RZ, 0x3c, !PT ;  /* 0x8000000022197812 */ /* 0x000fe400078e3cff */
[----:B------:R-:W-:Y:S02]  /*0d90*/  LOP3.LUT R17, R36, 0x80000000, RZ, 0x3c, !PT ;  /* 0x8000000024117812 */ /* 0x000fe400078e3cff */
[----:B------:R-:W-:Y:S02]  /*0da0*/  LOP3.LUT R19, R38, 0x80000000, RZ, 0x3c, !PT ;  /* 0x8000000026137812 */ /* 0x000fe400078e3cff */
[----:B--2---:R-:W-:Y:S02]  /*0db0*/  SHF.R.U32.HI R49, RZ, UR5, R27 ;  /* 0x00000005ff317c19 */ /* 0x004fe4000801161b */
[----:B------:R-:W-:Y:S02]  /*0dc0*/  SHF.R.U32.HI R52, RZ, UR5, R22 ;  /* 0x00000005ff347c19 */ /* 0x000fe40008011616 */
[----:B------:R-:W-:-:S02]  /*0dd0*/  LOP3.LUT R49, R49, UR4, RZ, 0x30, !PT ;  /* 0x0000000431317c12 */ /* 0x000fc4000f8e30ff */
[----:B------:R-:W-:Y:S02]  /*0de0*/  LOP3.LUT R52, R52, UR4, RZ, 0x30, !PT ;  /* 0x0000000434347c12 */ /* 0x000fe4000f8e30ff */
[----:B------:R-:W-:Y:S01]  /*0df0*/  SHF.R.U32.HI R56, RZ, UR5, R21 ;  /* 0x00000005ff387c19 */ /* 0x000fe20008011615 */
[--C-:B------:R-:W-:Y:S01]  /*0e00*/  IMAD R0, R49, 0x4, R5.reuse ;  /* 0x0000000431007824 */ /* 0x100fe200078e0205 */
[----:B------:R-:W-:Y:S01]  /*0e10*/  SHF.R.U32.HI R48, RZ, UR5, R18 ;  /* 0x00000005ff307c19 */ /* 0x000fe20008011612 */
[----:B------:R-:W-:Y:S01]  /*0e20*/  IMAD R6, R52, 0x4, R5 ;  /* 0x0000000434067824 */ /* 0x000fe200078e0205 */
[----:B------:R-:W-:Y:S01]  /*0e30*/  LOP3.LUT R56, R56, UR4, RZ, 0x30, !PT ;  /* 0x0000000438387c12 */ /* 0x000fe2000f8e30ff */
[----:B------:R-:W-:Y:S01]  /*0e40*/  NOP ;  /* 0x0000000000007918 */ /* 0x000fe20000000000 */
[----:B01----:R-:W-:Y:S01]  /*0e50*/  SHF.R.U32.HI R9, RZ, UR5, R20 ;  /* 0x00000005ff097c19 */ /* 0x003fe20008011614 */
[----:B------:R0:W-:Y:S01]  /*0e60*/  ATOMS.POPC.INC.32 RZ, [R0+URZ] ;  /* 0x0000000000ff7f8c */ /* 0x0001e2000d8000ff */
[----:B------:R-:W-:-:S02]  /*0e70*/  LOP3.LUT R48, R48, UR4, RZ, 0x30, !PT ;  /* 0x0000000430307c12 */ /* 0x000fc4000f8e30ff */
[----:B------:R-:W-:Y:S01]  /*0e80*/  SHF.R.U32.HI R8, RZ, UR5, R23 ;  /* 0x00000005ff087c19 */ /* 0x000fe20008011617 */
[----:B------:R1:W-:Y:S01]  /*0e90*/  ATOMS.POPC.INC.32 RZ, [R6+URZ] ;  /* 0x0000000006ff7f8c */ /* 0x0003e2000d8000ff */
[----:B------:R-:W-:Y:S02]  /*0ea0*/  SHF.R.U32.HI R11, RZ, UR5, R25 ;  /* 0x00000005ff0b7c19 */ /* 0x000fe40008011619 */
[----:B------:R-:W-:Y:S01]  /*0eb0*/  LOP3.LUT R10, R9, UR4, RZ, 0x30, !PT ;  /* 0x00000004090a7c12 */ /* 0x000fe2000f8e30ff */
[--C-:B0-----:R-:W-:Y:S01]  /*0ec0*/  IMAD R0, R56, 0x4, R5.reuse ;  /* 0x0000000438007824 */ /* 0x101fe200078e0205 */
[----:B------:R-:W-:Y:S02]  /*0ed0*/  LOP3.LUT R8, R8, UR4, RZ, 0x30, !PT ;  /* 0x0000000408087c12 */ /* 0x000fe4000f8e30ff */
[----:B------:R-:W-:Y:S01]  /*0ee0*/  LOP3.LUT R12, R11, UR4, RZ, 0x30, !PT ;  /* 0x000000040b0c7c12 */ /* 0x000fe2000f8e30ff */
[--C-:B-1----:R-:W-:Y:S01]  /*0ef0*/  IMAD R6, R48, 0x4, R5.reuse ;  /* 0x0000000430067824 */ /* 0x102fe200078e0205 */
[----:B------:R0:W-:Y:S01]  /*0f00*/  ATOMS.POPC.INC.32 RZ, [R0+URZ] ;  /* 0x0000000000ff7f8c */ /* 0x0001e2000d8000ff */
[--C-:B------:R-:W-:Y:S01]  /*0f10*/  IMAD R9, R10, 0x4, R5.reuse ;  /* 0x000000040a097824 */ /* 0x100fe200078e0205 */
[----:B------:R-:W-:Y:S01]  /*0f20*/  LOP3.LUT R10, R35, 0x80000000, RZ, 0x3c, !PT ;  /* 0x80000000230a7812 */ /* 0x000fe200078e3cff */
[--C-:B------:R-:W-:Y:S01]  /*0f30*/  IMAD R8, R8, 0x4, R5.reuse ;  /* 0x0000000408087824 */ /* 0x100fe200078e0205 */
[----:B------:R1:W-:Y:S01]  /*0f40*/  ATOMS.POPC.INC.32 RZ, [R6+URZ] ;  /* 0x0000000006ff7f8c */ /* 0x0003e2000d8000ff */
[----:B------:R-:W-:Y:S01]  /*0f50*/  IMAD R11, R12, 0x4, R5 ;  /* 0x000000040c0b7824 */ /* 0x000fe200078e0205 */
[----:B------:R-:W-:-:S02]  /*0f60*/  LOP3.LUT R12, R37, 0x80000000, RZ, 0x3c, !PT ;  /* 0x80000000250c7812 */ /* 0x000fc400078e3cff */
[----:B------:R-:W-:Y:S01]  /*0f70*/  LOP3.LUT R16, R39, 0x80000000, RZ, 0x3c, !PT ;  /* 0x8000000027107812 */ /* 0x000fe200078e3cff */
[----:B------:R-:W-:Y:S01]  /*0f80*/  ATOMS.POPC.INC.32 RZ, [R8+URZ] ;  /* 0x0000000008ff7f8c */ /* 0x000fe2000d8000ff */
[----:B0-----:R-:W-:Y:S02]  /*0f90*/  SHF.R.U32.HI R0, RZ, UR5, R10 ;  /* 0x00000005ff007c19 */ /* 0x001fe4000801160a */
[----:B-1----:R-:W-:Y:S01]  /*0fa0*/  SHF.R.U32.HI R6, RZ, UR5, R17 ;  /* 0x00000005ff067c19 */ /* 0x002fe20008011611 */
[----:B------:R0:W-:Y:S01]  /*0fb0*/  ATOMS.POPC.INC.32 RZ, [R9+URZ] ;  /* 0x0000000009ff7f8c */ /* 0x0001e2000d8000ff */
[----:B------:R-:W-:Y:S02]  /*0fc0*/  SHF.R.U32.HI R14, RZ, UR5, R19 ;  /* 0x00000005ff0e7c19 */ /* 0x000fe40008011613 */
[----:B------:R-:W-:Y:S01]  /*0fd0*/  LOP3.LUT R6, R6, UR4, RZ, 0x30, !PT ;  /* 0x0000000406067c12 */ /* 0x000fe2000f8e30ff */
[----:B------:R1:W-:Y:S01]  /*0fe0*/  ATOMS.POPC.INC.32 RZ, [R11+URZ] ;  /* 0x000000000bff7f8c */ /* 0x0003e2000d8000ff */
[----:B------:R-:W-:-:S02]  /*0ff0*/  SHF.R.U32.HI R13, RZ, UR5, R12 ;  /* 0x00000005ff0d7c19 */ /* 0x000fc4000801160c */
[----:B------:R-:W-:Y:S02]  /*1000*/  LOP3.LUT R0, R0, UR4, RZ, 0x30, !PT ;  /* 0x0000000400007c12 */ /* 0x000fe4000f8e30ff */
[----:B0-----:R-:W-:Y:S02]  /*1010*/  SHF.R.U32.HI R9, RZ, UR5, R16 ;  /* 0x00000005ff097c19 */ /* 0x001fe40008011610 */
[----:B------:R-:W-:Y:S01]  /*1020*/  LOP3.LUT R50, R14, UR4, RZ, 0x30, !PT ;  /* 0x000000040e327c12 */ /* 0x000fe2000f8e30ff */
[--C-:B------:R-:W-:Y:S01]  /*1030*/  IMAD R14, R6, 0x4, R5.reuse ;  /* 0x00000004060e7824 */ /* 0x100fe200078e0205 */
[----:B------:R-:W-:Y:S01]  /*1040*/  LOP3.LUT R8, R13, UR4, RZ, 0x30, !PT ;  /* 0x000000040d087c12 */ /* 0x000fe2000f8e30ff */
[--C-:B------:R-:W-:Y:S01]  /*1050*/  IMAD R0, R0, 0x4, R5.reuse ;  /* 0x0000000400007824 */ /* 0x100fe200078e0205 */
[----:B------:R-:W-:Y:S01]  /*1060*/  LOP3.LUT R6, R9, UR4, RZ, 0x30, !PT ;  /* 0x0000000409067c12 */ /* 0x000fe2000f8e30ff */
[--C-:B------:R-:W-:Y:S01]  /*1070*/  IMAD R50, R50, 0x4, R5.reuse ;  /* 0x0000000432327824 */ /* 0x100fe200078e0205 */
[----:B------:R-:W-:Y:S01]  /*1080*/  LOP3.LUT R9, R40, 0x80000000, RZ, 0x3c, !PT ;  /* 0x8000000028097812 */ /* 0x000fe200078e3cff */
[--C-:B------:R-:W-:Y:S01]  /*1090*/  IMAD R26, R8, 0x4, R5.reuse ;  /* 0x00000004081a7824 */ /* 0x100fe200078e0205 */
[----:B------:R0:W-:Y:S01]  /*10a0*/  ATOMS.POPC.INC.32 RZ, [R0+URZ] ;  /* 0x0000000000ff7f8c */ /* 0x0001e2000d8000ff */
[----:B------:R-:W-:Y:S01]  /*10b0*/  IMAD R51, R6, 0x4, R5 ;  /* 0x0000000406337824 */ /* 0x000fe200078e0205 */
[----:B------:R-:W-:-:S02]  /*10c0*/  LOP3.LUT R6, R43, 0x80000000, RZ, 0x3c, !PT ;  /* 0x800000002b067812 */ /* 0x000fc400078e3cff */
[----:B-1----:R-:W-:Y:S01]  /*10d0*/  LOP3.LUT R11, R44, 0x80000000, RZ, 0x3c, !PT ;  /* 0x800000002c0b7812 */ /* 0x002fe200078e3cff */
[----:B------:R1:W-:Y:S01]  /*10e0*/  ATOMS.POPC.INC.32 RZ, [R14+URZ] ;  /* 0x000000000eff7f8c */ /* 0x0003e2000d8000ff */
[----:B------:R-:W-:Y:S02]  /*10f0*/  LOP3.LUT R8, R45, 0x80000000, RZ, 0x3c, !PT ;  /* 0x800000002d087812 */ /* 0x000fe400078e3cff */
[----:B------:R-:W-:Y:S01]  /*1100*/  LOP3.LUT R13, R46, 0x80000000, RZ, 0x3c, !PT ;  /* 0x800000002e0d7812 */ /* 0x000fe200078e3cff */
[----:B------:R2:W-:Y:S01]  /*1110*/  ATOMS.POPC.INC.32 RZ, [R26+URZ] ;  /* 0x000000001aff7f8c */ /* 0x0005e2000d8000ff */
[----:B0-----:R-:W-:Y:S02]  /*1120*/  SHF.R.U32.HI R0, RZ, UR5, R9 ;  /* 0x00000005ff007c19 */ /* 0x001fe40008011609 */
[----:B------:R-:W-:Y:S01]  /*1130*/  SHF.R.U32.HI R53, RZ, UR5, R11 ;  /* 0x00000005ff357c19 */ /* 0x000fe2000801160b */
[----:B-1----:R-:W0:Y:S01]  /*1140*/  LDC.64 R14, c[0x0][0x380] ;  /* 0x0000e000ff0e7b82 */ /* 0x002e220000000a00 */
[----:B------:R-:W-:Y:S01]  /*1150*/  SHF.R.U32.HI R55, RZ, UR5, R8 ;  /* 0x00000005ff377c19 */ /* 0x000fe20008011608 */
[----:B------:R1:W-:Y:S01]  /*1160*/  ATOMS.POPC.INC.32 RZ, [R50+URZ] ;  /* 0x0000000032ff7f8c */ /* 0x0003e2000d8000ff */
[----:B------:R-:W-:-:S02]  /*1170*/  SHF.R.U32.HI R57, RZ, UR5, R13 ;  /* 0x00000005ff397c19 */ /* 0x000fc4000801160d */
[----:B--2---:R-:W-:Y:S01]  /*1180*/  SHF.R.U32.HI R26, RZ, UR5, R6 ;  /* 0x00000005ff1a7c19 */ /* 0x004fe20008011606 */
[----:B------:R2:W-:Y:S01]  /*1190*/  ATOMS.POPC.INC.32 RZ, [R51+URZ] ;  /* 0x0000000033ff7f8c */ /* 0x0005e2000d8000ff */
[----:B------:R-:W-:Y:S02]  /*11a0*/  LOP3.LUT R0, R0, UR4, RZ, 0x30, !PT ;  /* 0x0000000400007c12 */ /* 0x000fe4000f8e30ff */
[----:B------:R-:W-:Y:S02]  /*11b0*/  LOP3.LUT R54, R26, UR4, RZ, 0x30, !PT ;  /* 0x000000041a367c12 */ /* 0x000fe4000f8e30ff */
[----:B------:R-:W-:Y:S01]  /*11c0*/  LOP3.LUT R58, R53, UR4, RZ, 0x30, !PT ;  /* 0x00000004353a7c12 */ /* 0x000fe2000f8e30ff */
[--C-:B------:R-:W-:Y:S01]  /*11d0*/  IMAD R53, R0, 0x4, R5.reuse ;  /* 0x0000000400357824 */ /* 0x100fe200078e0205 */
[----:B------:R-:W-:Y:S01]  /*11e0*/  ISETP.GT.U32.AND P2, PT, R3, 0xff, PT ;  /* 0x000000ff0300780c */ /* 0x000fe20003f44070 */
[--C-:B------:R-:W-:Y:S01]  /*11f0*/  IMAD R54, R54, 0x4, R5.reuse ;  /* 0x0000000436367824 */ /* 0x100fe200078e0205 */
[----:B------:R-:W-:Y:S01]  /*1200*/  LOP3.LUT R60, R55, UR4, RZ, 0x30, !PT ;  /* 0x00000004373c7c12 */ /* 0x000fe2000f8e30ff */
[--C-:B------:R-:W-:Y:S01]  /*1210*/  IMAD R58, R58, 0x4, R5.reuse ;  /* 0x000000043a3a7824 */ /* 0x100fe200078e0205 */
[----:B------:R-:W-:Y:S01]  /*1220*/  LOP3.LUT R26, R57, UR4, RZ, 0x30, !PT ;  /* 0x00000004391a7c12 */ /* 0x000fe2000f8e30ff */
[----:B------:R3:W-:Y:S01]  /*1230*/  ATOMS.POPC.INC.32 RZ, [R53+URZ] ;  /* 0x0000000035ff7f8c */ /* 0x0007e2000d8000ff */
[----:B-1----:R-:W-:Y:S01]  /*1240*/  P2R R50, PR, RZ, 0x4 ;  /* 0x00000004ff327803 */ /* 0x002fe20000000000 */
[----:B------:R-:W-:-:S02]  /*1250*/  IMAD R60, R60, 0x4, R5 ;  /* 0x000000043c3c7824 */ /* 0x000fc400078e0205 */
[----:B------:R-:W-:Y:S01]  /*1260*/  IMAD R5, R26, 0x4, R5 ;  /* 0x000000041a057824 */ /* 0x000fe200078e0205 */
[----:B------:R3:W-:Y:S01]  /*1270*/  ATOMS.POPC.INC.32 RZ, [R54+URZ] ;  /* 0x0000000036ff7f8c */ /* 0x0007e2000d8000ff */
[----:B--2---:R-:W-:Y:S02]  /*1280*/  IMAD R51, R3, 0x4, R7 ;  /* 0x0000000403337824 */ /* 0x004fe400078e0207 */
[----:B------:R-:W-:Y:S01]  /*1290*/  IMAD.MOV.U32 R0, RZ, RZ, RZ ;  /* 0x000000ffff007224 */ /* 0x000fe200078e00ff */
[----:B------:R3:W-:Y:S04]  /*12a0*/  ATOMS.POPC.INC.32 RZ, [R58+URZ] ;  /* 0x000000003aff7f8c */ /* 0x0007e8000d8000ff */
[----:B------:R3:W-:Y:S04]  /*12b0*/  ATOMS.POPC.INC.32 RZ, [R60+URZ] ;  /* 0x000000003cff7f8c */ /* 0x0007e8000d8000ff */
[----:B------:R3:W-:Y:S01]  /*12c0*/  ATOMS.POPC.INC.32 RZ, [R5+URZ] ;  /* 0x0000000005ff7f8c */ /* 0x0007e2000d8000ff */
[----:B------:R-:W-:Y:S06]  /*12d0*/  BAR.SYNC.DEFER_BLOCKING 0x0 ;  /* 0x0000000000007b1d */ /* 0x000fec0000010000 */
[----:B------:R-:W-:Y:S05]  /*12e0*/  @P2 BRA `(.L_x_13) ;  /* 0x00000000008c2947 */ /* 0x000fea0003800000 */
[----:B------:R-:W1:Y:S04]  /*12f0*/  LDS R0, [R51] ;  /* 0x0000000033007984 */ /* 0x000e680000000800 */
[----:B---3--:R-:W2:Y:S04]  /*1300*/  LDS R5, [R51+0x400] ;  /* 0x0004000033057984 */ /* 0x008ea80000000800 */
[----:B------:R-:W3:Y:S04]  /*1310*/  LDS R53, [R51+0x800] ;  /* 0x0008000033357984 */ /* 0x000ee80000000800 */
[----:B------:R-:W4:Y:S04]  /*1320*/  LDS R55, [R51+0xc00] ;  /* 0x000c000033377984 */ /* 0x000f280000000800 */
[----:B------:R-:W5:Y:S04]  /*1330*/  LDS R57, [R51+0x1000] ;  /* 0x0010000033397984 */ /* 0x000f680000000800 */
[----:B------:R-:W0:Y:S04]  /*1340*/  LDS R59, [R51+0x1400] ;  /* 0x00140000333b7984 */ /* 0x000e280000000800 */
[----:B------:R-:W-:Y:S04]  /*1350*/  LDS R61, [R51+0x2000] ;  /* 0x00200000333d7984 */ /* 0x000fe80000000800 */
[----:B------:R-:W-:Y:S04]  /*1360*/  LDS R63, [R51+0x2400] ;  /* 0x00240000333f7984 */ /* 0x000fe80000000800 */
[----:B------:R-:W-:Y:S04]  /*1370*/  LDS R65, [R51+0x2800] ;  /* 0x0028000033417984 */ /* 0x000fe80000000800 */
[----:B------:R-:W-:Y:S04]  /*1380*/  STS [R51], RZ ;  /* 0x000000ff33007388 */ /* 0x000fe80000000800 */
[----:B-1----:R-:W-:Y:S01]  /*1390*/  STS [R51+0x400], R0 ;  /* 0x0004000033007388 */ /* 0x002fe20000000800 */
[----:B--2---:R-:W-:-:S03]  /*13a0*/  IMAD.IADD R54, R0, 0x1, R5 ;  /* 0x0000000100367824 */ /* 0x004fc600078e0205 */
[----:B------:R-:W1:Y:S01]  /*13b0*/  LDS R5, [R51+0x1800] ;  /* 0x0018000033057984 */ /* 0x000e620000000800 */
[----:B---3--:R-:W-:-:S03]  /*13c0*/  IMAD.IADD R58, R54, 0x1, R53 ;  /* 0x00000001363a7824 */ /* 0x008fc600078e0235 */
[----:B------:R-:W2:Y:S01]  /*13d0*/  LDS R53, [R51+0x1c00] ;  /* 0x001c000033357984 */ /* 0x000ea20000000800 */
[----:B----4-:R-:W-:-:S03]  /*13e0*/  IMAD.IADD R60, R58, 0x1, R55 ;  /* 0x000000013a3c7824 */ /* 0x010fc600078e0237 */
[----:B------:R1:W-:Y:S01]  /*13f0*/  STS [R51+0x800], R54 ;  /* 0x0008003633007388 */ /* 0x0003e20000000800 */
[----:B-----5:R-:W-:-:S03]  /*1400*/  IMAD.IADD R62, R60, 0x1, R57 ;  /* 0x000000013c3e7824 */ /* 0x020fc600078e0239 */
[----:B------:R-:W3:Y:S01]  /*1410*/  LDS R55, [R51+0x2c00] ;  /* 0x002c000033377984 */ /* 0x000ee20000000800 */
[----:B0-----:R-:W-:-:S03]  /*1420*/  IMAD.IADD R64, R62, 0x1, R59 ;  /* 0x000000013e407824 */ /* 0x001fc600078e023b */
[----:B------:R0:W-:Y:S04]  /*1430*/  STS [R51+0xc00], R58 ;  /* 0x000c003a33007388 */ /* 0x0001e80000000800 */
[----:B------:R4:W-:Y:S04]  /*1440*/  STS [R51+0x1000], R60 ;  /* 0x0010003c33007388 */ /* 0x0009e80000000800 */
[----:B------:R4:W-:Y:S04]  /*1450*/  STS [R51+0x1400], R62 ;  /* 0x0014003e33007388 */ /* 0x0009e80000000800 */
[----:B------:R4:W-:Y:S01]  /*1460*/  STS [R51+0x1800], R64 ;  /* 0x0018004033007388 */ /* 0x0009e20000000800 */
[----:B-1----:R-:W-:-:S04]  /*1470*/  IMAD.IADD R54, R64, 0x1, R5 ;  /* 0x0000000140367824 */ /* 0x002fc800078e0205 */
[----:B--2---:R-:W-:Y:S01]  /*1480*/  IMAD.IADD R66, R54, 0x1, R53 ;  /* 0x0000000136427824 */ /* 0x004fe200078e0235 */
[----:B------:R4:W-:Y:S03]  /*1490*/  STS [R51+0x1c00], R54 ;  /* 0x001c003633007388 */ /* 0x0009e60000000800 */
[----:B------:R-:W-:Y:S01]  /*14a0*/  IMAD.IADD R68, R66, 0x1, R61 ;  /* 0x0000000142447824 */ /* 0x000fe200078e023d */
[----:B------:R4:W-:Y:S03]  /*14b0*/  STS [R51+0x2000], R66 ;  /* 0x0020004233007388 */ /* 0x0009e60000000800 */
[----:B------:R-:W-:Y:S01]  /*14c0*/  IMAD.IADD R70, R68, 0x1, R63 ;  /* 0x0000000144467824 */ /* 0x000fe200078e023f */
[----:B------:R4:W-:Y:S03]  /*14d0*/  STS [R51+0x2400], R68 ;  /* 0x0024004433007388 */ /* 0x0009e60000000800 */
[----:B0-----:R-:W-:Y:S01]  /*14e0*/  IMAD.IADD R58, R70, 0x1, R65 ;  /* 0x00000001463a7824 */ /* 0x001fe200078e0241 */
[----:B------:R4:W-:Y:S03]  /*14f0*/  STS [R51+0x2800], R70 ;  /* 0x0028004633007388 */ /* 0x0009e60000000800 */
[----:B---3--:R-:W-:Y:S01]  /*1500*/  IMAD.IADD R0, R58, 0x1, R55 ;  /* 0x000000013a007824 */ /* 0x008fe200078e0237 */
[----:B------:R4:W-:Y:S06]  /*1510*/  STS [R51+0x2c00], R58 ;  /* 0x002c003a33007388 */ /* 0x0009ec0000000800 */
.L_x_13:
[----:B------:R-:W-:Y:S05]  /*1520*/  BSYNC.RECONVERGENT B0 ;  /* 0x0000000000007941 */ /* 0x000fea0003800200 */
.L_x_12:
[----:B------:R-:W-:Y:S01]  /*1530*/  ISETP.NE.AND P0, PT, R0, 0x1980, PT ;  /* 0x000019800000780c */ /* 0x000fe20003f05270 */
[----:B---3--:R-:W-:Y:S01]  /*1540*/  IMAD R5, R42, 0x100, R3 ;  /* 0x000001002a057824 */ /* 0x008fe200078e0203 */
[----:B------:R-:W-:Y:S01]  /*1550*/  @!P2 LOP3.LUT R53, R0, 0x40000000, RZ, 0xfc, !PT ;  /* 0x400000000035a812 */ /* 0x000fe200078efcff */
[----:B------:R-:W-:Y:S01]  /*1560*/  IMAD R41, R41, 0x11, RZ ;  /* 0x0000001129297824 */ /* 0x000fe200078e02ff */
[----:B------:R-:W-:Y:S01]  /*1570*/  ISETP.LT.U32.AND P0, PT, R3, 0x100, !P0 ;  /* 0x000001000300780c */ /* 0x000fe20004701070 */
[----:B0-----:R-:W-:-:S03]  /*1580*/  IMAD.WIDE R14, R5, 0x4, R14 ;  /* 0x00000004050e7825 */ /* 0x001fc600078e020e */
[----:B------:R-:W-:Y:S01]  /*1590*/  LOP3.LUT R57, R41, R4, RZ, 0xfc, !PT ;  /* 0x0000000429397212 */ /* 0x000fe200078efcff */
[----:B----4-:R-:W-:Y:S01]  /*15a0*/  IMAD R54, R42, 0x1980, RZ ;  /* 0x000019802a367824 */ /* 0x010fe200078e02ff */
[----:B------:R0:W-:Y:S07]  /*15b0*/  @!P2 STG.E.STRONG.SYS desc[UR6][R14.64], R53 ;  /* 0x000000350e00a986 */ /* 0x0001ee000c115906 */
[----:B------:R-:W-:Y:S06]  /*15c0*/  BAR.RED.OR.DEFER_BLOCKING 0x0, P0 ;  /* 0x0000000000007b1d */ /* 0x000fec0000014800 */
[----:B------:R-:W1:Y:S01]  /*15d0*/  B2R.RESULT RZ, P0 ;  /* 0x0000000000ff731c */ /* 0x000e620000004000 */
[----:B------:R-:W-:-:S04]  /*15e0*/  IADD3 R4, P1, PT, R54, R57, RZ ;  /* 0x0000003936047210 */ /* 0x000fc80007f3e0ff */
[----:B------:R-:W-:Y:S01]  /*15f0*/  LEA.HI.X.SX32 R55, R54, RZ, 0x1, P1 ;  /* 0x000000ff36377211 */ /* 0x000fe200008f0eff */
[----:B------:R-:W-:-:S03]  /*1600*/  IMAD.SHL.U32 R5, R4, 0x4, RZ ;  /* 0x0000000404057824 */ /* 0x000fc600078e00ff */
[----:B------:R-:W-:Y:S01]  /*1610*/  SHF.L.U64.HI R4, R4, 0x2, R55 ;  /* 0x0000000204047819 */ /* 0x000fe20000010237 */
[----:B01----:R-:W-:Y:S06]  /*1620*/  @!P0 BRA `(.L_x_14) ;  /* 0x0000001000b48947 */ /* 0x003fec0003800000 */
[----:B------:R-:W0:Y:S01]  /*1630*/  LDCU.64 UR8, c[0x0][0x3b8] ;  /* 0x00007700ff0877ac */ /* 0x000e220008000a00 */
[----:B------:R-:W-:Y:S01]  /*1640*/  BSSY B1, `(.L_x_15) ;  /* 0x0000032000017945 */ /* 0x000fe20003800000 */
[----:B------:R-:W-:Y:S01]  /*1650*/  IMAD R13, R3, 0x8, R7 ;  /* 0x00000008030d7824 */ /* 0x000fe200078e0207 */
[----:B0-----:R-:W-:-:S04]  /*1660*/  IADD3 R8, P0, PT, R5, UR8, RZ ;  /* 0x0000000805087c10 */ /* 0x001fc8000ff1e0ff */
[----:B------:R-:W-:Y:S01]  /*1670*/  IADD3.X R9, PT, PT, R4, UR9, RZ, P0, !PT ;  /* 0x0000000904097c10 */ /* 0x000fe200087fe4ff */
[----:B------:R-:W-:Y:S08]  /*1680*/  @P2 BRA `(.L_x_16) ;  /* 0x0000000000b42947 */ /* 0x000ff00003800000 */
[----:B------:R-:W0:Y:S02]  /*1690*/  LDCU.64 UR8, c[0x0][0x398] ;  /* 0x00007300ff0877ac */ /* 0x000e240008000a00 */
[----:B0-----:R-:W-:-:S04]  /*16a0*/  LEA R10, P0, R3, UR8, 0x3 ;  /* 0x00000008030a7c11 */ /* 0x001fc8000f8018ff */
[----:B------:R-:W-:-:S05]  /*16b0*/  LEA.HI.X R11, R3, UR9, RZ, 0x3, P0 ;  /* 0x00000009030b7c11 */ /* 0x000fca00080f1cff */
[----:B------:R-:W2:Y:S01]  /*16c0*/  LDG.E.64 R4, desc[UR6][R10.64] ;  /* 0x000000060a047981 */ /* 0x000ea2000c1e1b00 */
[----:B------:R-:W-:-:S04]  /*16d0*/  ISETP.GT.U32.AND P0, PT, R3, R49, PT ;  /* 0x000000310300720c */ /* 0x000fc80003f04070 */
[----:B------:R-:W-:-:S04]  /*16e0*/  SEL R17, RZ, 0x1980, !P0 ;  /* 0x00001980ff117807 */ /* 0x000fc80004000000 */
[----:B--2---:R-:W-:Y:S01]  /*16f0*/  IADD3 R4, P0, PT, R4, -R17, RZ ;  /* 0x8000001104047210 */ /* 0x004fe20007f1e0ff */
[----:B------:R-:W-:-:S03]  /*1700*/  IMAD.MOV.U32 R17, RZ, RZ, R0 ;  /* 0x000000ffff117224 */ /* 0x000fc600078e0000 */
[----:B------:R-:W-:Y:S02]  /*1710*/  IADD3.X R5, PT, PT, R5, -0x1, RZ, P0, !PT ;  /* 0xffffffff05057810 */ /* 0x000fe400007fe4ff */
[----:B------:R-:W-:-:S03]  /*1720*/  ISETP.GE.AND P0, PT, R42, 0x1, PT ;  /* 0x000000012a00780c */ /* 0x000fc60003f06270 */
[----:B------:R0:W-:Y:S10]  /*1730*/  STS.64 [R13+0x6600], R4 ;  /* 0x006600040d007388 */ /* 0x0001f40000000a00 */
[----:B------:R-:W-:Y:S05]  /*1740*/  @!P0 BRA `(.L_x_17) ;  /* 0x00000000006c8947 */ /* 0x000fea0003800000 */
[----:B------:R-:W-:Y:S01]  /*1750*/  BSSY B0, `(.L_x_18) ;  /* 0x0000019000007945 */ /* 0x000fe20003800000 */
[----:B------:R-:W-:Y:S02]  /*1760*/  IMAD.MOV.U32 R6, RZ, RZ, -0x1 ;  /* 0xffffffffff067424 */ /* 0x000fe400078e00ff */
[----:B------:R-:W-:Y:S02]  /*1770*/  IMAD.MOV.U32 R10, RZ, RZ, R42 ;  /* 0x000000ffff0a7224 */ /* 0x000fe400078e002a */
[----:B------:R-:W-:-:S07]  /*1780*/  IMAD.MOV.U32 R17, RZ, RZ, R0 ;  /* 0x000000ffff117224 */ /* 0x000fce00078e0000 */
.L_x_22:
[----:B0-----:R-:W0:Y:S01]  /*1790*/  LDC.64 R4, c[0x0][0x380] ;  /* 0x0000e000ff047b82 */ /* 0x001e220000000a00 */
[----:B------:R-:W-:Y:S01]  /*17a0*/  VIADD R19, R10, 0xffffffff ;  /* 0xffffffff0a137836 */ /* 0x000fe20000000000 */
[----:B------:R-:W-:Y:S03]  /*17b0*/  BSSY B2, `(.L_x_19) ;  /* 0x0000008000027945 */ /* 0x000fe60003800000 */
[----:B------:R-:W-:-:S04]  /*17c0*/  IMAD R11, R19, 0x100, R3 ;  /* 0x00000100130b7824 */ /* 0x000fc800078e0203 */
[----:B0-----:R-:W-:-:S07]  /*17d0*/  IMAD.WIDE R4, R11, 0x4, R4 ;  /* 0x000000040b047825 */ /* 0x001fce00078e0204 */
.L_x_20:
[----:B------:R-:W-:Y:S05]  /*17e0*/  YIELD ;  /* 0x0000000000007946 */ /* 0x000fea0003800000 */
[----:B------:R0:W-:Y:S06]  /*17f0*/  MEMBAR.SC.CTA ;  /* 0x0000000000007992 */ /* 0x0001ec0000000000 */
[----:B0-----:R-:W2:Y:S02]  /*1800*/  LDG.E.STRONG.SYS R11, desc[UR6][R4.64] ;  /* 0x00000006040b7981 */ /* 0x001ea4000c1f5900 */
[----:B--2---:R-:W-:-:S13]  /*1810*/  ISETP.NE.AND P0, PT, R11, RZ, PT ;  /* 0x000000ff0b00720c */ /* 0x004fda0003f05270 */
[----:B------:R-:W-:Y:S05]  /*1820*/  @!P0 BRA `(.L_x_20) ;  /* 0xfffffffc00ec8947 */ /* 0x000fea000383ffff */
[----:B------:R-:W-:Y:S05]  /*1830*/  BSYNC B2 ;  /* 0x0000000000027941 */ /* 0x000fea0003800000 */
.L_x_19:
[----:B------:R-:W-:Y:S01]  /*1840*/  BSSY.RECONVERGENT B2, `(.L_x_21) ;  /* 0x0000006000027945 */ /* 0x000fe20003800200 */
[C---:B------:R-:W-:Y:S02]  /*1850*/  ISETP.GT.AND P0, PT, R11.reuse, -0x1, PT ;  /* 0xffffffff0b00780c */ /* 0x040fe40003f04270 */
[----:B------:R-:W-:Y:S01]  /*1860*/  LOP3.LUT R4, R11, 0x3fffffff, RZ, 0xc0, !PT ;  /* 0x3fffffff0b047812 */ /* 0x000fe200078ec0ff */
[----:B------:R-:W-:Y:S05]  /*1870*/  WARPSYNC.EXCLUSIVE R6 ;  /* 0x0000000006007348 */ /* 0x000fea0003a00000 */
[----:B------:R-:W-:-:S05]  /*1880*/  IMAD.IADD R17, R4, 0x1, R17 ;  /* 0x0000000104117824 */ /* 0x000fca00078e0211 */
[----:B------:R-:W-:-:S07]  /*1890*/  VOTE.ANY R6, PT, P0 ;  /* 0x0000000000067806 */ /* 0x000fce00000e0100 */
[----:B------:R-:W-:Y:S05]  /*18a0*/  BSYNC.RECONVERGENT B2 ;  /* 0x0000000000027941 */ /* 0x000fea0003800200 */
.L_x_21:
[----:B------:R-:W-:Y:S01]  /*18b0*/  ISETP.GT.U32.AND P1, PT, R10, 0x1, PT ;  /* 0x000000010a00780c */ /* 0x000fe20003f24070 */
[----:B------:R-:W-:-:S12]  /*18c0*/  IMAD.MOV.U32 R10, RZ, RZ, R19 ;  /* 0x000000ffff0a7224 */ /* 0x000fd800078e0013 */
[----:B------:R-:W-:Y:S05]  /*18d0*/  @P0 BRA P1, `(.L_x_22) ;  /* 0xfffffffc00ac0947 */ /* 0x000fea000083ffff */
[----:B------:R-:W-:Y:S05]  /*18e0*/  BSYNC B0 ;  /* 0x0000000000007941 */ /* 0x000fea0003800000 */
.L_x_18:
[----:B------:R1:W2:Y:S02]  /*18f0*/  LDS.64 R4, [R13+0x6600] ;  /* 0x006600000d047984 */ /* 0x0002a40000000a00 */
.L_x_17:
[C---:B------:R-:W-:Y:S01]  /*1900*/  IMAD.IADD R19, R17.reuse, 0x1, -R0 ;  /* 0x0000000111137824 */ /* 0x040fe200078e0a00 */
[----:B------:R-:W-:-:S04]  /*1910*/  LOP3.LUT R11, R17, 0x80000000, RZ, 0xfc, !PT ;  /* 0x80000000110b7812 */ /* 0x000fc800078efcff */
[C---:B0-2---:R-:W-:Y:S01]  /*1920*/  IADD3 R4, P0, PT, R19.reuse, R4, RZ ;  /* 0x0000000413047210 */ /* 0x045fe20007f1e0ff */
[----:B------:R0:W-:Y:S03]  /*1930*/  STG.E.STRONG.SYS desc[UR6][R14.64], R11 ;  /* 0x0000000b0e007986 */ /* 0x0001e6000c115906 */
[----:B------:R-:W-:-:S05]  /*1940*/  LEA.HI.X.SX32 R5, R19, R5, 0x1, P0 ;  /* 0x0000000513057211 */ /* 0x000fca00000f0eff */
[----:B------:R0:W-:Y:S04]  /*1950*/  STS.64 [R13+0x6600], R4 ;  /* 0x006600040d007388 */ /* 0x0001e80000000a00 */
.L_x_16:
[----:B------:R-:W-:Y:S05]  /*1960*/  BSYNC B1 ;  /* 0x0000000000017941 */ /* 0x000fea0003800000 */
.L_x_15:
[----:B0-----:R-:W0:Y:S01]  /*1970*/  LDC R5, c[0x0][0x3c0] ;  /* 0x0000f000ff057b82 */ /* 0x001e220000000800 */
[----:B------:R-:W-:-:S07]  /*1980*/  IMAD R4, R49, 0x8, R7 ;  /* 0x0000000831047824 */ /* 0x000fce00078e0207 */
[----:B------:R-:W2:Y:S01]  /*1990*/  LDC.64 R16, c[0x0][0x390] ;  /* 0x0000e400ff107b82 */ /* 0x000ea20000000a00 */
[----:B0-----:R-:W-:Y:S02]  /*19a0*/  ISETP.GE.AND P0, PT, R47, R5, PT ;  /* 0x000000052f00720c */ /* 0x001fe40003f06270 */
[----:B--2---:R-:W-:-:S04]  /*19b0*/  ISETP.EQ.U32.AND P1, PT, R16, RZ, PT ;  /* 0x000000ff1000720c */ /* 0x004fc80003f22070 */
[----:B------:R-:W-:-:S04]  /*19c0*/  ISETP.EQ.OR.EX P0, PT, R17, RZ, !P0, P1 ;  /* 0x000000ff1100720c */ /* 0x000fc80004702710 */
[----:B------:R-:W-:-:S13]  /*19d0*/  ISETP.GT.U32.OR P0, PT, R3, 0xff, P0 ;  /* 0x000000ff0300780c */ /* 0x000fda0000704470 */
[----:B------:R-:W-:Y:S05]  /*19e0*/  @P0 BRA `(.L_x_23) ;  /* 0x0000000000240947 */ /* 0x000fea0003800000 */
[----:B------:R-:W0:Y:S01]  /*19f0*/  LDS.64 R10, [R13+0x6600] ;  /* 0x006600000d0a7984 */ /* 0x000e220000000a00 */
[C---:B------:R-:W-:Y:S02]  /*1a00*/  ISETP.GT.U32.AND P0, PT, R3.reuse, R49, PT ;  /* 0x000000310300720c */ /* 0x040fe40003f04070 */
[C---:B------:R-:W-:Y:S02]  /*1a10*/  LEA R6, P2, R3.reuse, R16, 0x3 ;  /* 0x0000001003067211 */ /* 0x040fe400078418ff */
[----:B------:R-:W-:Y:S02]  /*1a20*/  SEL R7, RZ, 0x1980, !P0 ;  /* 0x00001980ff077807 */ /* 0x000fe40004000000 */
[--C-:B------:R-:W-:Y:S02]  /*1a30*/  SHF.R.S32.HI R15, RZ, 0x1f, R0.reuse ;  /* 0x0000001fff0f7819 */ /* 0x100fe40000011400 */
[----:B0-----:R-:W-:Y:S02]  /*1a40*/  IADD3 R2, P0, P1, R10, R7, R0 ;  /* 0x000000070a027210 */ /* 0x001fe4000791e000 */
[----:B------:R-:W-:-:S02]  /*1a50*/  LEA.HI.X R7, R3, R17, RZ, 0x3, P2 ;  /* 0x0000001103077211 */ /* 0x000fc400010f1cff */
[----:B------:R-:W-:-:S05]  /*1a60*/  IADD3.X R3, PT, PT, R11, RZ, R15, P0, P1 ;  /* 0x000000ff0b037210 */ /* 0x000fca00007e240f */
[----:B------:R0:W-:Y:S04]  /*1a70*/  STG.E.64 desc[UR6][R6.64], R2 ;  /* 0x0000000206007986 */ /* 0x0001e8000c101b06 */
.L_x_23:
[----:B------:R-:W-:Y:S05]  /*1a80*/  WARPSYNC.ALL ;  /* 0x0000000000007948 */ /* 0x000fea0003800000 */
[----:B------:R-:W-:Y:S01]  /*1a90*/  BAR.SYNC.DEFER_BLOCKING 0x0 ;  /* 0x0000000000007b1d */ /* 0x000fe20000010000 */
[----:B------:R-:W-:-:S05]  /*1aa0*/  ISETP.GT.AND P0, PT, R47, R5, PT ;  /* 0x000000052f00720c */ /* 0x000fca0003f04270 */
[----:B0-----:R0:W2:Y:S08]  /*1ab0*/  LDS.64 R2, [R4+0x6600] ;  /* 0x0066000004027984 */ /* 0x0010b00000000a00 */
[----:B0-----:R-:W-:Y:S05]  /*1ac0*/  @P0 BRA `(.L_x_24) ;  /* 0x00000000005c0947 */ /* 0x001fea0003800000 */
[----:B------:R-:W0:Y:S01]  /*1ad0*/  LDCU.64 UR4, c[0x0][0x3a0] ;  /* 0x00007400ff0477ac */ /* 0x000e220008000a00 */
[----:B--2---:R-:W-:-:S05]  /*1ae0*/  IADD3 R0, P1, PT, R57, R2, RZ ;  /* 0x0000000239007210 */ /* 0x004fca0007f3e0ff */
[----:B------:R-:W-:Y:S01]  /*1af0*/  IMAD.X R7, RZ, RZ, R3, P1 ;  /* 0x000000ffff077224 */ /* 0x000fe200008e0603 */
[----:B0-----:R-:W-:-:S04]  /*1b00*/  LEA R2, P1, R0, UR4, 0x2 ;  /* 0x0000000400027c11 */ /* 0x001fc8000f8210ff */
[----:B------:R-:W-:-:S05]  /*1b10*/  LEA.HI.X R3, R0, UR5, R7, 0x2, P1 ;  /* 0x0000000500037c11 */ /* 0x000fca00088f1407 */
[----:B------:R2:W-:Y:S04]  /*1b20*/  STG.E desc[UR6][R2.64], R28 ;  /* 0x0000001c02007986 */ /* 0x0005e8000c101906 */
        /* <DEDUP_REMOVED lines=15> */
[----:B------:R2:W-:Y:S01]  /*1c20*/  STG.E desc[UR6][R2.64+0x800], R46 ;  /* 0x0008002e02007986 */ /* 0x0005e2000c101906 */
[----:B------:R-:W-:Y:S05]  /*1c30*/  BRA `(.L_x_25) ;  /* 0x0000000000e07947 */ /* 0x000fea0003800000 */
.L_x_24:
[----:B------:R-:W0:Y:S01]  /*1c40*/  LDCU.64 UR4, c[0x0][0x3a0] ;  /* 0x00007400ff0477ac */ /* 0x000e220008000a00 */
[----:B------:R-:W-:Y:S01]  /*1c50*/  IMAD R4, R42, -0x1980, R5 ;  /* 0xffffe6802a047824 */ /* 0x000fe200078e0205 */
[C---:B--2---:R-:W-:Y:S01]  /*1c60*/  IADD3 R0, P1, PT, R57.reuse, R2, RZ ;  /* 0x0000000239007210 */ /* 0x044fe20007f3e0ff */
[C---:B------:R-:W-:Y:S02]  /*1c70*/  VIADD R11, R57.reuse, 0x20 ;  /* 0x00000020390b7836 */ /* 0x040fe40000000000 */
[C---:B-1----:R-:W-:Y:S01]  /*1c80*/  VIADD R13, R57.reuse, 0x40 ;  /* 0x00000040390d7836 */ /* 0x042fe20000000000 */
[-C--:B------:R-:W-:Y:S01]  /*1c90*/  ISETP.GE.AND P5, PT, R57, R4.reuse, PT ;  /* 0x000000043900720c */ /* 0x080fe20003fa6270 */
[----:B------:R-:W-:Y:S01]  /*1ca0*/  IMAD.X R7, RZ, RZ, R3, P1 ;  /* 0x000000ffff077224 */ /* 0x000fe200008e0603 */
[-C--:B------:R-:W-:Y:S01]  /*1cb0*/  ISETP.GE.AND P4, PT, R11, R4.reuse, PT ;  /* 0x000000040b00720c */ /* 0x080fe20003f86270 */
[----:B------:R-:W-:Y:S01]  /*1cc0*/  VIADD R11, R57, 0x60 ;  /* 0x00000060390b7836 */ /* 0x000fe20000000000 */
[----:B------:R-:W-:Y:S01]  /*1cd0*/  ISETP.GE.AND P3, PT, R13, R4, PT ;  /* 0x000000040d00720c */ /* 0x000fe20003f66270 */
[----:B------:R-:W-:-:S02]  /*1ce0*/  VIADD R13, R57, 0x80 ;  /* 0x00000080390d7836 */ /* 0x000fc40000000000 */
[----:B------:R-:W-:Y:S01]  /*1cf0*/  VIADD R15, R57, 0xa0 ;  /* 0x000000a0390f7836 */ /* 0x000fe20000000000 */
[-C--:B------:R-:W-:Y:S01]  /*1d00*/  ISETP.GE.AND P2, PT, R11, R4.reuse, PT ;  /* 0x000000040b00720c */ /* 0x080fe20003f46270 */
[----:B------:R-:W-:Y:S01]  /*1d10*/  VIADD R11, R57, 0xc0 ;  /* 0x000000c0390b7836 */ /* 0x000fe20000000000 */
[C---:B0-----:R-:W-:Y:S02]  /*1d20*/  LEA R2, P1, R0.reuse, UR4, 0x2 ;  /* 0x0000000400027c11 */ /* 0x041fe4000f8210ff */
[-C--:B------:R-:W-:Y:S02]  /*1d30*/  ISETP.GE.AND P6, PT, R15, R4.reuse, PT ;  /* 0x000000040f00720c */ /* 0x080fe40003fc6270 */
[----:B------:R-:W-:Y:S02]  /*1d40*/  LEA.HI.X R3, R0, UR5, R7, 0x2, P1 ;  /* 0x0000000500037c11 */ /* 0x000fe400088f1407 */
[----:B------:R-:W-:Y:S01]  /*1d50*/  ISETP.GE.AND P1, PT, R13, R4, PT ;  /* 0x000000040d00720c */ /* 0x000fe20003f26270 */
[----:B------:R-:W-:-:S02]  /*1d60*/  VIADD R13, R57, 0xe0 ;  /* 0x000000e0390d7836 */ /* 0x000fc40000000000 */
[----:B------:R0:W-:Y:S01]  /*1d70*/  @!P5 STG.E desc[UR6][R2.64], R28 ;  /* 0x0000001c0200d986 */ /* 0x0001e2000c101906 */
[-C--:B------:R-:W-:Y:S01]  /*1d80*/  ISETP.GE.AND P5, PT, R11, R4.reuse, PT ;  /* 0x000000040b00720c */ /* 0x080fe20003fa6270 */
[----:B------:R-:W-:Y:S02]  /*1d90*/  VIADD R11, R57, 0x100 ;  /* 0x00000100390b7836 */ /* 0x000fe40000000000 */
[----:B------:R0:W-:Y:S01]  /*1da0*/  @!P4 STG.E desc[UR6][R2.64+0x80], R29 ;  /* 0x0000801d0200c986 */ /* 0x0001e2000c101906 */
[-C--:B------:R-:W-:Y:S01]  /*1db0*/  ISETP.GE.AND P4, PT, R13, R4.reuse, PT ;  /* 0x000000040d00720c */ /* 0x080fe20003f86270 */
[----:B------:R-:W-:Y:S02]  /*1dc0*/  VIADD R13, R57, 0x120 ;  /* 0x00000120390d7836 */ /* 0x000fe40000000000 */
[----:B------:R0:W-:Y:S01]  /*1dd0*/  @!P3 STG.E desc[UR6][R2.64+0x100], R30 ;  /* 0x0001001e0200b986 */ /* 0x0001e2000c101906 */
        /* <DEDUP_REMOVED lines=21> */
[----:B------:R-:W-:-:S03]  /*1f30*/  ISETP.GE.AND P2, PT, R13, R4, PT ;  /* 0x000000040d00720c */ /* 0x000fc60003f46270 */
[----:B------:R0:W-:Y:S01]  /*1f40*/  @!P1 STG.E desc[UR6][R2.64+0x500], R38 ;  /* 0x0005002602009986 */ /* 0x0001e2000c101906 */
[----:B------:R-:W-:-:S03]  /*1f50*/  ISETP.GE.AND P1, PT, R11, R4, PT ;  /* 0x000000040b00720c */ /* 0x000fc60003f26270 */
[----:B------:R0:W-:Y:S04]  /*1f60*/  @!P6 STG.E desc[UR6][R2.64+0x580], R39 ;  /* 0x000580270200e986 */ /* 0x0001e8000c101906 */
[----:B------:R0:W-:Y:S04]  /*1f70*/  @!P5 STG.E desc[UR6][R2.64+0x600], R40 ;  /* 0x000600280200d986 */ /* 0x0001e8000c101906 */
[----:B------:R0:W-:Y:S04]  /*1f80*/  @!P4 STG.E desc[UR6][R2.64+0x680], R43 ;  /* 0x0006802b0200c986 */ /* 0x0001e8000c101906 */
[----:B------:R0:W-:Y:S04]  /*1f90*/  @!P3 STG.E desc[UR6][R2.64+0x700], R44 ;  /* 0x0007002c0200b986 */ /* 0x0001e8000c101906 */
[----:B------:R0:W-:Y:S04]  /*1fa0*/  @!P2 STG.E desc[UR6][R2.64+0x780], R45 ;  /* 0x0007802d0200a986 */ /* 0x0001e8000c101906 */
[----:B------:R0:W-:Y:S02]  /*1fb0*/  @!P1 STG.E desc[UR6][R2.64+0x800], R46 ;  /* 0x0008002e02009986 */ /* 0x0001e4000c101906 */
.L_x_25:
[----:B------:R-:W-:Y:S05]  /*1fc0*/  @P0 BRA `(.L_x_26) ;  /* 0x0000000000480947 */ /* 0x000fea0003800000 */
[----:B------:R3:W5:Y:S04]  /*1fd0*/  LDG.E R11, desc[UR6][R8.64] ;  /* 0x00000006080b7981 */ /* 0x000768000c1e1900 */
[----:B-1----:R3:W5:Y:S04]  /*1fe0*/  LDG.E R13, desc[UR6][R8.64+0x80] ;  /* 0x00008006080d7981 */ /* 0x002768000c1e1900 */
[----:B------:R3:W5:Y:S04]  /*1ff0*/  LDG.E R15, desc[UR6][R8.64+0x100] ;  /* 0x00010006080f7981 */ /* 0x000768000c1e1900 */
[----:B------:R3:W5:Y:S04]  /*2000*/  LDG.E R17, desc[UR6][R8.64+0x180] ;  /* 0x0001800608117981 */ /* 0x000768000c1e1900 */
[----:B------:R3:W5:Y:S04]  /*2010*/  LDG.E R19, desc[UR6][R8.64+0x200] ;  /* 0x0002000608137981 */ /* 0x000768000c1e1900 */
[----:B------:R3:W5:Y:S04]  /*2020*/  LDG.E R21, desc[UR6][R8.64+0x280] ;  /* 0x0002800608157981 */ /* 0x000768000c1e1900 */
[----:B------:R3:W5:Y:S04]  /*2030*/  LDG.E R23, desc[UR6][R8.64+0x300] ;  /* 0x0003000608177981 */ /* 0x000768000c1e1900 */
[----:B------:R3:W5:Y:S04]  /*2040*/  LDG.E R25, desc[UR6][R8.64+0x380] ;  /* 0x0003800608197981 */ /* 0x000768000c1e1900 */
[----:B------:R3:W5:Y:S04]  /*2050*/  LDG.E R27, desc[UR6][R8.64+0x400] ;  /* 0x00040006081b7981 */ /* 0x000768000c1e1900 */
[----:B0-2---:R3:W5:Y:S04]  /*2060*/  LDG.E R29, desc[UR6][R8.64+0x480] ;  /* 0x00048006081d7981 */ /* 0x005768000c1e1900 */
        /* <DEDUP_REMOVED lines=8> */
.L_x_26:
[----:B------:R-:W-:Y:S02]  /*20f0*/  IMAD.IADD R54, R5, 0x1, -R54 ;  /* 0x0000000105367824 */ /* 0x000fe400078e0a36 */
[C---:B0-2---:R-:W-:Y:S02]  /*2100*/  VIADD R3, R57.reuse, 0x20 ;  /* 0x0000002039037836 */ /* 0x045fe40000000000 */
[C---:B------:R-:W-:Y:S01]  /*2110*/  VIADD R45, R57.reuse, 0x40 ;  /* 0x00000040392d7836 */ /* 0x040fe20000000000 */
[CC--:B------:R-:W-:Y:S01]  /*2120*/  ISETP.GE.AND P5, PT, R57.reuse, R54.reuse, PT ;  /* 0x000000363900720c */ /* 0x0c0fe20003fa6270 */
[----:B------:R-:W-:Y:S01]  /*2130*/  VIADD R47, R57, 0x80 ;  /* 0x00000080392f7836 */ /* 0x000fe20000000000 */
[-C--:B------:R-:W-:Y:S01]  /*2140*/  ISETP.GE.AND P4, PT, R3, R54.reuse, PT ;  /* 0x000000360300720c */ /* 0x080fe20003f86270 */
[----:B------:R-:W-:Y:S01]  /*2150*/  VIADD R3, R57, 0x60 ;  /* 0x0000006039037836 */ /* 0x000fe20000000000 */
[-C--:B------:R-:W-:Y:S01]  /*2160*/  ISETP.GE.AND P3, PT, R45, R54.reuse, PT ;  /* 0x000000362d00720c */ /* 0x080fe20003f66270 */
[----:B------:R-:W-:Y:S01]  /*2170*/  VIADD R45, R57, 0xa0 ;  /* 0x000000a0392d7836 */ /* 0x000fe20000000000 */
[----:B------:R-:W-:-:S02]  /*2180*/  ISETP.GE.AND P1, PT, R47, R54, PT ;  /* 0x000000362f00720c */ /* 0x000fc40003f26270 */
[-C--:B------:R-:W-:Y:S01]  /*2190*/  ISETP.GE.AND P2, PT, R3, R54.reuse, PT ;  /* 0x000000360300720c */ /* 0x080fe20003f46270 */
[----:B------:R-:W-:Y:S01]  /*21a0*/  VIADD R3, R57, 0xc0 ;  /* 0x000000c039037836 */ /* 0x000fe20000000000 */
[-C--:B------:R-:W-:Y:S01]  /*21b0*/  ISETP.GE.AND P6, PT, R45, R54.reuse, PT ;  /* 0x000000362d00720c */ /* 0x080fe20003fc6270 */
[----:B------:R-:W-:Y:S02]  /*21c0*/  VIADD R45, R57, 0xe0 ;  /* 0x000000e0392d7836 */ /* 0x000fe40000000000 */
[----:B------:R0:W5:Y:S01]  /*21d0*/  @!P5 LDG.E R11, desc[UR6][R8.64] ;  /* 0x00000006080bd981 */ /* 0x000162000c1e1900 */
[-C--:B------:R-:W-:Y:S01]  /*21e0*/  ISETP.GE.AND P5, PT, R3, R54.reuse, PT ;  /* 0x000000360300720c */ /* 0x080fe20003fa6270 */
[----:B------:R-:W-:Y:S02]  /*21f0*/  VIADD R3, R57, 0x100 ;  /* 0x0000010039037836 */ /* 0x000fe40000000000 */
[----:B-1----:R0:W5:Y:S01]  /*2200*/  @!P4 LDG.E R13, desc[UR6][R8.64+0x80] ;  /* 0x00008006080dc981 */ /* 0x002162000c1e1900 */
[----:B------:R-:W-:Y:S01]  /*2210*/  ISETP.GE.AND P4, PT, R45, R54, PT ;  /* 0x000000362d00720c */ /* 0x000fe20003f86270 */
[----:B------:R-:W-:-:S02]  /*2220*/  VIADD R45, R57, 0x120 ;  /* 0x00000120392d7836 */ /* 0x000fc40000000000 */
[----:B------:R0:W5:Y:S01]  /*2230*/  @!P3 LDG.E R15, desc[UR6][R8.64+0x100] ;  /* 0x00010006080fb981 */ /* 0x000162000c1e1900 */
[-C--:B------:R-:W-:Y:S01]  /*2240*/  ISETP.GE.AND P3, PT, R3, R54.reuse, PT ;  /* 0x000000360300720c */ /* 0x080fe20003f66270 */
[----:B------:R-:W-:Y:S02]  /*2250*/  VIADD R3, R57, 0x140 ;  /* 0x0000014039037836 */ /* 0x000fe40000000000 */
[----:B------:R0:W5:Y:S01]  /*2260*/  @!P2 LDG.E R17, desc[UR6][R8.64+0x180] ;  /* 0x000180060811a981 */ /* 0x000162000c1e1900 */
[-C--:B------:R-:W-:Y:S01]  /*2270*/  ISETP.GE.AND P2, PT, R45, R54.reuse, PT ;  /* 0x000000362d00720c */ /* 0x080fe20003f46270 */
[----:B------:R-:W-:Y:S02]  /*2280*/  VIADD R45, R57, 0x160 ;  /* 0x00000160392d7836 */ /* 0x000fe40000000000 */
[----:B------:R0:W5:Y:S01]  /*2290*/  @!P1 LDG.E R19, desc[UR6][R8.64+0x200] ;  /* 0x0002000608139981 */ /* 0x000162000c1e1900 */
        /* <DEDUP_REMOVED lines=15> */
[----:B------:R-:W-:-:S03]  /*2390*/  ISETP.GE.AND P2, PT, R45, R54, PT ;  /* 0x000000362d00720c */ /* 0x000fc60003f46270 */
[----:B------:R0:W5:Y:S01]  /*23a0*/  @!P1 LDG.E R31, desc[UR6][R8.64+0x500] ;  /* 0x00050006081f9981 */ /* 0x000162000c1e1900 */
[----:B------:R-:W-:-:S03]  /*23b0*/  ISETP.GE.AND P1, PT, R3, R54, PT ;  /* 0x000000360300720c */ /* 0x000fc60003f26270 */
[----:B------:R0:W5:Y:S04]  /*23c0*/  @!P6 LDG.E R33, desc[UR6][R8.64+0x580] ;  /* 0x000580060821e981 */ /* 0x000168000c1e1900 */
[----:B------:R0:W5:Y:S04]  /*23d0*/  @!P5 LDG.E R35, desc[UR6][R8.64+0x600] ;  /* 0x000600060823d981 */ /* 0x000168000c1e1900 */
[----:B------:R0:W5:Y:S04]  /*23e0*/  @!P4 LDG.E R37, desc[UR6][R8.64+0x680] ;  /* 0x000680060825c981 */ /* 0x000168000c1e1900 */
[----:B------:R0:W5:Y:S04]  /*23f0*/  @!P3 LDG.E R39, desc[UR6][R8.64+0x700] ;  /* 0x000700060827b981 */ /* 0x000168000c1e1900 */
[----:B------:R0:W5:Y:S04]  /*2400*/  @!P2 LDG.E R41, desc[UR6][R8.64+0x780] ;  /* 0x000780060829a981 */ /* 0x000168000c1e1900 */
[----:B------:R0:W5:Y:S02]  /*2410*/  @!P1 LDG.E R43, desc[UR6][R8.64+0x800] ;  /* 0x00080006082b9981 */ /* 0x000164000c1e1900 */
.L_x_27:
[----:B------:R-:W-:Y:S05]  /*2420*/  @P0 BRA `(.L_x_28) ;  /* 0x0000000000540947 */ /* 0x000fea0003800000 */
[----:B------:R-:W1:Y:S02]  /*2430*/  LDCU.64 UR4, c[0x0][0x3b0] ;  /* 0x00007600ff0477ac */ /* 0x000e640008000a00 */
[----:B-1----:R-:W-:-:S04]  /*2440*/  LEA R2, P0, R0, UR4, 0x2 ;  /* 0x0000000400027c11 */ /* 0x002fc8000f8010ff */
[----:B------:R-:W-:-:S05]  /*2450*/  LEA.HI.X R3, R0, UR5, R7, 0x2, P0 ;  /* 0x0000000500037c11 */ /* 0x000fca00080f1407 */
[----:B-----5:R-:W-:Y:S04]  /*2460*/  STG.E desc[UR6][R2.64], R11 ;  /* 0x0000000b02007986 */ /* 0x020fe8000c101906 */
[----:B------:R-:W-:Y:S04]  /*2470*/  STG.E desc[UR6][R2.64+0x80], R13 ;  /* 0x0000800d02007986 */ /* 0x000fe8000c101906 */
        /* <DEDUP_REMOVED lines=14> */
[----:B------:R-:W-:Y:S01]  /*2560*/  STG.E desc[UR6][R2.64+0x800], R43 ;  /* 0x0008002b02007986 */ /* 0x000fe2000c101906 */
[----:B------:R-:W-:Y:S05]  /*2570*/  EXIT ;  /* 0x000000000000794d */ /* 0x000fea0003800000 */
.L_x_28:
[----:B------:R-:W1:Y:S01]  /*2580*/  LDCU.64 UR4, c[0x0][0x3b0] ;  /* 0x00007600ff0477ac */ /* 0x000e620008000a00 */
[----:B------:R-:W-:Y:S02]  /*2590*/  IMAD R42, R42, -0x1980, R5 ;  /* 0xffffe6802a2a7824 */ /* 0x000fe400078e0205 */
[C---:B------:R-:W-:Y:S02]  /*25a0*/  VIADD R5, R57.reuse, 0x40 ;  /* 0x0000004039057836 */ /* 0x040fe40000000000 */
[C---:B------:R-:W-:Y:S01]  /*25b0*/  VIADD R3, R57.reuse, 0x20 ;  /* 0x0000002039037836 */ /* 0x040fe20000000000 */
[CC--:B------:R-:W-:Y:S01]  /*25c0*/  ISETP.GE.AND P3, PT, R57.reuse, R42.reuse, PT ;  /* 0x0000002a3900720c */ /* 0x0c0fe20003f66270 */
[----:B0--3--:R-:W-:Y:S01]  /*25d0*/  VIADD R9, R57, 0x60 ;  /* 0x0000006039097836 */ /* 0x009fe20000000000 */
[-C--:B------:R-:W-:Y:S01]  /*25e0*/  ISETP.GE.AND P1, PT, R5, R42.reuse, PT ;  /* 0x0000002a0500720c */ /* 0x080fe20003f26270 */
[----:B------:R-:W-:Y:S01]  /*25f0*/  VIADD R5, R57, 0x80 ;  /* 0x0000008039057836 */ /* 0x000fe20000000000 */
[-C--:B------:R-:W-:Y:S01]  /*2600*/  ISETP.GE.AND P2, PT, R3, R42.reuse, PT ;  /* 0x0000002a0300720c */ /* 0x080fe20003f46270 */
[----:B------:R-:W-:Y:S01]  /*2610*/  VIADD R45, R57, 0xc0 ;  /* 0x000000c0392d7836 */ /* 0x000fe20000000000 */
[-C--:B------:R-:W-:Y:S01]  /*2620*/  ISETP.GE.AND P0, PT, R9, R42.reuse, PT ;  /* 0x0000002a0900720c */ /* 0x080fe20003f06270 */
[----:B------:R-:W-:Y:S01]  /*2630*/  VIADD R9, R57, 0xa0 ;  /* 0x000000a039097836 */ /* 0x000fe20000000000 */
[----:B------:R-:W-:Y:S01]  /*2640*/  ISETP.GE.AND P6, PT, R5, R42, PT ;  /* 0x0000002a0500720c */ /* 0x000fe20003fc6270 */
[----:B------:R-:W-:Y:S01]  /*2650*/  VIADD R5, R57, 0xe0 ;  /* 0x000000e039057836 */ /* 0x000fe20000000000 */
[----:B-1----:R-:W-:-:S02]  /*2660*/  LEA R2, P4, R0, UR4, 0x2 ;  /* 0x0000000400027c11 */ /* 0x002fc4000f8810ff */
[-C--:B------:R-:W-:Y:S02]  /*2670*/  ISETP.GE.AND P5, PT, R9, R42.reuse, PT ;  /* 0x0000002a0900720c */ /* 0x080fe40003fa6270 */
[----:B------:R-:W-:Y:S01]  /*2680*/  LEA.HI.X R3, R0, UR5, R7, 0x2, P4 ;  /* 0x0000000500037c11 */ /* 0x000fe2000a0f1407 */
[----:B------:R-:W-:Y:S01]  /*2690*/  VIADD R7, R57, 0x100 ;  /* 0x0000010039077836 */ /* 0x000fe20000000000 */
[----:B------:R-:W-:-:S03]  /*26a0*/  ISETP.GE.AND P4, PT, R45, R42, PT ;  /* 0x0000002a2d00720c */ /* 0x000fc60003f86270 */
[----:B-----5:R0:W-:Y:S01]  /*26b0*/  @!P3 STG.E desc[UR6][R2.64], R11 ;  /* 0x0000000b0200b986 */ /* 0x0201e2000c101906 */
        /* <DEDUP_REMOVED lines=19> */
[C---:B------:R-:W-:Y:S02]  /*27f0*/  VIADD R5, R57.reuse, 0x1e0 ;  /* 0x000001e039057836 */ /* 0x040fe40000000000 */
[----:B------:R-:W-:Y:S01]  /*2800*/  VIADD R57, R57, 0x200 ;  /* 0x0000020039397836 */ /* 0x000fe20000000000 */
[----:B------:R0:W-:Y:S01]  /*2810*/  @!P3 STG.E desc[UR6][R2.64+0x380], R25 ;  /* 0x000380190200b986 */ /* 0x0001e2000c101906 */
[----:B------:R-:W-:-:S03]  /*2820*/  ISETP.GE.AND P3, PT, R7, R42, PT ;  /* 0x0000002a0700720c */ /* 0x000fc60003f66270 */
        /* <DEDUP_REMOVED lines=9> */
[----:B------:R0:W-:Y:S01]  /*28c0*/  @!P2 STG.E desc[UR6][R2.64+0x780], R41 ;  /* 0x000780290200a986 */ /* 0x0001e2000c101906 */
[----:B------:R-:W-:Y:S05]  /*28d0*/  @P1 EXIT ;  /* 0x000000000000194d */ /* 0x000fea0003800000 */
[----:B------:R-:W-:Y:S01]  /*28e0*/  STG.E desc[UR6][R2.64+0x800], R43 ;  /* 0x0008002b02007986 */ /* 0x000fe2000c101906 */
[----:B------:R-:W-:Y:S05]  /*28f0*/  EXIT ;  /* 0x000000000000794d */ /* 0x000fea0003800000 */
.L_x_14:
[----:B------:R-:W-:Y:S01]  /*2900*/  IMAD.MOV.U32 R2, RZ, RZ, RZ ;  /* 0x000000ffff027224 */ /* 0x000fe200078e00ff */
[C---:B------:R-:W-:Y:S01]  /*2910*/  ISETP.GT.U32.AND P0, PT, R3.reuse, 0x1f, PT ;  /* 0x0000001f0300780c */ /* 0x040fe20003f04070 */
[----:B------:R-:W-:Y:S05]  /*2920*/  WARPSYNC.ALL ;  /* 0x0000000000007948 */ /* 0x000fea0003800000 */
[----:B------:R-:W-:-:S04]  /*2930*/  IMAD.HI.U32 R14, R3, 0x15555556, R2 ;  /* 0x15555556030e7827 */ /* 0x000fc800078e0002 */
[----:B------:R-:W-:-:S05]  /*2940*/  IMAD R15, R14, 0x4, R7 ;  /* 0x000000040e0f7824 */ /* 0x000fca00078e0207 */
[----:B------:R0:W-:Y:S01]  /*2950*/  STS [R15+0x3410], R0 ;  /* 0x003410000f007388 */ /* 0x0001e20000000800 */
[----:B------:R-:W-:Y:S06]  /*2960*/  BAR.SYNC.DEFER_BLOCKING 0x0 ;  /* 0x0000000000007b1d */ /* 0x000fec0000010000 */
[----:B------:R-:W-:Y:S05]  /*2970*/  @P0 BRA `(.L_x_29) ;  /* 0x0000000000dc0947 */ /* 0x000fea0003800000 */
[----:B------:R-:W-:Y:S01]  /*2980*/  IMAD R14, R3, 0x34, R7 ;  /* 0x00000034030e7824 */ /* 0x000fe200078e0207 */
[----:B------:R-:W-:-:S04]  /*2990*/  UMOV UR8, 0xffffffff ;  /* 0xffffffff00087882 */ /* 0x000fc80000000000 */
[----:B------:R-:W-:Y:S04]  /*29a0*/  LDS R28, [R14+0x3410] ;  /* 0x003410000e1c7984 */ /* 0x000fe80000000800 */
[----:B------:R-:W-:Y:S04]  /*29b0*/  LDS R29, [R14+0x3414] ;  /* 0x003414000e1d7984 */ /* 0x000fe80000000800 */
[----:B------:R-:W1:Y:S04]  /*29c0*/  LDS R30, [R14+0x3418] ;  /* 0x003418000e1e7984 */ /* 0x000e680000000800 */
[----:B------:R-:W-:Y:S04]  /*29d0*/  LDS R31, [R14+0x341c] ;  /* 0x00341c000e1f7984 */ /* 0x000fe80000000800 */
[----:B------:R-:W2:Y:S04]  /*29e0*/  LDS R32, [R14+0x3420] ;  /* 0x003420000e207984 */ /* 0x000ea80000000800 */
[----:B------:R-:W-:Y:S04]  /*29f0*/  LDS R33, [R14+0x3424] ;  /* 0x003424000e217984 */ /* 0x000fe80000000800 */
[----:B------:R-:W3:Y:S04]  /*2a00*/  LDS R34, [R14+0x3428] ;  /* 0x003428000e227984 */ /* 0x000ee80000000800 */
[----:B------:R-:W-:Y:S04]  /*2a10*/  LDS R35, [R14+0x342c] ;  /* 0x00342c000e237984 */ /* 0x000fe80000000800 */
[----:B------:R-:W4:Y:S04]  /*2a20*/  LDS R36, [R14+0x3430] ;  /* 0x003430000e247984 */ /* 0x000f280000000800 */
[----:B------:R-:W-:Y:S04]  /*2a30*/  LDS R37, [R14+0x3434] ;  /* 0x003434000e257984 */ /* 0x000fe80000000800 */
[----:B------:R-:W5:Y:S04]  /*2a40*/  LDS R38, [R14+0x3438] ;  /* 0x003438000e267984 */ /* 0x000f680000000800 */
[----:B------:R-:W0:Y:S01]  /*2a50*/  LDS R39, [R14+0x343c] ;  /* 0x00343c000e277984 */ /* 0x000e220000000800 */
[----:B-1----:R-:W-:-:S04]  /*2a60*/  IADD3 R40, PT, PT, R30, R29, R28 ;  /* 0x0000001d1e287210 */ /* 0x002fc80007ffe01c */
[----:B--2---:R-:W-:-:S04]  /*2a70*/  IADD3 R40, PT, PT, R32, R40, R31 ;  /* 0x0000002820287210 */ /* 0x004fc80007ffe01f */
[----:B---3--:R-:W-:-:S04]  /*2a80*/  IADD3 R40, PT, PT, R34, R40, R33 ;  /* 0x0000002822287210 */ /* 0x008fc80007ffe021 */
[----:B----4-:R-:W-:-:S04]  /*2a90*/  IADD3 R40, PT, PT, R36, R40, R35 ;  /* 0x0000002824287210 */ /* 0x010fc80007ffe023 */
[----:B-----5:R-:W-:-:S05]  /*2aa0*/  IADD3 R40, PT, PT, R38, R40, R37 ;  /* 0x0000002826287210 */ /* 0x020fca0007ffe025 */
[----:B0-----:R-:W-:Y:S01]  /*2ab0*/  IMAD.IADD R39, R39, 0x1, R40 ;  /* 0x0000000127277824 */ /* 0x001fe200078e0228 */
[----:B------:R-:W-:Y:S06]  /*2ac0*/  BRA.DIV UR8, `(.L_x_30) ;  /* 0x0000007a08547947 */ /* 0x000fec000b800000 */
[----:B------:R-:W0:Y:S02]  /*2ad0*/  SHFL.UP P0, R40, R39, 0x1, RZ ;  /* 0x0420000027287989 */ /* 0x000e2400000000ff */
[----:B0-----:R-:W-:-:S05]  /*2ae0*/  @P0 IMAD.IADD R40, R39, 0x1, R40 ;  /* 0x0000000127280824 */ /* 0x001fca00078e0228 */
[----:B------:R-:W0:Y:S02]  /*2af0*/  SHFL.UP P0, R43, R40, 0x2, RZ ;  /* 0x04400000282b7989 */ /* 0x000e2400000000ff */
[----:B0-----:R-:W-:-:S05]  /*2b00*/  @P0 IMAD.IADD R43, R40, 0x1, R43 ;  /* 0x00000001282b0824 */ /* 0x001fca00078e022b */
[----:B------:R-:W0:Y:S02]  /*2b10*/  SHFL.UP P0, R44, R43, 0x4, RZ ;  /* 0x048000002b2c7989 */ /* 0x000e2400000000ff */
[----:B0-----:R-:W-:-:S05]  /*2b20*/  @P0 IMAD.IADD R44, R43, 0x1, R44 ;  /* 0x000000012b2c0824 */ /* 0x001fca00078e022c */
[----:B------:R-:W0:Y:S02]  /*2b30*/  SHFL.UP P0, R45, R44, 0x8, RZ ;  /* 0x050000002c2d7989 */ /* 0x000e2400000000ff */
[----:B0-----:R-:W-:-:S05]  /*2b40*/  @P0 IMAD.IADD R45, R44, 0x1, R45 ;  /* 0x000000012c2d0824 */ /* 0x001fca00078e022d */
[----:B------:R0:W1:Y:S02]  /*2b50*/  SHFL.UP P0, R46, R45, 0x10, RZ ;  /* 0x060000002d2e7989 */ /* 0x00006400000000ff */
.L_x_120:
[----:B-1----:R-:W-:-:S04]  /*2b60*/  @P0 IMAD.IADD R46, R45, 0x1, R46 ;  /* 0x000000012d2e0824 */ /* 0x002fc800078e022e */
[----:B------:R-:W-:-:S04]  /*2b70*/  IMAD.IADD R39, R46, 0x1, -R39 ;  /* 0x000000012e277824 */ /* 0x000fc800078e0a27 */
[----:B------:R-:W-:Y:S01]  /*2b80*/  IMAD.IADD R28, R28, 0x1, R39 ;  /* 0x000000011c1c7824 */ /* 0x000fe200078e0227 */
[----:B------:R1:W-:Y:S03]  /*2b90*/  STS [R14+0x3410], R39 ;  /* 0x003410270e007388 */ /* 0x0003e60000000800 */
        /* <DEDUP_REMOVED lines=19> */
[----:B------:R1:W-:Y:S04]  /*2cd0*/  STS [R14+0x3438], R37 ;  /* 0x003438250e007388 */ /* 0x0003e80000000800 */
[----:B------:R1:W-:Y:S02]  /*2ce0*/  STS [R14+0x343c], R43 ;  /* 0x00343c2b0e007388 */ /* 0x0003e40000000800 */
.L_x_29:
[----:B------:R-:W-:Y:S05]  /*2cf0*/  WARPSYNC.ALL ;  /* 0x0000000000007948 */ /* 0x000fea0003800000 */
[----:B------:R-:W-:Y:S01]  /*2d00*/  BAR.SYNC.DEFER_BLOCKING 0x0 ;  /* 0x0000000000007b1d */ /* 0x000fe20000010000 */
[----:B------:R-:W-:Y:S02]  /*2d10*/  ISETP.NE.AND P0, PT, R50, RZ, PT ;  /* 0x000000ff3200720c */ /* 0x000fe40003f05270 */
[----:B-1----:R-:W-:-:S03]  /*2d20*/  SHF.R.U32.HI R28, RZ, UR5, R27 ;  /* 0x00000005ff1c7c19 */ /* 0x002fc6000801161b */
[----:B------:R-:W-:Y:S01]  /*2d30*/  BSSY.RECONVERGENT B0, `(.L_x_31) ;  /* 0x0000028000007945 */ /* 0x000fe20003800200 */
[----:B------:R-:W-:Y:S01]  /*2d40*/  LOP3.LUT R28, R28, UR4, RZ, 0x30, !PT ;  /* 0x000000041c1c7c12 */ /* 0x000fe2000f8e30ff */
[----:B0-----:R-:W0:Y:S06]  /*2d50*/  LDS R15, [R15+0x3410] ;  /* 0x003410000f0f7984 */ /* 0x001e2c0000000800 */
[----:B------:R-:W-:Y:S05]  /*2d60*/  @P0 BRA `(.L_x_32) ;  /* 0x0000000000900947 */ /* 0x000fea0003800000 */
[----:B------:R-:W0:Y:S04]  /*2d70*/  LDS R14, [R51] ;  /* 0x00000000330e7984 */ /* 0x000e280000000800 */
[----:B------:R-:W1:Y:S04]  /*2d80*/  LDS R30, [R51+0x400] ;  /* 0x00040000331e7984 */ /* 0x000e680000000800 */
[----:B------:R-:W2:Y:S04]  /*2d90*/  LDS R32, [R51+0x800] ;  /* 0x0008000033207984 */ /* 0x000ea80000000800 */
[----:B------:R-:W3:Y:S04]  /*2da0*/  LDS R34, [R51+0xc00] ;  /* 0x000c000033227984 */ /* 0x000ee80000000800 */
[----:B------:R-:W4:Y:S04]  /*2db0*/  LDS R36, [R51+0x1000] ;  /* 0x0010000033247984 */ /* 0x000f280000000800 */
[----:B------:R-:W5:Y:S04]  /*2dc0*/  LDS R38, [R51+0x1400] ;  /* 0x0014000033267984 */ /* 0x000f680000000800 */
[----:B------:R-:W5:Y:S04]  /*2dd0*/  LDS R40, [R51+0x1800] ;  /* 0x0018000033287984 */ /* 0x000f680000000800 */
[----:B------:R-:W5:Y:S04]  /*2de0*/  LDS R44, [R51+0x1c00] ;  /* 0x001c0000332c7984 */ /* 0x000f680000000800 */
[----:B------:R-:W5:Y:S04]  /*2df0*/  LDS R46, [R51+0x2000] ;  /* 0x00200000332e7984 */ /* 0x000f680000000800 */
[----:B------:R-:W5:Y:S04]  /*2e00*/  LDS R58, [R51+0x2400] ;  /* 0x00240000333a7984 */ /* 0x000f680000000800 */
[----:B------:R-:W5:Y:S01]  /*2e10*/  LDS R60, [R51+0x2800] ;  /* 0x00280000333c7984 */ /* 0x000f620000000800 */
[----:B0-----:R-:W-:-:S03]  /*2e20*/  IMAD.IADD R14, R15, 0x1, R14 ;  /* 0x000000010f0e7824 */ /* 0x001fc600078e020e */
[----:B------:R-:W0:Y:S01]  /*2e30*/  LDS R62, [R51+0x2c00] ;  /* 0x002c0000333e7984 */ /* 0x000e220000000800 */
[C---:B-1----:R-:W-:Y:S02]  /*2e40*/  IMAD.IADD R30, R15.reuse, 0x1, R30 ;  /* 0x000000010f1e7824 */ /* 0x042fe400078e021e */
[C---:B--2---:R-:W-:Y:S01]  /*2e50*/  IMAD.IADD R32, R15.reuse, 0x1, R32 ;  /* 0x000000010f207824 */ /* 0x044fe200078e0220 */
[----:B------:R1:W-:Y:S01]  /*2e60*/  STS [R51], R14 ;  /* 0x0000000e33007388 */ /* 0x0003e20000000800 */
[----:B---3--:R-:W-:-:S03]  /*2e70*/  IMAD.IADD R34, R15, 0x1, R34 ;  /* 0x000000010f227824 */ /* 0x008fc600078e0222 */
[----:B------:R1:W-:Y:S01]  /*2e80*/  STS [R51+0x400], R30 ;  /* 0x0004001e33007388 */ /* 0x0003e20000000800 */
[----:B----4-:R-:W-:-:S03]  /*2e90*/  IMAD.IADD R36, R15, 0x1, R36 ;  /* 0x000000010f247824 */ /* 0x010fc600078e0224 */
[----:B------:R1:W-:Y:S01]  /*2ea0*/  STS [R51+0x800], R32 ;  /* 0x0008002033007388 */ /* 0x0003e20000000800 */
[----:B-----5:R-:W-:-:S03]  /*2eb0*/  IMAD.IADD R38, R15, 0x1, R38 ;  /* 0x000000010f267824 */ /* 0x020fc600078e0226 */
[----:B------:R1:W-:Y:S01]  /*2ec0*/  STS [R51+0xc00], R34 ;  /* 0x000c002233007388 */ /* 0x0003e20000000800 */
[----:B------:R-:W-:-:S03]  /*2ed0*/  IMAD.IADD R40, R15, 0x1, R40 ;  /* 0x000000010f287824 */ /* 0x000fc600078e0228 */
        /* <DEDUP_REMOVED lines=9> */
[----:B0-----:R-:W-:-:S03]  /*2f70*/  IMAD.IADD R62, R15, 0x1, R62 ;  /* 0x000000010f3e7824 */ /* 0x001fc600078e023e */
[----:B------:R1:W-:Y:S04]  /*2f80*/  STS [R51+0x2400], R58 ;  /* 0x0024003a33007388 */ /* 0x0003e80000000800 */
[----:B------:R1:W-:Y:S04]  /*2f90*/  STS [R51+0x2800], R60 ;  /* 0x0028003c33007388 */ /* 0x0003e80000000800 */
[----:B------:R1:W-:Y:S02]  /*2fa0*/  STS [R51+0x2c00], R62 ;  /* 0x002c003e33007388 */ /* 0x0003e40000000800 */
.L_x_32:
[----:B------:R-:W-:Y:S05]  /*2fb0*/  BSYNC.RECONVERGENT B0 ;  /* 0x0000000000007941 */ /* 0x000fea0003800200 */
.L_x_31:
[----:B------:R-:W-:Y:S01]  /*2fc0*/  BAR.SYNC.DEFER_BLOCKING 0x0 ;  /* 0x0000000000007b1d */ /* 0x000fe20000010000 */
[----:B------:R-:W-:Y:S01]  /*2fd0*/  R2P PR, R28, 0x7f ;  /* 0x0000007f1c007804 */ /* 0x000fe20000000000 */
[----:B------:R-:W-:-:S04]  /*2fe0*/  IMAD.MOV.U32 R47, RZ, RZ, RZ ;  /* 0x000000ffff2f7224 */ /* 0x000fc800078e00ff */
[----:B------:R-:W-:Y:S08]  /*2ff0*/  BSSY.RECONVERGENT B0, `(.L_x_33) ;  /* 0x0000024000007945 */ /* 0x000ff00003800200 */
[----:B-1----:R-:W-:Y:S02]  /*3000*/  VOTE.ANY R14, PT, P0 ;  /* 0x00000000000e7806 */ /* 0x002fe400000e0100 */
[----:B------:R-:W-:-:S02]  /*3010*/  VOTE.ANY R29, PT, P1 ;  /* 0x00000000001d7806 */ /* 0x000fc400008e0100 */
[----:B------:R-:W-:Y:S02]  /*3020*/  @!P0 LOP3.LUT R14, RZ, R14, RZ, 0x33, !PT ;  /* 0x0000000eff0e8212 */ /* 0x000fe400078e33ff */
[----:B------:R-:W-:Y:S02]  /*3030*/  VOTE.ANY R31, PT, P2 ;  /* 0x00000000001f7806 */ /* 0x000fe400010e0100 */
[----:B------:R-:W-:Y:S02]  /*3040*/  @!P1 LOP3.LUT R29, RZ, R29, RZ, 0x33, !PT ;  /* 0x0000001dff1d9212 */ /* 0x000fe400078e33ff */
[----:B------:R-:W-:Y:S02]  /*3050*/  VOTE.ANY R33, PT, P3 ;  /* 0x0000000000217806 */ /* 0x000fe400018e0100 */
[----:B------:R-:W-:Y:S02]  /*3060*/  @!P2 LOP3.LUT R31, RZ, R31, RZ, 0x33, !PT ;  /* 0x0000001fff1fa212 */ /* 0x000fe400078e33ff */
[----:B------:R-:W-:-:S02]  /*3070*/  LOP3.LUT R14, R29, R14, RZ, 0xc0, !PT ;  /* 0x0000000e1d0e7212 */ /* 0x000fc400078ec0ff */
[----:B------:R-:W-:Y:S02]  /*3080*/  @!P3 LOP3.LUT R33, RZ, R33, RZ, 0x33, !PT ;  /* 0x00000021ff21b212 */ /* 0x000fe400078e33ff */
[----:B------:R-:W-:Y:S02]  /*3090*/  LOP3.LUT R14, R31, R14, RZ, 0xc0, !PT ;  /* 0x0000000e1f0e7212 */ /* 0x000fe400078ec0ff */
[----:B------:R-:W-:Y:S02]  /*30a0*/  VOTE.ANY R29, PT, P4 ;  /* 0x00000000001d7806 */ /* 0x000fe400020e0100 */
[----:B------:R-:W-:Y:S02]  /*30b0*/  LOP3.LUT R14, R33, R14, RZ, 0xc0, !PT ;  /* 0x0000000e210e7212 */ /* 0x000fe400078ec0ff */
[----:B------:R-:W-:Y:S02]  /*30c0*/  @!P4 LOP3.LUT R29, RZ, R29, RZ, 0x33, !PT ;  /* 0x0000001dff1dc212 */ /* 0x000fe400078e33ff */
[----:B------:R-:W-:-:S02]  /*30d0*/  VOTE.ANY R31, PT, P5 ;  /* 0x00000000001f7806 */ /* 0x000fc400028e0100 */
[----:B------:R-:W-:Y:S01]  /*30e0*/  LOP3.LUT R14, R29, R14, RZ, 0xc0, !PT ;  /* 0x0000000e1d0e7212 */ /* 0x000fe200078ec0ff */
[----:B------:R-:W-:Y:S01]  /*30f0*/  IMAD.SHL.U32 R29, R3, 0x20, RZ ;  /* 0x00000020031d7824 */ /* 0x000fe200078e00ff */
[----:B------:R-:W-:Y:S02]  /*3100*/  LOP3.LUT P0, RZ, R28, 0x80, RZ, 0xc0, !PT ;  /* 0x000000801cff7812 */ /* 0x000fe4000780c0ff */
[----:B------:R-:W-:Y:S02]  /*3110*/  @!P5 LOP3.LUT R31, RZ, R31, RZ, 0x33, !PT ;  /* 0x0000001fff1fd212 */ /* 0x000fe400078e33ff */
[----:B------:R-:W-:Y:S02]  /*3120*/  VOTE.ANY R30, PT, P6 ;  /* 0x00000000001e7806 */ /* 0x000fe400030e0100 */
[----:B------:R-:W-:Y:S02]  /*3130*/  LOP3.LUT R31, R31, R14, RZ, 0xc0, !PT ;  /* 0x0000000e1f1f7212 */ /* 0x000fe400078ec0ff */
[----:B------:R-:W1:Y:S01]  /*3140*/  S2R R14, SR_LEMASK ;  /* 0x00000000000e7919 */ /* 0x000e620000003a00 */
[----:B------:R-:W-:-:S04]  /*3150*/  @!P6 LOP3.LUT R30, RZ, R30, RZ, 0x33, !PT ;  /* 0x0000001eff1ee212 */ /* 0x000fc800078e33ff */
[----:B------:R-:W-:Y:S02]  /*3160*/  VOTE.ANY R32, PT, P0 ;  /* 0x0000000000207806 */ /* 0x000fe400000e0100 */
[----:B------:R-:W-:Y:S02]  /*3170*/  LOP3.LUT R31, R30, R31, RZ, 0xc0, !PT ;  /* 0x0000001f1e1f7212 */ /* 0x000fe400078ec0ff */
[----:B------:R-:W-:Y:S02]  /*3180*/  @!P0 LOP3.LUT R32, RZ, R32, RZ, 0x33, !PT ;  /* 0x00000020ff208212 */ /* 0x000fe400078e33ff */
[----:B------:R-:W-:Y:S02]  /*3190*/  LOP3.LUT R30, R29, 0x7c00, RZ, 0xc0, !PT ;  /* 0x00007c001d1e7812 */ /* 0x000fe400078ec0ff */
[----:B------:R-:W-:-:S03]  /*31a0*/  LOP3.LUT R31, R32, R31, RZ, 0xc0, !PT ;  /* 0x0000001f201f7212 */ /* 0x000fc600078ec0ff */
[----:B------:R-:W-:Y:S01]  /*31b0*/  IMAD.IADD R29, R7, 0x1, R30 ;  /* 0x00000001071d7824 */ /* 0x000fe200078e021e */
[----:B------:R-:W2:Y:S01]  /*31c0*/  FLO.U32 R32, R31 ;  /* 0x0000001f00207300 */ /* 0x000ea200000e0000 */
[----:B-1----:R-:W-:Y:S02]  /*31d0*/  LOP3.LUT R44, R14, R31, RZ, 0xc0, !PT ;  /* 0x0000001f0e2c7212 */ /* 0x002fe400078ec0ff */
[----:B--2---:R-:W-:-:S05]  /*31e0*/  ISETP.NE.AND P0, PT, R24, R32, PT ;  /* 0x000000201800720c */ /* 0x004fca0003f05270 */
[----:B------:R-:W1:Y:S08]  /*31f0*/  POPC R44, R44 ;  /* 0x0000002c002c7309 */ /* 0x000e700000000000 */
[----:B------:R-:W-:Y:S05]  /*3200*/  @P0 BRA `(.L_x_34) ;  /* 0x0000000000080947 */ /* 0x000fea0003800000 */
[----:B------:R-:W-:-:S06]  /*3210*/  IMAD R47, R28, 0x4, R29 ;  /* 0x000000041c2f7824 */ /* 0x000fcc00078e021d */
[----:B-1----:R2:W3:Y:S02]  /*3220*/  ATOMS.ADD R47, [R47], R44 ;  /* 0x0000002c2f2f738c */ /* 0x0024e40000000000 */
.L_x_34:
[----:B------:R-:W-:Y:S05]  /*3230*/  BSYNC.RECONVERGENT B0 ;  /* 0x0000000000007941 */ /* 0x000fea0003800200 */
.L_x_33:
[----:B------:R-:W-:Y:S01]  /*3240*/  R2P PR, R52, 0x7f ;  /* 0x0000007f34007804 */ /* 0x000fe20000000000 */
[----:B---3--:R3:W4:Y:S01]  /*3250*/  SHFL.IDX PT, R47, R47, R32, 0x1f ;  /* 0x00001f202f2f7589 */ /* 0x00872200000e0000 */
[----:B------:R-:W-:Y:S01]  /*3260*/  BSSY.RECONVERGENT B0, `(.L_x_35) ;  /* 0x0000021000007945 */ /* 0x000fe20003800200 */
[----:B------:R-:W-:-:S10]  /*3270*/  IMAD.MOV.U32 R49, RZ, RZ, RZ ;  /* 0x000000ffff317224 */ /* 0x000fd400078e00ff */
[----:B------:R-:W-:Y:S02]  /*3280*/  VOTE.ANY R28, PT, P0 ;  /* 0x00000000001c7806 */ /* 0x000fe400000e0100 */
[----:B------:R-:W-:Y:S02]  /*3290*/  VOTE.ANY R31, PT, P1 ;  /* 0x00000000001f7806 */ /* 0x000fe400008e0100 */
[----:B------:R-:W-:Y:S02]  /*32a0*/  @!P0 LOP3.LUT R28, RZ, R28, RZ, 0x33, !PT ;  /* 0x0000001cff1c8212 */ /* 0x000fe400078e33ff */
[----:B------:R-:W-:Y:S02]  /*32b0*/  VOTE.ANY R33, PT, P2 ;  /* 0x0000000000217806 */ /* 0x000fe400010e0100 */
[----:B------:R-:W-:Y:S02]  /*32c0*/  @!P1 LOP3.LUT R31, RZ, R31, RZ, 0x33, !PT ;  /* 0x0000001fff1f9212 */ /* 0x000fe400078e33ff */
[----:B------:R-:W-:-:S02]  /*32d0*/  @!P2 LOP3.LUT R33, RZ, R33, RZ, 0x33, !PT ;  /* 0x00000021ff21a212 */ /* 0x000fc400078e33ff */
[----:B------:R-:W-:Y:S02]  /*32e0*/  LOP3.LUT R28, R31, R28, RZ, 0xc0, !PT ;  /* 0x0000001c1f1c7212 */ /* 0x000fe400078ec0ff */
[----:B------:R-:W-:Y:S02]  /*32f0*/  VOTE.ANY R31, PT, P3 ;  /* 0x00000000001f7806 */ /* 0x000fe400018e0100 */
[----:B------:R-:W-:Y:S02]  /*3300*/  LOP3.LUT R28, R33, R28, RZ, 0xc0, !PT ;  /* 0x0000001c211c7212 */ /* 0x000fe400078ec0ff */
[----:B------:R-:W-:Y:S02]  /*3310*/  LOP3.LUT P0, RZ, R52, 0x80, RZ, 0xc0, !PT ;  /* 0x0000008034ff7812 */ /* 0x000fe4000780c0ff */
[----:B------:R-:W-:Y:S02]  /*3320*/  VOTE.ANY R33, PT, P4 ;  /* 0x0000000000217806 */ /* 0x000fe400020e0100 */
[----:B------:R-:W-:-:S02]  /*3330*/  @!P3 LOP3.LUT R31, RZ, R31, RZ, 0x33, !PT ;  /* 0x0000001fff1fb212 */ /* 0x000fc400078e33ff */
[----:B------:R-:W-:Y:S02]  /*3340*/  @!P4 LOP3.LUT R33, RZ, R33, RZ, 0x33, !PT ;  /* 0x00000021ff21c212 */ /* 0x000fe400078e33ff */
[----:B------:R-:W-:Y:S02]  /*3350*/  LOP3.LUT R28, R31, R28, RZ, 0xc0, !PT ;  /* 0x0000001c1f1c7212 */ /* 0x000fe400078ec0ff */
[----:B------:R-:W-:Y:S02]  /*3360*/  VOTE.ANY R31, PT, P5 ;  /* 0x00000000001f7806 */ /* 0x000fe400028e0100 */
[----:B------:R-:W-:Y:S02]  /*3370*/  LOP3.LUT R28, R33, R28, RZ, 0xc0, !PT ;  /* 0x0000001c211c7212 */ /* 0x000fe400078ec0ff */
[----:B------:R-:W-:Y:S02]  /*3380*/  VOTE.ANY R33, PT, P6 ;  /* 0x0000000000217806 */ /* 0x000fe400030e0100 */
[----:B------:R-:W-:-:S02]  /*3390*/  @!P5 LOP3.LUT R31, RZ, R31, RZ, 0x33, !PT ;  /* 0x0000001fff1fd212 */ /* 0x000fc400078e33ff */
[----:B------:R-:W-:Y:S02]  /*33a0*/  VOTE.ANY R35, PT, P0 ;  /* 0x0000000000237806 */ /* 0x000fe400000e0100 */
[----:B------:R-:W-:Y:S02]  /*33b0*/  @!P6 LOP3.LUT R33, RZ, R33, RZ, 0x33, !PT ;  /* 0x00000021ff21e212 */ /* 0x000fe400078e33ff */
[----:B------:R-:W-:Y:S02]  /*33c0*/  LOP3.LUT R28, R31, R28, RZ, 0xc0, !PT ;  /* 0x0000001c1f1c7212 */ /* 0x000fe400078ec0ff */
[----:B------:R-:W-:Y:S02]  /*33d0*/  @!P0 LOP3.LUT R35, RZ, R35, RZ, 0x33, !PT ;  /* 0x00000023ff238212 */ /* 0x000fe400078e33ff */
[----:B------:R-:W-:-:S04]  /*33e0*/  LOP3.LUT R28, R33, R28, RZ, 0xc0, !PT ;  /* 0x0000001c211c7212 */ /* 0x000fc800078ec0ff */
[----:B------:R-:W-:-:S04]  /*33f0*/  LOP3.LUT R35, R35, R28, RZ, 0xc0, !PT ;  /* 0x0000001c23237212 */ /* 0x000fc800078ec0ff */
[----:B------:R-:W5:Y:S01]  /*3400*/  FLO.U32 R30, R35 ;  /* 0x00000023001e7300 */ /* 0x000f6200000e0000 */
[----:B------:R-:W-:-:S07]  /*3410*/  LOP3.LUT R46, R14, R35, RZ, 0xc0, !PT ;  /* 0x000000230e2e7212 */ /* 0x000fce00078ec0ff */
[----:B------:R-:W0:Y:S01]  /*3420*/  POPC R46, R46 ;  /* 0x0000002e002e7309 */ /* 0x000e220000000000 */
[----:B-----5:R-:W-:-:S13]  /*3430*/  ISETP.NE.AND P0, PT, R24, R30, PT ;  /* 0x0000001e1800720c */ /* 0x020fda0003f05270 */
[----:B0--34-:R-:W-:Y:S05]  /*3440*/  @P0 BRA `(.L_x_36) ;  /* 0x0000000000080947 */ /* 0x019fea0003800000 */
[----:B------:R-:W-:-:S06]  /*3450*/  IMAD R49, R52, 0x4, R29 ;  /* 0x0000000434317824 */ /* 0x000fcc00078e021d */
[----:B------:R0:W3:Y:S02]  /*3460*/  ATOMS.ADD R49, [R49], R46 ;  /* 0x0000002e3131738c */ /* 0x0000e40000000000 */
.L_x_36:
[----:B------:R-:W-:Y:S05]  /*3470*/  BSYNC.RECONVERGENT B0 ;  /* 0x0000000000007941 */ /* 0x000fea0003800200 */
.L_x_35:
        /* <DEDUP_REMOVED lines=35> */
.L_x_38:
[----:B------:R-:W-:Y:S05]  /*36b0*/  BSYNC.RECONVERGENT B0 ;  /* 0x0000000000007941 */ /* 0x000fea0003800200 */
.L_x_37:
        /* <DEDUP_REMOVED lines=27> */
[----:B------:R-:W-:Y:S02]  /*3870*/  LOP3.LUT R35, R35, R28, RZ, 0xc0, !PT ;  /* 0x0000001c23237212 */ /* 0x000fe400078ec0ff */
[----:B------:R-:W-:Y:S02]  /*3880*/  SHF.R.U32.HI R28, RZ, UR5, R23 ;  /* 0x00000005ff1c7c19 */ /* 0x000fe40008011617 */
[----:B------:R-:W5:Y:S01]  /*3890*/  FLO.U32 R39, R35 ;  /* 0x0000002300277300 */ /* 0x000f6200000e0000 */
[----:B------:R-:W-:Y:S02]  /*38a0*/  LOP3.LUT R53, R14, R35, RZ, 0xc0, !PT ;  /* 0x000000230e357212 */ /* 0x000fe400078ec0ff */
[----:B------:R-:W-:-:S05]  /*38b0*/  LOP3.LUT R30, R28, UR4, RZ, 0x30, !PT ;  /* 0x000000041c1e7c12 */ /* 0x000fca000f8e30ff */
[----:B------:R-:W0:Y:S01]  /*38c0*/  POPC R53, R53 ;  /* 0x0000003500357309 */ /* 0x000e220000000000 */
[----:B-----5:R-:W-:-:S13]  /*38d0*/  ISETP.NE.AND P0, PT, R24, R39, PT ;  /* 0x000000271800720c */ /* 0x020fda0003f05270 */
[----:B0--34-:R-:W-:Y:S05]  /*38e0*/  @P0 BRA `(.L_x_40) ;  /* 0x0000000000080947 */ /* 0x019fea0003800000 */
[----:B------:R-:W-:-:S05]  /*38f0*/  IMAD R48, R48, 0x4, R29 ;  /* 0x0000000430307824 */ /* 0x000fca00078e021d */
[----:B------:R0:W3:Y:S02]  /*3900*/  ATOMS.ADD R56, [R48], R53 ;  /* 0x000000353038738c */ /* 0x0000e40000000000 */
.L_x_40:
[----:B------:R-:W-:Y:S05]  /*3910*/  BSYNC.RECONVERGENT B0 ;  /* 0x0000000000007941 */ /* 0x000fea0003800200 */
.L_x_39:
        /* <DEDUP_REMOVED lines=30> */
[----:B0-----:R-:W-:Y:S02]  /*3b00*/  LOP3.LUT R48, R14, R35, RZ, 0xc0, !PT ;  /* 0x000000230e307212 */ /* 0x001fe400078ec0ff */
[----:B------:R-:W-:-:S05]  /*3b10*/  LOP3.LUT R34, R28, UR4, RZ, 0x30, !PT ;  /* 0x000000041c227c12 */ /* 0x000fca000f8e30ff */
[----:B------:R-:W0:Y:S01]  /*3b20*/  POPC R48, R48 ;  /* 0x0000003000307309 */ /* 0x000e220000000000 */
[----:B-----5:R-:W-:-:S13]  /*3b30*/  ISETP.NE.AND P0, PT, R24, R32, PT ;  /* 0x000000201800720c */ /* 0x020fda0003f05270 */
[----:B0--34-:R-:W-:Y:S05]  /*3b40*/  @P0 BRA `(.L_x_42) ;  /* 0x0000000000080947 */ /* 0x019fea0003800000 */
[----:B------:R-:W-:-:S06]  /*3b50*/  IMAD R45, R30, 0x4, R29 ;  /* 0x000000041e2d7824 */ /* 0x000fcc00078e021d */
[----:B------:R0:W3:Y:S02]  /*3b60*/  ATOMS.ADD R45, [R45], R48 ;  /* 0x000000302d2d738c */ /* 0x0000e40000000000 */
.L_x_42:
[----:B------:R-:W-:Y:S05]  /*3b70*/  BSYNC.RECONVERGENT B0 ;  /* 0x0000000000007941 */ /* 0x000fea0003800200 */
.L_x_41:
        /* <DEDUP_REMOVED lines=35> */
[----:B------:R-:W-:-:S06]  /*3db0*/  IMAD R36, R34, 0x4, R29 ;  /* 0x0000000422247824 */ /* 0x000fcc00078e021d */
[----:B------:R0:W3:Y:S02]  /*3dc0*/  ATOMS.ADD R36, [R36], R37 ;  /* 0x000000252424738c */ /* 0x0000e40000000000 */
.L_x_44:
[----:B------:R-:W-:Y:S05]  /*3dd0*/  BSYNC.RECONVERGENT B0 ;  /* 0x0000000000007941 */ /* 0x000fea0003800200 */
.L_x_43:
        /* <DEDUP_REMOVED lines=37> */
.L_x_46:
[----:B------:R-:W-:Y:S05]  /*4030*/  BSYNC.RECONVERGENT B0 ;  /* 0x0000000000007941 */ /* 0x000fea0003800200 */
.L_x_45:
        /* <DEDUP_REMOVED lines=37> */
.L_x_48:
[----:B------:R-:W-:Y:S05]  /*4290*/  BSYNC.RECONVERGENT B0 ;  /* 0x0000000000007941 */ /* 0x000fea0003800200 */
.L_x_47:
[----:B------:R-:W-:Y:S01]  /*42a0*/  R2P PR, R40, 0x7f ;  /* 0x0000007f28007804 */ /* 0x000fe20000000000 */
[----:B---3--:R3:W4:Y:S01]  /*42b0*/  SHFL.IDX PT, R32, R32, R55, 0x1f ;  /* 0x00001f3720207589 */ /* 0x00872200000e0000 */
[----:B------:R-:W-:Y:S01]  /*42c0*/  SHF.R.U32.HI R38, RZ, UR5, R12 ;  /* 0x00000005ff267c19 */ /* 0x000fe2000801160c */
[----:B------:R-:W-:Y:S01]  /*42d0*/  BSSY.RECONVERGENT B0, `(.L_x_49) ;  /* 0x0000022000007945 */ /* 0x000fe20003800200 */
[----:B------:R-:W-:Y:S02]  /*42e0*/  IMAD.MOV.U32 R30, RZ, RZ, RZ ;  /* 0x000000ffff1e7224 */ /* 0x000fe400078e00ff */
[----:B------:R-:W-:-:S07]  /*42f0*/  LOP3.LUT R38, R38, UR4, RZ, 0x30, !PT ;  /* 0x0000000426267c12 */ /* 0x000fce000f8e30ff */
        /* <DEDUP_REMOVED lines=31> */
.L_x_50:
[----:B------:R-:W-:Y:S05]  /*44f0*/  BSYNC.RECONVERGENT B0 ;  /* 0x0000000000007941 */ /* 0x000fea0003800200 */
.L_x_49:
        /* <DEDUP_REMOVED lines=9> */
[----:B------:R-:W-:Y:S02]  /*4590*/  @!P1 LOP3.LUT R39, RZ, R39, RZ, 0x33, !PT ;  /* 0x00000027ff279212 */ /* 0x000fe400078e33ff */
[----:B------:R-:W-:Y:S02]  /*45a0*/  VOTE.ANY R55, PT, P2 ;  /* 0x0000000000377806 */ /* 0x000fe400010e0100 */
[----:B------:R-:W-:-:S02]  /*45b0*/  LOP3.LUT R28, R39, R28, RZ, 0xc0, !PT ;  /* 0x0000001c271c7212 */ /* 0x000fc400078ec0ff */
[----:B------:R-:W-:Y:S02]  /*45c0*/  VOTE.ANY R39, PT, P3 ;  /* 0x0000000000277806 */ /* 0x000fe400018e0100 */
[----:B------:R-:W-:Y:S02]  /*45d0*/  @!P2 LOP3.LUT R55, RZ, R55, RZ, 0x33, !PT ;  /* 0x00000037ff37a212 */ /* 0x000fe400078e33ff */
[----:B------:R-:W-:Y:S02]  /*45e0*/  @!P3 LOP3.LUT R39, RZ, R39, RZ, 0x33, !PT ;  /* 0x00000027ff27b212 */ /* 0x000fe400078e33ff */
[----:B------:R-:W-:Y:S02]  /*45f0*/  LOP3.LUT R28, R55, R28, RZ, 0xc0, !PT ;  /* 0x0000001c371c7212 */ /* 0x000fe400078ec0ff */
[----:B------:R-:W-:Y:S02]  /*4600*/  LOP3.LUT P0, RZ, R38, 0x80, RZ, 0xc0, !PT ;  /* 0x0000008026ff7812 */ /* 0x000fe4000780c0ff */
[----:B------:R-:W-:-:S02]  /*4610*/  VOTE.ANY R55, PT, P4 ;  /* 0x0000000000377806 */ /* 0x000fc400020e0100 */
[----:B------:R-:W-:Y:S02]  /*4620*/  LOP3.LUT R28, R39, R28, RZ, 0xc0, !PT ;  /* 0x0000001c271c7212 */ /* 0x000fe400078ec0ff */
[----:B------:R-:W-:Y:S02]  /*4630*/  VOTE.ANY R39, PT, P5 ;  /* 0x0000000000277806 */ /* 0x000fe400028e0100 */
[----:B------:R-:W-:Y:S02]  /*4640*/  @!P4 LOP3.LUT R55, RZ, R55, RZ, 0x33, !PT ;  /* 0x00000037ff37c212 */ /* 0x000fe400078e33ff */
[----:B------:R-:W-:Y:S02]  /*4650*/  @!P5 LOP3.LUT R39, RZ, R39, RZ, 0x33, !PT ;  /* 0x00000027ff27d212 */ /* 0x000fe400078e33ff */
[----:B------:R-:W-:Y:S02]  /*4660*/  LOP3.LUT R28, R55, R28, RZ, 0xc0, !PT ;  /* 0x0000001c371c7212 */ /* 0x000fe400078ec0ff */
[----:B------:R-:W-:-:S02]  /*4670*/  VOTE.ANY R55, PT, P6 ;  /* 0x0000000000377806 */ /* 0x000fc400030e0100 */
[----:B------:R-:W-:Y:S02]  /*4680*/  LOP3.LUT R28, R39, R28, RZ, 0xc0, !PT ;  /* 0x0000001c271c7212 */ /* 0x000fe400078ec0ff */
[----:B------:R-:W-:Y:S02]  /*4690*/  VOTE.ANY R39, PT, P0 ;  /* 0x0000000000277806 */ /* 0x000fe400000e0100 */
[----:B------:R-:W-:Y:S02]  /*46a0*/  @!P6 LOP3.LUT R55, RZ, R55, RZ, 0x33, !PT ;  /* 0x00000037ff37e212 */ /* 0x000fe400078e33ff */
        /* <DEDUP_REMOVED lines=8> */
[----:B------:R-:W-:-:S05]  /*4730*/  IMAD R43, R38, 0x4, R29 ;  /* 0x00000004262b7824 */ /* 0x000fca00078e021d */
[----:B------:R0:W3:Y:S02]  /*4740*/  ATOMS.ADD R60, [R43], R28 ;  /* 0x0000001c2b3c738c */ /* 0x0000e40000000000 */
.L_x_52:
[----:B------:R-:W-:Y:S05]  /*4750*/  BSYNC.RECONVERGENT B0 ;  /* 0x0000000000007941 */ /* 0x000fea0003800200 */
.L_x_51:
[----:B------:R-:W-:Y:S01]  /*4760*/  R2P PR, R40, 0x7f ;  /* 0x0000007f28007804 */ /* 0x000fe20000000000 */
[----:B---3--:R3:W4:Y:S01]  /*4770*/  SHFL.IDX PT, R39, R60, R39, 0x1f ;  /* 0x00001f273c277589 */ /* 0x00872200000e0000 */
[----:B------:R-:W-:Y:S01]  /*4780*/  SHF.R.U32.HI R58, RZ, UR5, R16 ;  /* 0x00000005ff3a7c19 */ /* 0x000fe20008011610 */
[----:B------:R-:W-:Y:S01]  /*4790*/  BSSY.RECONVERGENT B0, `(.L_x_53) ;  /* 0x0000022000007945 */ /* 0x000fe20003800200 */
[----:B------:R-:W-:Y:S02]  /*47a0*/  IMAD.MOV.U32 R64, RZ, RZ, RZ ;  /* 0x000000ffff407224 */ /* 0x000fe400078e00ff */
[----:B------:R-:W-:-:S07]  /*47b0*/  LOP3.LUT R58, R58, UR4, RZ, 0x30, !PT ;  /* 0x000000043a3a7c12 */ /* 0x000fce000f8e30ff */
[----:B------:R-:W-:Y:S02]  /*47c0*/  VOTE.ANY R38, PT, P0 ;  /* 0x0000000000267806 */ /* 0x000fe400000e0100 */
[----:B0-----:R-:W-:Y:S02]  /*47d0*/  VOTE.ANY R43, PT, P1 ;  /* 0x00000000002b7806 */ /* 0x001fe400008e0100 */
[----:B------:R-:W-:Y:S02]  /*47e0*/  @!P0 LOP3.LUT R38, RZ, R38, RZ, 0x33, !PT ;  /* 0x00000026ff268212 */ /* 0x000fe400078e33ff */
[----:B------:R-:W-:Y:S02]  /*47f0*/  @!P1 LOP3.LUT R43, RZ, R43, RZ, 0x33, !PT ;  /* 0x0000002bff2b9212 */ /* 0x000fe400078e33ff */
[----:B------:R-:W-:Y:S02]  /*4800*/  LOP3.LUT P0, RZ, R40, 0x80, RZ, 0xc0, !PT ;  /* 0x0000008028ff7812 */ /* 0x000fe4000780c0ff */
[----:B------:R-:W-:-:S02]  /*4810*/  LOP3.LUT R38, R43, R38, RZ, 0xc0, !PT ;  /* 0x000000262b267212 */ /* 0x000fc400078ec0ff */
[----:B------:R-:W-:-:S04]  /*4820*/  VOTE.ANY R43, PT, P2 ;  /* 0x00000000002b7806 */ /* 0x000fc800010e0100 */
[----:B------:R-:W-:-:S04]  /*4830*/  @!P2 LOP3.LUT R43, RZ, R43, RZ, 0x33, !PT ;  /* 0x0000002bff2ba212 */ /* 0x000fc800078e33ff */
[----:B------:R-:W-:Y:S02]  /*4840*/  LOP3.LUT R38, R43, R38, RZ, 0xc0, !PT ;  /* 0x000000262b267212 */ /* 0x000fe400078ec0ff */
        /* <DEDUP_REMOVED lines=14> */
[----:B------:R-:W-:-:S04]  /*4930*/  LOP3.LUT R55, R43, R38, RZ, 0xc0, !PT ;  /* 0x000000262b377212 */ /* 0x000fc800078ec0ff */
[----:B------:R-:W0:Y:S01]  /*4940*/  FLO.U32 R43, R55 ;  /* 0x00000037002b7300 */ /* 0x000e2200000e0000 */
[----:B------:R-:W-:-:S07]  /*4950*/  LOP3.LUT R38, R14, R55, RZ, 0xc0, !PT ;  /* 0x000000370e267212 */ /* 0x000fce00078ec0ff */
[----:B------:R-:W1:Y:S01]  /*4960*/  POPC R38, R38 ;  /* 0x0000002600267309 */ /* 0x000e620000000000 */
[----:B0-----:R-:W-:-:S13]  /*4970*/  ISETP.NE.AND P0, PT, R24, R43, PT ;  /* 0x0000002b1800720c */ /* 0x001fda0003f05270 */
[----:B-1-34-:R-:W-:Y:S05]  /*4980*/  @P0 BRA `(.L_x_54) ;  /* 0x0000000000080947 */ /* 0x01afea0003800000 */
[----:B------:R-:W-:-:S05]  /*4990*/  IMAD R55, R40, 0x4, R29 ;  /* 0x0000000428377824 */ /* 0x000fca00078e021d */
[----:B------:R0:W1:Y:S02]  /*49a0*/  ATOMS.ADD R64, [R55], R38 ;  /* 0x000000263740738c */ /* 0x0000640000000000 */
.L_x_54:
[----:B------:R-:W-:Y:S05]  /*49b0*/  BSYNC.RECONVERGENT B0 ;  /* 0x0000000000007941 */ /* 0x000fea0003800200 */
.L_x_53:
[----:B------:R-:W-:Y:S01]  /*49c0*/  R2P PR, R58, 0x7f ;  /* 0x0000007f3a007804 */ /* 0x000fe20000000000 */
[----:B-1----:R1:W3:Y:S01]  /*49d0*/  SHFL.IDX PT, R43, R64, R43, 0x1f ;  /* 0x00001f2b402b7589 */ /* 0x0022e200000e0000 */
        /* <DEDUP_REMOVED lines=30> */
[----:B------:R-:W4:Y:S01]  /*4bc0*/  POPC R40, R40 ;  /* 0x0000002800287309 */ /* 0x000f220000000000 */
[----:B0-----:R-:W-:-:S13]  /*4bd0*/  ISETP.NE.AND P0, PT, R24, R55, PT ;  /* 0x000000371800720c */ /* 0x001fda0003f05270 */
[----:B-1-34-:R-:W-:Y:S05]  /*4be0*/  @P0 BRA `(.L_x_56) ;  /* 0x0000000000080947 */ /* 0x01afea0003800000 */
[----:B------:R-:W-:-:S05]  /*4bf0*/  IMAD R59, R58, 0x4, R29 ;  /* 0x000000043a3b7824 */ /* 0x000fca00078e021d */
[----:B------:R0:W1:Y:S02]  /*4c00*/  ATOMS.ADD R62, [R59], R40 ;  /* 0x000000283b3e738c */ /* 0x0000640000000000 */
.L_x_56:
[----:B------:R-:W-:Y:S05]  /*4c10*/  BSYNC.RECONVERGENT B0 ;  /* 0x0000000000007941 */ /* 0x000fea0003800200 */
.L_x_55:
[----:B------:R-:W-:Y:S01]  /*4c20*/  R2P PR, R60, 0x7f ;  /* 0x0000007f3c007804 */ /* 0x000fe20000000000 */
[----:B--2---:R-:W-:Y:S01]  /*4c30*/  IMAD.IADD R44, R44, 0x1, R47 ;  /* 0x000000012c2c7824 */ /* 0x004fe200078e022f */
[----:B------:R-:W-:Y:S01]  /*4c40*/  BSSY.RECONVERGENT B0, `(.L_x_57) ;  /* 0x0000025000007945 */ /* 0x000fe20003800200 */
[----:B------:R-:W-:Y:S02]  /*4c50*/  IMAD.IADD R46, R46, 0x1, R49 ;  /* 0x000000012e2e7824 */ /* 0x000fe400078e0231 */
[----:B-1----:R1:W2:Y:S01]  /*4c60*/  SHFL.IDX PT, R49, R62, R55, 0x1f ;  /* 0x00001f373e317589 */ /* 0x0022a200000e0000 */
[----:B------:R-:W-:-:S07]  /*4c70*/  IMAD.MOV.U32 R64, RZ, RZ, RZ ;  /* 0x000000ffff407224 */ /* 0x000fce00078e00ff */
[----:B------:R-:W-:Y:S02]  /*4c80*/  VOTE.ANY R58, PT, P0 ;  /* 0x00000000003a7806 */ /* 0x000fe400000e0100 */
[----:B------:R-:W-:Y:S02]  /*4c90*/  VOTE.ANY R47, PT, P1 ;  /* 0x00000000002f7806 */ /* 0x000fe400008e0100 */
        /* <DEDUP_REMOVED lines=22> */
[----:B------:R-:W-:Y:S02]  /*4e00*/  SHF.R.U32.HI R58, RZ, UR5, R6 ;  /* 0x00000005ff3a7c19 */ /* 0x000fe40008011606 */
[----:B0-----:R-:W0:Y:S01]  /*4e10*/  FLO.U32 R59, R61 ;  /* 0x0000003d003b7300 */ /* 0x001e2200000e0000 */
[----:B------:R-:W-:Y:S02]  /*4e20*/  LOP3.LUT R47, R14, R61, RZ, 0xc0, !PT ;  /* 0x0000003d0e2f7212 */ /* 0x000fe400078ec0ff */
[----:B------:R-:W-:-:S05]  /*4e30*/  LOP3.LUT R58, R58, UR4, RZ, 0x30, !PT ;  /* 0x000000043a3a7c12 */ /* 0x000fca000f8e30ff */
[----:B------:R-:W3:Y:S01]  /*4e40*/  POPC R47, R47 ;  /* 0x0000002f002f7309 */ /* 0x000ee20000000000 */
[----:B0-----:R-:W-:-:S13]  /*4e50*/  ISETP.NE.AND P0, PT, R24, R59, PT ;  /* 0x0000003b1800720c */ /* 0x001fda0003f05270 */
[----:B-123--:R-:W-:Y:S05]  /*4e60*/  @P0 BRA `(.L_x_58) ;  /* 0x0000000000080947 */ /* 0x00efea0003800000 */
[----:B------:R-:W-:-:S05]  /*4e70*/  IMAD R60, R60, 0x4, R29 ;  /* 0x000000043c3c7824 */ /* 0x000fca00078e021d */
[----:B------:R0:W1:Y:S02]  /*4e80*/  ATOMS.ADD R64, [R60], R47 ;  /* 0x0000002f3c40738c */ /* 0x0000640000000000 */
.L_x_58:
[----:B------:R-:W-:Y:S05]  /*4e90*/  BSYNC.RECONVERGENT B0 ;  /* 0x0000000000007941 */ /* 0x000fea0003800200 */
.L_x_57:
[----:B------:R-:W-:Y:S01]  /*4ea0*/  R2P PR, R58, 0x7f ;  /* 0x0000007f3a007804 */ /* 0x000fe20000000000 */
[----:B------:R-:W-:Y:S01]  /*4eb0*/  IMAD.IADD R52, R51, 0x1, R52 ;  /* 0x0000000133347824 */ /* 0x000fe200078e0234 */
[----:B-1----:R1:W2:Y:S01]  /*4ec0*/  SHFL.IDX PT, R64, R64, R59, 0x1f ;  /* 0x00001f3b40407589 */ /* 0x0022a200000e0000 */
[----:B------:R-:W-:Y:S01]  /*4ed0*/  BSSY.RECONVERGENT B0, `(.L_x_59) ;  /* 0x0000024000007945 */ /* 0x000fe20003800200 */
[----:B------:R-:W-:Y:S02]  /*4ee0*/  IMAD.IADD R56, R53, 0x1, R56 ;  /* 0x0000000135387824 */ /* 0x000fe400078e0238 */
[----:B------:R-:W-:-:S07]  /*4ef0*/  IMAD.MOV.U32 R62, RZ, RZ, RZ ;  /* 0x000000ffff3e7224 */ /* 0x000fce00078e00ff */
        /* <DEDUP_REMOVED lines=25> */
[----:B------:R-:W0:Y:S01]  /*5090*/  FLO.U32 R55, R61 ;  /* 0x0000003d00377300 */ /* 0x000e2200000e0000 */
[----:B------:R-:W-:Y:S02]  /*50a0*/  LOP3.LUT R51, R14, R61, RZ, 0xc0, !PT ;  /* 0x0000003d0e337212 */ /* 0x000fe400078ec0ff */
[----:B------:R-:W-:-:S05]  /*50b0*/  LOP3.LUT R60, R60, UR4, RZ, 0x30, !PT ;  /* 0x000000043c3c7c12 */ /* 0x000fca000f8e30ff */
[----:B------:R-:W3:Y:S01]  /*50c0*/  POPC R51, R51 ;  /* 0x0000003300337309 */ /* 0x000ee20000000000 */
[----:B0-----:R-:W-:-:S13]  /*50d0*/  ISETP.NE.AND P0, PT, R24, R55, PT ;  /* 0x000000371800720c */ /* 0x001fda0003f05270 */
[----:B-123--:R-:W-:Y:S05]  /*50e0*/  @P0 BRA `(.L_x_60) ;  /* 0x0000000000080947 */ /* 0x00efea0003800000 */
[----:B------:R-:W-:-:S05]  /*50f0*/  IMAD R58, R58, 0x4, R29 ;  /* 0x000000043a3a7824 */ /* 0x000fca00078e021d */
[----:B------:R0:W1:Y:S02]  /*5100*/  ATOMS.ADD R62, [R58], R51 ;  /* 0x000000333a3e738c */ /* 0x0000640000000000 */
.L_x_60:
[----:B------:R-:W-:Y:S05]  /*5110*/  BSYNC.RECONVERGENT B0 ;  /* 0x0000000000007941 */ /* 0x000fea0003800200 */
.L_x_59:
[----:B------:R-:W-:Y:S01]  /*5120*/  R2P PR, R60, 0x7f ;  /* 0x0000007f3c007804 */ /* 0x000fe20000000000 */
[----:B------:R-:W-:Y:S01]  /*5130*/  IMAD.IADD R48, R48, 0x1, R45 ;  /* 0x0000000130307824 */ /* 0x000fe200078e022d */
[----:B-1----:R1:W2:Y:S01]  /*5140*/  SHFL.IDX PT, R62, R62, R55, 0x1f ;  /* 0x00001f373e3e7589 */ /* 0x0022a200000e0000 */
[----:B------:R-:W-:Y:S01]  /*5150*/  BSSY.RECONVERGENT B0, `(.L_x_61) ;  /* 0x0000024000007945 */ /* 0x000fe20003800200 */
[----:B------:R-:W-:-:S09]  /*5160*/  IMAD.MOV.U32 R66, RZ, RZ, RZ ;  /* 0x000000ffff427224 */ /* 0x000fd200078e00ff */
        /* <DEDUP_REMOVED lines=23> */
[----:B------:R-:W-:Y:S01]  /*52e0*/  LOP3.LUT R53, R58, R53, RZ, 0xc0, !PT ;  /* 0x000000353a357212 */ /* 0x000fe200078ec0ff */
[----:B------:R-:W-:Y:S01]  /*52f0*/  IMAD.IADD R58, R37, 0x1, R36 ;  /* 0x00000001253a7824 */ /* 0x000fe200078e0224 */
        /* <DEDUP_REMOVED lines=9> */
.L_x_62:
[----:B------:R-:W-:Y:S05]  /*5390*/  BSYNC.RECONVERGENT B0 ;  /* 0x0000000000007941 */ /* 0x000fea0003800200 */
.L_x_61:
[----:B------:R-:W-:Y:S01]  /*53a0*/  R2P PR, R36, 0x7f ;  /* 0x0000007f24007804 */ /* 0x000fe20000000000 */
[----:B------:R-:W-:Y:S01]  /*53b0*/  IMAD.IADD R34, R35, 0x1, R34 ;  /* 0x0000000123227824 */ /* 0x000fe200078e0222 */
[----:B------:R-:W-:Y:S01]  /*53c0*/  BSSY.RECONVERGENT B0, `(.L_x_63) ;  /* 0x0000022000007945 */ /* 0x000fe20003800200 */
[----:B------:R-:W-:-:S10]  /*53d0*/  IMAD.MOV.U32 R55, RZ, RZ, RZ ;  /* 0x000000ffff377224 */ /* 0x000fd400078e00ff */
        /* <DEDUP_REMOVED lines=24> */
[----:B-1----:R0:W1:Y:S02]  /*5560*/  SHFL.IDX PT, R60, R66, R45, 0x1f ;  /* 0x00001f2d423c7589 */ /* 0x00206400000e0000 */
[----:B------:R-:W2:Y:S01]  /*5570*/  FLO.U32 R59, R53 ;  /* 0x00000035003b7300 */ /* 0x000ea200000e0000 */
[----:B------:R-:W-:-:S07]  /*5580*/  LOP3.LUT R35, R14, R53, RZ, 0xc0, !PT ;  /* 0x000000350e237212 */ /* 0x000fce00078ec0ff */
[----:B------:R-:W3:Y:S01]  /*5590*/  POPC R35, R35 ;  /* 0x0000002300237309 */ /* 0x000ee20000000000 */
[----:B--2---:R-:W-:-:S13]  /*55a0*/  ISETP.NE.AND P0, PT, R24, R59, PT ;  /* 0x0000003b1800720c */ /* 0x004fda0003f05270 */
[----:B01-3--:R-:W-:Y:S05]  /*55b0*/  @P0 BRA `(.L_x_64) ;  /* 0x0000000000080947 */ /* 0x00bfea0003800000 */
[----:B------:R-:W-:-:S05]  /*55c0*/  IMAD R36, R36, 0x4, R29 ;  /* 0x0000000424247824 */ /* 0x000fca00078e021d */
[----:B------:R0:W1:Y:S02]  /*55d0*/  ATOMS.ADD R55, [R36], R35 ;  /* 0x000000232437738c */ /* 0x0000640000000000 */
.L_x_64:
[----:B------:R-:W-:Y:S05]  /*55e0*/  BSYNC.RECONVERGENT B0 ;  /* 0x0000000000007941 */ /* 0x000fea0003800200 */
.L_x_63:
[----:B------:R-:W-:Y:S01]  /*55f0*/  R2P PR, R26, 0x7f ;  /* 0x0000007f1a007804 */ /* 0x000fe20000000000 */
[----:B01----:R0:W1:Y:S01]  /*5600*/  SHFL.IDX PT, R36, R55, R59, 0x1f ;  /* 0x00001f3b37247589 */ /* 0x00306200000e0000 */
[----:B------:R-:W-:Y:S11]  /*5610*/  BSSY.RECONVERGENT B0, `(.L_x_65) ;  /* 0x0000021000007945 */ /* 0x000ff60003800200 */
[----:B------:R-:W-:-:S02]  /*5620*/  VOTE.ANY R45, PT, P0 ;  /* 0x00000000002d7806 */ /* 0x000fc400000e0100 */
[----:B------:R-:W-:Y:S02]  /*5630*/  VOTE.ANY R66, PT, P1 ;  /* 0x0000000000427806 */ /* 0x000fe400008e0100 */
[----:B------:R-:W-:Y:S02]  /*5640*/  @!P0 LOP3.LUT R45, RZ, R45, RZ, 0x33, !PT ;  /* 0x0000002dff2d8212 */ /* 0x000fe400078e33ff */
[----:B------:R-:W-:Y:S02]  /*5650*/  @!P1 LOP3.LUT R66, RZ, R66, RZ, 0x33, !PT ;  /* 0x00000042ff429212 */ /* 0x000fe400078e33ff */
[----:B------:R-:W-:Y:S02]  /*5660*/  LOP3.LUT P0, RZ, R26, 0x80, RZ, 0xc0, !PT ;  /* 0x000000801aff7812 */ /* 0x000fe4000780c0ff */
        /* <DEDUP_REMOVED lines=19> */
[----:B------:R-:W2:Y:S01]  /*57a0*/  FLO.U32 R53, R45 ;  /* 0x0000002d00357300 */ /* 0x000ea200000e0000 */
[----:B------:R-:W-:-:S07]  /*57b0*/  LOP3.LUT R14, R14, R45, RZ, 0xc0, !PT ;  /* 0x0000002d0e0e7212 */ /* 0x000fce00078ec0ff */
[----:B0-----:R0:W3:Y:S01]  /*57c0*/  POPC R55, R14 ;  /* 0x0000000e00377309 */ /* 0x0010e20000000000 */
[----:B--2---:R-:W-:Y:S01]  /*57d0*/  ISETP.NE.AND P0, PT, R24, R53, PT ;  /* 0x000000351800720c */ /* 0x004fe20003f05270 */
[----:B------:R-:W-:-:S12]  /*57e0*/  IMAD.MOV.U32 R24, RZ, RZ, RZ ;  /* 0x000000ffff187224 */ /* 0x000fd800078e00ff */
[----:B01-3--:R-:W-:Y:S05]  /*57f0*/  @P0 BRA `(.L_x_66) ;  /* 0x0000000000080947 */ /* 0x00bfea0003800000 */
[----:B------:R-:W-:-:S06]  /*5800*/  IMAD R24, R26, 0x4, R29 ;  /* 0x000000041a187824 */ /* 0x000fcc00078e021d */
[----:B------:R0:W1:Y:S02]  /*5810*/  ATOMS.ADD R24, [R24], R55 ;  /* 0x000000371818738c */ /* 0x0000640000000000 */
.L_x_66:
[----:B------:R-:W-:Y:S05]  /*5820*/  BSYNC.RECONVERGENT B0 ;  /* 0x0000000000007941 */ /* 0x000fea0003800200 */
.L_x_65:
[----:B------:R-:W-:Y:S01]  /*5830*/  BAR.SYNC.DEFER_BLOCKING 0x0 ;  /* 0x0000000000007b1d */ /* 0x000fe20000010000 */
[----:B------:R-:W-:Y:S01]  /*5840*/  IMAD.IADD R26, R40, 0x1, R49 ;  /* 0x00000001281a7824 */ /* 0x000fe200078e0231 */
[----:B------:R-:W-:Y:S01]  /*5850*/  ISETP.NE.AND P0, PT, R50, RZ, PT ;  /* 0x000000ff3200720c */ /* 0x000fe20003f05270 */
[----:B------:R-:W-:Y:S02]  /*5860*/  IMAD.IADD R28, R28, 0x1, R39 ;  /* 0x000000011c1c7824 */ /* 0x000fe400078e0227 */
[----:B------:R-:W-:Y:S01]  /*5870*/  IMAD R40, R44, 0x4, R7 ;  /* 0x000000042c287824 */ /* 0x000fe200078e0207 */
[----:B------:R-:W-:Y:S01]  /*5880*/  BSSY B1, `(.L_x_67) ;  /* 0x000005c000017945 */ /* 0x000fe20003800000 */
[----:B------:R-:W-:Y:S01]  /*5890*/  IMAD.IADD R14, R38, 0x1, R43 ;  /* 0x00000001260e7824 */ /* 0x000fe200078e022b */
[----:B-1----:R-:W1:Y:S01]  /*58a0*/  SHFL.IDX PT, R24, R24, R53, 0x1f ;  /* 0x00001f3518187589 */ /* 0x002e6200000e0000 */
[----:B------:R-:W-:Y:S02]  /*58b0*/  IMAD R39, R46, 0x4, R7 ;  /* 0x000000042e277824 */ /* 0x000fe400078e0207 */
[----:B------:R-:W-:-:S02]  /*58c0*/  IMAD.IADD R60, R37, 0x1, R60 ;  /* 0x00000001253c7824 */ /* 0x000fc400078e023c */
[--C-:B------:R-:W-:Y:S02]  /*58d0*/  IMAD R38, R52, 0x4, R7.reuse ;  /* 0x0000000434267824 */ /* 0x100fe400078e0207 */
[----:B------:R-:W-:Y:S02]  /*58e0*/  IMAD.IADD R32, R33, 0x1, R32 ;  /* 0x0000000121207824 */ /* 0x000fe400078e0220 */
[----:B------:R-:W-:Y:S02]  /*58f0*/  IMAD.IADD R44, R35, 0x1, R36 ;  /* 0x00000001232c7824 */ /* 0x000fe400078e0224 */
[--C-:B------:R-:W-:Y:S02]  /*5900*/  IMAD R37, R56, 0x4, R7.reuse ;  /* 0x0000000438257824 */ /* 0x100fe400078e0207 */
[----:B------:R-:W-:Y:S02]  /*5910*/  IMAD.IADD R30, R31, 0x1, R30 ;  /* 0x000000011f1e7824 */ /* 0x000fe400078e021e */
[--C-:B------:R-:W-:Y:S01]  /*5920*/  IMAD R36, R48, 0x4, R7.reuse ;  /* 0x0000000430247824 */ /* 0x100fe200078e0207 */
[----:B------:R2:W-:Y:S01]  /*5930*/  STS [R40+-0x4], R27 ;  /* 0xfffffc1b28007388 */ /* 0x0005e20000000800 */
[----:B------:R-:W-:-:S02]  /*5940*/  IMAD R35, R58, 0x4, R7 ;  /* 0x000000043a237824 */ /* 0x000fc400078e0207 */
[--C-:B------:R-:W-:Y:S01]  /*5950*/  IMAD R34, R34, 0x4, R7.reuse ;  /* 0x0000000422227824 */ /* 0x100fe200078e0207 */
[----:B------:R-:W-:Y:S01]  /*5960*/  STS [R39+-0x4], R22 ;  /* 0xfffffc1627007388 */ /* 0x000fe20000000800 */
[--C-:B------:R-:W-:Y:S02]  /*5970*/  IMAD R33, R32, 0x4, R7.reuse ;  /* 0x0000000420217824 */ /* 0x100fe400078e0207 */
[----:B------:R-:W-:Y:S01]  /*5980*/  IMAD.IADD R64, R47, 0x1, R64 ;  /* 0x000000012f407824 */ /* 0x000fe200078e0240 */
[----:B------:R-:W-:Y:S01]  /*5990*/  STS [R38+-0x4], R21 ;  /* 0xfffffc1526007388 */ /* 0x000fe20000000800 */
[--C-:B------:R-:W-:Y:S02]  /*59a0*/  IMAD R32, R30, 0x4, R7.reuse ;  /* 0x000000041e207824 */ /* 0x100fe400078e0207 */
[----:B------:R-:W-:Y:S01]  /*59b0*/  IMAD.IADD R62, R51, 0x1, R62 ;  /* 0x00000001333e7824 */ /* 0x000fe200078e023e */
[----:B------:R-:W-:Y:S01]  /*59c0*/  STS [R37+-0x4], R18 ;  /* 0xfffffc1225007388 */ /* 0x000fe20000000800 */
[----:B------:R-:W-:-:S02]  /*59d0*/  IMAD R31, R28, 0x4, R7 ;  /* 0x000000041c1f7824 */ /* 0x000fc400078e0207 */
[--C-:B------:R-:W-:Y:S01]  /*59e0*/  IMAD R30, R14, 0x4, R7.reuse ;  /* 0x000000040e1e7824 */ /* 0x100fe200078e0207 */
[----:B------:R-:W-:Y:S01]  /*59f0*/  STS [R36+-0x4], R23 ;  /* 0xfffffc1724007388 */ /* 0x000fe20000000800 */
[--C-:B------:R-:W-:Y:S02]  /*5a00*/  IMAD R29, R26, 0x4, R7.reuse ;  /* 0x000000041a1d7824 */ /* 0x100fe400078e0207 */
[----:B-1----:R-:W-:Y:S01]  /*5a10*/  IMAD.IADD R24, R55, 0x1, R24 ;  /* 0x0000000137187824 */ /* 0x002fe200078e0218 */
[----:B------:R-:W-:Y:S01]  /*5a20*/  STS [R35+-0x4], R20 ;  /* 0xfffffc1423007388 */ /* 0x000fe20000000800 */
[--C-:B------:R-:W-:Y:S02]  /*5a30*/  IMAD R28, R64, 0x4, R7.reuse ;  /* 0x00000004401c7824 */ /* 0x100fe400078e0207 */
[--C-:B--2---:R-:W-:Y:S01]  /*5a40*/  IMAD R27, R62, 0x4, R7.reuse ;  /* 0x000000043e1b7824 */ /* 0x104fe200078e0207 */
[----:B------:R1:W-:Y:S01]  /*5a50*/  STS [R34+-0x4], R25 ;  /* 0xfffffc1922007388 */ /* 0x0003e20000000800 */
[----:B------:R-:W-:-:S02]  /*5a60*/  IMAD R26, R60, 0x4, R7 ;  /* 0x000000043c1a7824 */ /* 0x000fc400078e0207 */
[--C-:B------:R-:W-:Y:S01]  /*5a70*/  IMAD R24, R24, 0x4, R7.reuse ;  /* 0x0000000418187824 */ /* 0x100fe200078e0207 */
[----:B------:R-:W-:Y:S04]  /*5a80*/  STS [R33+-0x4], R10 ;  /* 0xfffffc0a21007388 */ /* 0x000fe80000000800 */
[----:B------:R-:W-:Y:S01]  /*5a90*/  STS [R32+-0x4], R17 ;  /* 0xfffffc1120007388 */ /* 0x000fe20000000800 */
[----:B-1----:R-:W-:-:S03]  /*5aa0*/  IMAD R25, R44, 0x4, R7 ;  /* 0x000000042c197824 */ /* 0x002fc600078e0207 */
[----:B------:R-:W-:Y:S04]  /*5ab0*/  STS [R31+-0x4], R12 ;  /* 0xfffffc0c1f007388 */ /* 0x000fe80000000800 */
[----:B------:R1:W-:Y:S04]  /*5ac0*/  STS [R30+-0x4], R19 ;  /* 0xfffffc131e007388 */ /* 0x0003e80000000800 */
[----:B------:R2:W-:Y:S04]  /*5ad0*/  STS [R29+-0x4], R16 ;  /* 0xfffffc101d007388 */ /* 0x0005e80000000800 */
[----:B------:R2:W-:Y:S01]  /*5ae0*/  STS [R28+-0x4], R9 ;  /* 0xfffffc091c007388 */ /* 0x0005e20000000800 */
[----:B-1----:R-:W-:-:S03]  /*5af0*/  IMAD R19, R3, 0x8, R7 ;  /* 0x0000000803137824 */ /* 0x002fc600078e0207 */
[----:B------:R2:W-:Y:S04]  /*5b00*/  STS [R27+-0x4], R6 ;  /* 0xfffffc061b007388 */ /* 0x0005e80000000800 */
[----:B------:R2:W-:Y:S04]  /*5b10*/  STS [R26+-0x4], R11 ;  /* 0xfffffc0b1a007388 */ /* 0x0005e80000000800 */
[----:B------:R2:W-:Y:S04]  /*5b20*/  STS [R25+-0x4], R8 ;  /* 0xfffffc0819007388 */ /* 0x0005e80000000800 */
[----:B------:R2:W-:Y:S01]  /*5b30*/  STS [R24+-0x4], R13 ;  /* 0xfffffc0d18007388 */ /* 0x0005e20000000800 */
[----:B------:R-:W-:Y:S05]  /*5b40*/  @P0 BRA `(.L_x_68) ;  /* 0x0000000000bc0947 */ /* 0x000fea0003800000 */
[----:B------:R-:W1:Y:S02]  /*5b50*/  LDCU.64 UR8, c[0x0][0x398] ;  /* 0x00007300ff0877ac */ /* 0x000e640008000a00 */
[----:B-1----:R-:W-:-:S04]  /*5b60*/  LEA R10, P0, R3, UR8, 0x3 ;  /* 0x00000008030a7c11 */ /* 0x002fc8000f8018ff */
[----:B--2---:R-:W-:-:S05]  /*5b70*/  LEA.HI.X R11, R3, UR9, RZ, 0x3, P0 ;  /* 0x00000009030b7c11 */ /* 0x004fca00080f1cff */
[----:B------:R-:W2:Y:S01]  /*5b80*/  LDG.E.64 R8, desc[UR6][R10.64] ;  /* 0x000000060a087981 */ /* 0x000ea2000c1e1b00 */
[----:B------:R-:W-:Y:S02]  /*5b90*/  SHF.R.S32.HI R13, RZ, 0x1f, R15 ;  /* 0x0000001fff0d7819 */ /* 0x000fe4000001140f */
[----:B--2---:R-:W-:-:S05]  /*5ba0*/  IADD3 R8, P0, PT, -R15, R8, RZ ;  /* 0x000000080f087210 */ /* 0x004fca0007f1e1ff */
[----:B------:R-:W-:Y:S01]  /*5bb0*/  IMAD.X R9, R9, 0x1, ~R13, P0 ;  /* 0x0000000109097824 */ /* 0x000fe200000e0e0d */
[----:B------:R-:W-:Y:S01]  /*5bc0*/  ISETP.GE.AND P0, PT, R42, 0x1, PT ;  /* 0x000000012a00780c */ /* 0x000fe20003f06270 */
[----:B------:R-:W-:-:S03]  /*5bd0*/  IMAD.MOV.U32 R13, RZ, RZ, R0 ;  /* 0x000000ffff0d7224 */ /* 0x000fc600078e0000 */
[----:B------:R1:W-:Y:S09]  /*5be0*/  STS.64 [R19+0x6600], R8 ;  /* 0x0066000813007388 */ /* 0x0003f20000000a00 */
[----:B------:R-:W-:Y:S05]  /*5bf0*/  @!P0 BRA `(.L_x_69) ;  /* 0x00000000006c8947 */ /* 0x000fea0003800000 */
[----:B------:R-:W-:Y:S01]  /*5c00*/  BSSY B0, `(.L_x_70) ;  /* 0x0000019000007945 */ /* 0x000fe20003800000 */
[----:B------:R-:W-:Y:S02]  /*5c10*/  IMAD.MOV.U32 R6, RZ, RZ, -0x1 ;  /* 0xffffffffff067424 */ /* 0x000fe400078e00ff */
[----:B------:R-:W-:Y:S02]  /*5c20*/  IMAD.MOV.U32 R10, RZ, RZ, R42 ;  /* 0x000000ffff0a7224 */ /* 0x000fe400078e002a */
[----:B------:R-:W-:-:S07]  /*5c30*/  IMAD.MOV.U32 R13, RZ, RZ, R0 ;  /* 0x000000ffff0d7224 */ /* 0x000fce00078e0000 */
.L_x_74:
[----:B-1----:R-:W1:Y:S01]  /*5c40*/  LDC.64 R8, c[0x0][0x380] ;  /* 0x0000e000ff087b82 */ /* 0x002e620000000a00 */
[----:B------:R-:W-:Y:S01]  /*5c50*/  VIADD R17, R10, 0xffffffff ;  /* 0xffffffff0a117836 */ /* 0x000fe20000000000 */
[----:B------:R-:W-:Y:S03]  /*5c60*/  BSSY B2, `(.L_x_71) ;  /* 0x0000008000027945 */ /* 0x000fe60003800000 */
[----:B------:R-:W-:-:S04]  /*5c70*/  IMAD R11, R17, 0x100, R3 ;  /* 0x00000100110b7824 */ /* 0x000fc800078e0203 */
[----:B-1----:R-:W-:-:S07]  /*5c80*/  IMAD.WIDE R8, R11, 0x4, R8 ;  /* 0x000000040b087825 */ /* 0x002fce00078e0208 */
.L_x_72:
[----:B------:R-:W-:Y:S05]  /*5c90*/  YIELD ;  /* 0x0000000000007946 */ /* 0x000fea0003800000 */
[----:B------:R1:W-:Y:S06]  /*5ca0*/  MEMBAR.SC.CTA ;  /* 0x0000000000007992 */ /* 0x0003ec0000000000 */
[----:B-1----:R-:W2:Y:S02]  /*5cb0*/  LDG.E.STRONG.SYS R11, desc[UR6][R8.64] ;  /* 0x00000006080b7981 */ /* 0x002ea4000c1f5900 */
[----:B--2---:R-:W-:-:S13]  /*5cc0*/  ISETP.NE.AND P0, PT, R11, RZ, PT ;  /* 0x000000ff0b00720c */ /* 0x004fda0003f05270 */
[----:B------:R-:W-:Y:S05]  /*5cd0*/  @!P0 BRA `(.L_x_72) ;  /* 0xfffffffc00ec8947 */ /* 0x000fea000383ffff */
[----:B------:R-:W-:Y:S05]  /*5ce0*/  BSYNC B2 ;  /* 0x0000000000027941 */ /* 0x000fea0003800000 */
.L_x_71:
[----:B------:R-:W-:Y:S01]  /*5cf0*/  BSSY.RECONVERGENT B2, `(.L_x_73) ;  /* 0x0000006000027945 */ /* 0x000fe20003800200 */
[C---:B------:R-:W-:Y:S02]  /*5d00*/  ISETP.GT.AND P0, PT, R11.reuse, -0x1, PT ;  /* 0xffffffff0b00780c */ /* 0x040fe40003f04270 */
[----:B------:R-:W-:Y:S01]  /*5d10*/  LOP3.LUT R8, R11, 0x3fffffff, RZ, 0xc0, !PT ;  /* 0x3fffffff0b087812 */ /* 0x000fe200078ec0ff */
[----:B------:R-:W-:Y:S05]  /*5d20*/  WARPSYNC.EXCLUSIVE R6 ;  /* 0x0000000006007348 */ /* 0x000fea0003a00000 */
[----:B------:R-:W-:-:S05]  /*5d30*/  IMAD.IADD R13, R8, 0x1, R13 ;  /* 0x00000001080d7824 */ /* 0x000fca00078e020d */
[----:B------:R-:W-:-:S07]  /*5d40*/  VOTE.ANY R6, PT, P0 ;  /* 0x0000000000067806 */ /* 0x000fce00000e0100 */
[----:B------:R-:W-:Y:S05]  /*5d50*/  BSYNC.RECONVERGENT B2 ;  /* 0x0000000000027941 */ /* 0x000fea0003800200 */
.L_x_73:
[----:B------:R-:W-:Y:S01]  /*5d60*/  ISETP.GT.U32.AND P1, PT, R10, 0x1, PT ;  /* 0x000000010a00780c */ /* 0x000fe20003f24070 */
[----:B------:R-:W-:-:S12]  /*5d70*/  IMAD.MOV.U32 R10, RZ, RZ, R17 ;  /* 0x000000ffff0a7224 */ /* 0x000fd800078e0011 */
[----:B------:R-:W-:Y:S05]  /*5d80*/  @P0 BRA P1, `(.L_x_74) ;  /* 0xfffffffc00ac0947 */ /* 0x000fea000083ffff */
[----:B------:R-:W-:Y:S05]  /*5d90*/  BSYNC B0 ;  /* 0x0000000000007941 */ /* 0x000fea0003800000 */
.L_x_70:
[----:B------:R2:W3:Y:S02]  /*5da0*/  LDS.64 R8, [R19+0x6600] ;  /* 0x0066000013087984 */ /* 0x0004e40000000a00 */
.L_x_69:
[----:B------:R-:W4:Y:S01]  /*5db0*/  LDC.64 R10, c[0x0][0x380] ;  /* 0x0000e000ff0a7b82 */ /* 0x000f220000000a00 */
[C---:B------:R-:W-:Y:S01]  /*5dc0*/  IMAD.IADD R17, R13.reuse, 0x1, -R0 ;  /* 0x000000010d117824 */ /* 0x040fe200078e0a00 */
[----:B------:R-:W-:Y:S01]  /*5dd0*/  LOP3.LUT R13, R13, 0x80000000, RZ, 0xfc, !PT ;  /* 0x800000000d0d7812 */ /* 0x000fe200078efcff */
[----:B------:R-:W-:-:S03]  /*5de0*/  IMAD R21, R42, 0x100, R3 ;  /* 0x000001002a157824 */ /* 0x000fc600078e0203 */
[----:B-1-3--:R-:W-:-:S04]  /*5df0*/  IADD3 R8, P0, PT, R17, R8, RZ ;  /* 0x0000000811087210 */ /* 0x00afc80007f1e0ff */
[----:B------:R-:W-:-:S05]  /*5e00*/  LEA.HI.X.SX32 R9, R17, R9, 0x1, P0 ;  /* 0x0000000911097211 */ /* 0x000fca00000f0eff */
[----:B------:R1:W-:Y:S01]  /*5e10*/  STS.64 [R19+0x6600], R8 ;  /* 0x0066000813007388 */ /* 0x0003e20000000a00 */
[----:B----4-:R-:W-:-:S05]  /*5e20*/  IMAD.WIDE R10, R21, 0x4, R10 ;  /* 0x00000004150a7825 */ /* 0x010fca00078e020a */
[----:B------:R1:W-:Y:S02]  /*5e30*/  STG.E.STRONG.SYS desc[UR6][R10.64], R13 ;  /* 0x0000000d0a007986 */ /* 0x0003e4000c115906 */
.L_x_68:
[----:B------:R-:W-:Y:S05]  /*5e40*/  BSYNC B1 ;  /* 0x0000000000017941 */ /* 0x000fea0003800000 */
.L_x_67:
[----:B------:R-:W3:Y:S01]  /*5e50*/  LDC R23, c[0x0][0x3c0] ;  /* 0x0000f000ff177b82 */ /* 0x000ee20000000800 */
[----:B--2---:R-:W-:-:S07]  /*5e60*/  VIADD R6, R54, 0x1980 ;  /* 0x0000198036067836 */ /* 0x004fce0000000000 */
[----:B-1----:R-:W1:Y:S01]  /*5e70*/  LDC.64 R10, c[0x0][0x390] ;  /* 0x0000e400ff0a7b82 */ /* 0x002e620000000a00 */
[----:B---3--:R-:W-:Y:S02]  /*5e80*/  ISETP.GE.AND P0, PT, R6, R23, PT ;  /* 0x000000170600720c */ /* 0x008fe40003f06270 */
[----:B-1----:R-:W-:-:S04]  /*5e90*/  ISETP.EQ.U32.AND P1, PT, R10, RZ, PT ;  /* 0x000000ff0a00720c */ /* 0x002fc80003f22070 */
[----:B------:R-:W-:-:S04]  /*5ea0*/  ISETP.EQ.OR.EX P0, PT, R11, RZ, !P0, P1 ;  /* 0x000000ff0b00720c */ /* 0x000fc80004702710 */
[----:B------:R-:W-:-:S13]  /*5eb0*/  ISETP.GT.U32.OR P0, PT, R3, 0xff, P0 ;  /* 0x000000ff0300780c */ /* 0x000fda0000704470 */
[----:B------:R-:W-:Y:S05]  /*5ec0*/  @P0 BRA `(.L_x_75) ;  /* 0x0000000000200947 */ /* 0x000fea0003800000 */
[----:B------:R-:W1:Y:S01]  /*5ed0*/  LDS.64 R8, [R19+0x6600] ;  /* 0x0066000013087984 */ /* 0x000e620000000a00 */
[C---:B------:R-:W-:Y:S02]  /*5ee0*/  LEA R10, P2, R3.reuse, R10, 0x3 ;  /* 0x0000000a030a7211 */ /* 0x040fe400078418ff */
[--C-:B------:R-:W-:Y:S02]  /*5ef0*/  SHF.R.S32.HI R13, RZ, 0x1f, R0.reuse ;  /* 0x0000001fff0d7819 */ /* 0x100fe40000011400 */
[----:B------:R-:W-:Y:S02]  /*5f00*/  LEA.HI.X R11, R3, R11, RZ, 0x3, P2 ;  /* 0x0000000b030b7211 */ /* 0x000fe400010f1cff */
[----:B-1----:R-:W-:Y:S02]  /*5f10*/  IADD3 R8, P0, P1, R8, R15, R0 ;  /* 0x0000000f08087210 */ /* 0x002fe4000791e000 */
[----:B------:R-:W-:-:S04]  /*5f20*/  SHF.R.S32.HI R15, RZ, 0x1f, R15 ;  /* 0x0000001fff0f7819 */ /* 0x000fc8000001140f */
[----:B------:R-:W-:-:S05]  /*5f30*/  IADD3.X R9, PT, PT, R9, R15, R13, P0, P1 ;  /* 0x0000000f09097210 */ /* 0x000fca00007e240d */
[----:B------:R1:W-:Y:S02]  /*5f40*/  STG.E.64 desc[UR6][R10.64], R8 ;  /* 0x000000080a007986 */ /* 0x0003e4000c101b06 */
.L_x_75:
[----:B------:R-:W-:Y:S01]  /*5f50*/  ISETP.GT.AND P0, PT, R6, R23, PT ;  /* 0x000000170600720c */ /* 0x000fe20003f04270 */
[----:B------:R-:W-:Y:S05]  /*5f60*/  WARPSYNC.ALL ;  /* 0x0000000000007948 */ /* 0x000fea0003800000 */
[----:B------:R-:W-:Y:S01]  /*5f70*/  BAR.SYNC.DEFER_BLOCKING 0x0 ;  /* 0x0000000000007b1d */ /* 0x000fe20000010000 */
[----:B------:R-:W-:-:S06]  /*5f80*/  IMAD R22, R3, 0x4, R7 ;  /* 0x0000000403167824 */ /* 0x000fcc00078e0207 */
[----:B------:R-:W-:Y:S05]  /*5f90*/  @P0 BRA `(.L_x_76) ;  /* 0x0000000c003c0947 */ /* 0x000fea0003800000 */
[----:B------:R-:W2:Y:S01]  /*5fa0*/  LDS R0, [R22] ;  /* 0x0000000016007984 */ /* 0x000ea20000000800 */
[----:B------:R-:W2:Y:S01]  /*5fb0*/  LDCU UR5, c[0x0][0x3c4] ;  /* 0x00007880ff0577ac */ /* 0x000ea20008000800 */
[----:B------:R-:W3:Y:S01]  /*5fc0*/  LDCU.64 UR8, c[0x0][0x3a0] ;  /* 0x00007400ff0877ac */ /* 0x000ee20008000a00 */
[----:B--2---:R-:W-:Y:S02]  /*5fd0*/  SHF.R.U32.HI R6, RZ, UR5, R0 ;  /* 0x00000005ff067c19 */ /* 0x004fe40008011600 */
[----:B------:R-:W-:Y:S02]  /*5fe0*/  LOP3.LUT R15, R0, 0x80000000, RZ, 0x3c, !PT ;  /* 0x80000000000f7812 */ /* 0x000fe400078e3cff */
[----:B------:R-:W-:-:S05]  /*5ff0*/  LOP3.LUT R6, R6, UR4, RZ, 0x30, !PT ;  /* 0x0000000406067c12 */ /* 0x000fca000f8e30ff */
[----:B-1----:R-:W-:-:S06]  /*6000*/  IMAD R8, R6, 0x8, R7 ;  /* 0x0000000806087824 */ /* 0x002fcc00078e0207 */
[----:B------:R-:W1:Y:S02]  /*6010*/  LDS.64 R8, [R8+0x6600] ;  /* 0x0066000008087984 */ /* 0x000e640000000a00 */
[----:B-1----:R-:W-:-:S05]  /*6020*/  IADD3 R6, P1, PT, R8, R3, RZ ;  /* 0x0000000308067210 */ /* 0x002fca0007f3e0ff */
[----:B------:R-:W-:Y:S01]  /*6030*/  IMAD.X R9, RZ, RZ, R9, P1 ;  /* 0x000000ffff097224 */ /* 0x000fe200008e0609 */
[----:B---3--:R-:W-:-:S04]  /*6040*/  LEA R10, P1, R6, UR8, 0x2 ;  /* 0x00000008060a7c11 */ /* 0x008fc8000f8210ff */
[----:B------:R-:W-:-:S05]  /*6050*/  LEA.HI.X R11, R6, UR9, R9, 0x2, P1 ;  /* 0x00000009060b7c11 */ /* 0x000fca00088f1409 */
[----:B------:R-:W-:Y:S01]  /*6060*/  STG.E desc[UR6][R10.64], R15 ;  /* 0x0000000f0a007986 */ /* 0x000fe2000c101906 */
[----:B------:R-:W-:-:S03]  /*6070*/  NOP ;  /* 0x0000000000007918 */ /* 0x000fc60000000000 */
[----:B------:R-:W1:Y:S02]  /*6080*/  LDS R0, [R22+0x600] ;  /* 0x0006000016007984 */ /* 0x000e640000000800 */
[----:B-1----:R-:W-:Y:S02]  /*6090*/  SHF.R.U32.HI R6, RZ, UR5, R0 ;  /* 0x00000005ff067c19 */ /* 0x002fe40008011600 */
[----:B------:R-:W-:Y:S02]  /*60a0*/  LOP3.LUT R15, R0, 0x80000000, RZ, 0x3c, !PT ;  /* 0x80000000000f7812 */ /* 0x000fe400078e3cff */
[----:B------:R-:W-:-:S05]  /*60b0*/  LOP3.LUT R6, R6, UR4, RZ, 0x30, !PT ;  /* 0x0000000406067c12 */ /* 0x000fca000f8e30ff */
[----:B------:R-:W-:-:S06]  /*60c0*/  IMAD R8, R6, 0x8, R7 ;  /* 0x0000000806087824 */ /* 0x000fcc00078e0207 */
[----:B------:R-:W1:Y:S02]  /*60d0*/  LDS.64 R8, [R8+0x6600] ;  /* 0x0066000008087984 */ /* 0x000e640000000a00 */
[----:B-1----:R-:W-:-:S05]  /*60e0*/  IADD3 R6, P1, PT, R8, R3, RZ ;  /* 0x0000000308067210 */ /* 0x002fca0007f3e0ff */
[----:B------:R-:W-:Y:S01]  /*60f0*/  IMAD.X R9, RZ, RZ, R9, P1 ;  /* 0x000000ffff097224 */ /* 0x000fe200008e0609 */
[----:B------:R-:W-:-:S04]  /*6100*/  LEA R12, P1, R6, UR8, 0x2 ;  /* 0x00000008060c7c11 */ /* 0x000fc8000f8210ff */
        /* <DEDUP_REMOVED lines=163> */
[----:B------:R-:W-:-:S05]  /*6b40*/  IMAD R12, R6, 0x8, R7 ;  /* 0x00000008060c7824 */ /* 0x000fca00078e0207 */
        /* <DEDUP_REMOVED lines=17> */
[----:B------:R1:W-:Y:S01]  /*6c60*/  STG.E desc[UR6][R6.64+0x6000], R9 ;  /* 0x0060000906007986 */ /* 0x0003e2000c101906 */
[----:B------:R-:W-:Y:S01]  /*6c70*/  NOP ;  /* 0x0000000000007918 */ /* 0x000fe20000000000 */
[----:B------:R-:W-:Y:S05]  /*6c80*/  BRA `(.L_x_77) ;  /* 0x00000014000c7947 */ /* 0x000fea0003800000 */
.L_x_76:
[----:B-1----:R-:W-:Y:S01]  /*6c90*/  IMAD R9, R42, -0x1980, R23 ;  /* 0xffffe6802a097824 */ /* 0x002fe200078e0217 */
[----:B------:R-:W-:Y:S01]  /*6ca0*/  BSSY.RECONVERGENT B0, `(.L_x_78) ;  /* 0x000001b000007945 */ /* 0x000fe20003800200 */
[C---:B------:R-:W-:Y:S02]  /*6cb0*/  VIADD R0, R3.reuse, 0x180 ;  /* 0x0000018003007836 */ /* 0x040fe40000000000 */
[C---:B------:R-:W-:Y:S01]  /*6cc0*/  VIADD R6, R3.reuse, 0x300 ;  /* 0x0000030003067836 */ /* 0x040fe20000000000 */
[CC--:B------:R-:W-:Y:S01]  /*6cd0*/  ISETP.GE.AND P1, PT, R3.reuse, R9.reuse, PT ;  /* 0x000000090300720c */ /* 0x0c0fe20003f26270 */
[C---:B------:R-:W-:Y:S01]  /*6ce0*/  VIADD R8, R3.reuse, 0x480 ;  /* 0x0000048003087836 */ /* 0x040fe20000000000 */
[-C--:B------:R-:W-:Y:S01]  /*6cf0*/  ISETP.GE.AND P2, PT, R0, R9.reuse, PT ;  /* 0x000000090000720c */ /* 0x080fe20003f46270 */
[C---:B------:R-:W-:Y:S01]  /*6d00*/  VIADD R0, R3.reuse, 0x600 ;  /* 0x0000060003007836 */ /* 0x040fe20000000000 */
[-C--:B------:R-:W-:Y:S01]  /*6d10*/  ISETP.GE.AND P3, PT, R6, R9.reuse, PT ;  /* 0x000000090600720c */ /* 0x080fe20003f66270 */
[C---:B------:R-:W-:Y:S01]  /*6d20*/  VIADD R6, R3.reuse, 0x780 ;  /* 0x0000078003067836 */ /* 0x040fe20000000000 */
[-C--:B------:R-:W-:Y:S01]  /*6d30*/  ISETP.GE.AND P4, PT, R8, R9.reuse, PT ;  /* 0x000000090800720c */ /* 0x080fe20003f86270 */
[----:B------:R-:W-:Y:S01]  /*6d40*/  VIADD R8, R3, 0x900 ;  /* 0x0000090003087836 */ /* 0x000fe20000000000 */
[----:B------:R-:W-:-:S02]  /*6d50*/  ISETP.GE.AND P5, PT, R0, R9, PT ;  /* 0x000000090000720c */ /* 0x000fc40003fa6270 */
[----:B------:R-:W-:-:S03]  /*6d60*/  ISETP.GE.AND P6, PT, R6, R9, PT ;  /* 0x000000090600720c */ /* 0x000fc60003fc6270 */
[----:B------:R-:W-:Y:S10]  /*6d70*/  @P1 BRA `(.L_x_79) ;  /* 0x0000000000341947 */ /* 0x000ff40003800000 */
[----:B------:R-:W1:Y:S01]  /*6d80*/  LDS R0, [R22] ;  /* 0x0000000016007984 */ /* 0x000e620000000800 */
[----:B------:R-:W1:Y:S01]  /*6d90*/  LDCU UR5, c[0x0][0x3c4] ;  /* 0x00007880ff0577ac */ /* 0x000e620008000800 */
[----:B------:R-:W2:Y:S01]  /*6da0*/  LDCU.64 UR8, c[0x0][0x3a0] ;  /* 0x00007400ff0877ac */ /* 0x000ea20008000a00 */
[----:B-1----:R-:W-:Y:S02]  /*6db0*/  SHF.R.U32.HI R6, RZ, UR5, R0 ;  /* 0x00000005ff067c19 */ /* 0x002fe40008011600 */
[----:B------:R-:W-:Y:S02]  /*6dc0*/  LOP3.LUT R13, R0, 0x80000000, RZ, 0x3c, !PT ;  /* 0x80000000000d7812 */ /* 0x000fe400078e3cff */
[----:B------:R-:W-:-:S05]  /*6dd0*/  LOP3.LUT R6, R6, UR4, RZ, 0x30, !PT ;  /* 0x0000000406067c12 */ /* 0x000fca000f8e30ff */
[----:B------:R-:W-:-:S05]  /*6de0*/  IMAD R6, R6, 0x8, R7 ;  /* 0x0000000806067824 */ /* 0x000fca00078e0207 */
[----:B------:R-:W1:Y:S02]  /*6df0*/  LDS.64 R10, [R6+0x6600] ;  /* 0x00660000060a7984 */ /* 0x000e640000000a00 */
[----:B-1----:R-:W-:-:S05]  /*6e00*/  IADD3 R12, P1, PT, R10, R3, RZ ;  /* 0x000000030a0c7210 */ /* 0x002fca0007f3e0ff */
[----:B------:R-:W-:Y:S01]  /*6e10*/  IMAD.X R11, RZ, RZ, R11, P1 ;  /* 0x000000ffff0b7224 */ /* 0x000fe200008e060b */
[----:B--2---:R-:W-:-:S04]  /*6e20*/  LEA R10, P1, R12, UR8, 0x2 ;  /* 0x000000080c0a7c11 */ /* 0x004fc8000f8210ff */
[----:B------:R-:W-:-:S05]  /*6e30*/  LEA.HI.X R11, R12, UR9, R11, 0x2, P1 ;  /* 0x000000090c0b7c11 */ /* 0x000fca00088f140b */
[----:B------:R1:W-:Y:S04]  /*6e40*/  STG.E desc[UR6][R10.64], R13 ;  /* 0x0000000d0a007986 */ /* 0x0003e8000c101906 */
.L_x_79:
[----:B------:R-:W-:Y:S05]  /*6e50*/  BSYNC.RECONVERGENT B0 ;  /* 0x0000000000007941 */ /* 0x000fea0003800200 */
.L_x_78:
[----:B------:R-:W-:Y:S01]  /*6e60*/  NOP ;  /* 0x0000000000007918 */ /* 0x000fe20000000000 */
[----:B------:R-:W-:Y:S01]  /*6e70*/  BSSY.RECONVERGENT B0, `(.L_x_80) ;  /* 0x0000011000007945 */ /* 0x000fe20003800200 */
[----:B------:R-:W-:Y:S01]  /*6e80*/  ISETP.GE.AND P1, PT, R8, R9, PT ;  /* 0x000000090800720c */ /* 0x000fe20003f26270 */
[----:B------:R-:W-:Y:S02]  /*6e90*/  VIADD R8, R3, 0xa80 ;  /* 0x00000a8003087836 */ /* 0x000fe40000000000 */
[----:B------:R-:W-:Y:S10]  /*6ea0*/  @P2 BRA `(.L_x_81) ;  /* 0x0000000000342947 */ /* 0x000ff40003800000 */
[----:B------:R-:W2:Y:S01]  /*6eb0*/  LDS R0, [R22+0x600] ;  /* 0x0006000016007984 */ /* 0x000ea20000000800 */
[----:B------:R-:W2:Y:S01]  /*6ec0*/  LDCU UR5, c[0x0][0x3c4] ;  /* 0x00007880ff0577ac */ /* 0x000ea20008000800 */
[----:B------:R-:W3:Y:S01]  /*6ed0*/  LDCU.64 UR8, c[0x0][0x3a0] ;  /* 0x00007400ff0877ac */ /* 0x000ee20008000a00 */
[----:B--2---:R-:W-:Y:S02]  /*6ee0*/  SHF.R.U32.HI R6, RZ, UR5, R0 ;  /* 0x00000005ff067c19 */ /* 0x004fe40008011600 */
[----:B-1----:R-:W-:Y:S02]  /*6ef0*/  LOP3.LUT R13, R0, 0x80000000, RZ, 0x3c, !PT ;  /* 0x80000000000d7812 */ /* 0x002fe400078e3cff */
[----:B------:R-:W-:-:S05]  /*6f00*/  LOP3.LUT R6, R6, UR4, RZ, 0x30, !PT ;  /* 0x0000000406067c12 */ /* 0x000fca000f8e30ff */
[----:B------:R-:W-:-:S05]  /*6f10*/  IMAD R6, R6, 0x8, R7 ;  /* 0x0000000806067824 */ /* 0x000fca00078e0207 */
[----:B------:R-:W1:Y:S02]  /*6f20*/  LDS.64 R10, [R6+0x6600] ;  /* 0x00660000060a7984 */ /* 0x000e640000000a00 */
[----:B-1----:R-:W-:-:S05]  /*6f30*/  IADD3 R12, P2, PT, R10, R3, RZ ;  /* 0x000000030a0c7210 */ /* 0x002fca0007f5e0ff */
[----:B------:R-:W-:Y:S01]  /*6f40*/  IMAD.X R11, RZ, RZ, R11, P2 ;  /* 0x000000ffff0b7224 */ /* 0x000fe200010e060b */
[----:B---3--:R-:W-:-:S04]  /*6f50*/  LEA R10, P2, R12, UR8, 0x2 ;  /* 0x000000080c0a7c11 */ /* 0x008fc8000f8410ff */
[----:B------:R-:W-:-:S05]  /*6f60*/  LEA.HI.X R11, R12, UR9, R11, 0x2, P2 ;  /* 0x000000090c0b7c11 */ /* 0x000fca00090f140b */
[----:B------:R2:W-:Y:S04]  /*6f70*/  STG.E desc[UR6][R10.64+0x600], R13 ;  /* 0x0006000d0a007986 */ /* 0x0005e8000c101906 */
.L_x_81:
[----:B------:R-:W-:Y:S05]  /*6f80*/  BSYNC.RECONVERGENT B0 ;  /* 0x0000000000007941 */ /* 0x000fea0003800200 */
.L_x_80:
[----:B------:R-:W-:Y:S01]  /*6f90*/  NOP ;  /* 0x0000000000007918 */ /* 0x000fe20000000000 */
[----:B------:R-:W-:Y:S01]  /*6fa0*/  BSSY.RECONVERGENT B0, `(.L_x_82) ;  /* 0x0000011000007945 */ /* 0x000fe20003800200 */
[----:B------:R-:W-:Y:S02]  /*6fb0*/  ISETP.GE.AND P2, PT, R8, R9, PT ;  /* 0x000000090800720c */ /* 0x000fe40003f46270 */
[----:B------:R-:W-:Y:S01]  /*6fc0*/  LOP3.LUT R8, R3, 0xc00, RZ, 0xfc, !PT ;  /* 0x00000c0003087812 */ /* 0x000fe200078efcff */
[----:B------:R-:W-:Y:S10]  /*6fd0*/  @P3 BRA `(.L_x_83) ;  /* 0x0000000000343947 */ /* 0x000ff40003800000 */
[----:B------:R-:W3:Y:S01]  /*6fe0*/  LDS R0, [R22+0xc00] ;  /* 0x000c000016007984 */ /* 0x000ee20000000800 */
[----:B------:R-:W3:Y:S01]  /*6ff0*/  LDCU UR5, c[0x0][0x3c4] ;  /* 0x00007880ff0577ac */ /* 0x000ee20008000800 */
[----:B------:R-:W4:Y:S01]  /*7000*/  LDCU.64 UR8, c[0x0][0x3a0] ;  /* 0x00007400ff0877ac */ /* 0x000f220008000a00 */
[----:B---3--:R-:W-:Y:S02]  /*7010*/  SHF.R.U32.HI R6, RZ, UR5, R0 ;  /* 0x00000005ff067c19 */ /* 0x008fe40008011600 */
[----:B-12---:R-:W-:Y:S02]  /*7020*/  LOP3.LUT R13, R0, 0x80000000, RZ, 0x3c, !PT ;  /* 0x80000000000d7812 */ /* 0x006fe400078e3cff */
[----:B------:R-:W-:-:S05]  /*7030*/  LOP3.LUT R6, R6, UR4, RZ, 0x30, !PT ;  /* 0x0000000406067c12 */ /* 0x000fca000f8e30ff */
[----:B------:R-:W-:-:S05]  /*7040*/  IMAD R6, R6, 0x8, R7 ;  /* 0x0000000806067824 */ /* 0x000fca00078e0207 */
[----:B------:R-:W1:Y:S02]  /*7050*/  LDS.64 R10, [R6+0x6600] ;  /* 0x00660000060a7984 */ /* 0x000e640000000a00 */
[----:B-1----:R-:W-:-:S05]  /*7060*/  IADD3 R12, P3, PT, R10, R3, RZ ;  /* 0x000000030a0c7210 */ /* 0x002fca0007f7e0ff */
[----:B------:R-:W-:Y:S01]  /*7070*/  IMAD.X R11, RZ, RZ, R11, P3 ;  /* 0x000000ffff0b7224 */ /* 0x000fe200018e060b */
[----:B----4-:R-:W-:-:S04]  /*7080*/  LEA R10, P3, R12, UR8, 0x2 ;  /* 0x000000080c0a7c11 */ /* 0x010fc8000f8610ff */
[----:B------:R-:W-:-:S05]  /*7090*/  LEA.HI.X R11, R12, UR9, R11, 0x2, P3 ;  /* 0x000000090c0b7c11 */ /* 0x000fca00098f140b */
[----:B------:R3:W-:Y:S04]  /*70a0*/  STG.E desc[UR6][R10.64+0xc00], R13 ;  /* 0x000c000d0a007986 */ /* 0x0007e8000c101906 */
.L_x_83:
[----:B------:R-:W-:Y:S05]  /*70b0*/  BSYNC.RECONVERGENT B0 ;  /* 0x0000000000007941 */ /* 0x000fea0003800200 */
.L_x_82:
[----:B------:R-:W-:Y:S01]  /*70c0*/  NOP ;  /* 0x0000000000007918 */ /* 0x000fe20000000000 */
[----:B------:R-:W-:Y:S01]  /*70d0*/  BSSY.RECONVERGENT B0, `(.L_x_84) ;  /* 0x0000011000007945 */ /* 0x000fe20003800200 */
[----:B------:R-:W-:Y:S01]  /*70e0*/  ISETP.GE.AND P3, PT, R8, R9, PT ;  /* 0x000000090800720c */ /* 0x000fe20003f66270 */
[----:B------:R-:W-:Y:S02]  /*70f0*/  VIADD R8, R3, 0xd80 ;  /* 0x00000d8003087836 */ /* 0x000fe40000000000 */
[----:B------:R-:W-:Y:S10]  /*7100*/  @P4 BRA `(.L_x_85) ;  /* 0x0000000000344947 */ /* 0x000ff40003800000 */
[----:B------:R-:W4:Y:S01]  /*7110*/  LDS R0, [R22+0x1200] ;  /* 0x0012000016007984 */ /* 0x000f220000000800 */
[----:B------:R-:W4:Y:S01]  /*7120*/  LDCU UR5, c[0x0][0x3c4] ;  /* 0x00007880ff0577ac */ /* 0x000f220008000800 */
[----:B------:R-:W5:Y:S01]  /*7130*/  LDCU.64 UR8, c[0x0][0x3a0] ;  /* 0x00007400ff0877ac */ /* 0x000f620008000a00 */
[----:B----4-:R-:W-:Y:S02]  /*7140*/  SHF.R.U32.HI R6, RZ, UR5, R0 ;  /* 0x00000005ff067c19 */ /* 0x010fe40008011600 */
[----:B-123--:R-:W-:Y:S02]  /*7150*/  LOP3.LUT R13, R0, 0x80000000, RZ, 0x3c, !PT ;  /* 0x80000000000d7812 */ /* 0x00efe400078e3cff */
[----:B------:R-:W-:-:S05]  /*7160*/  LOP3.LUT R6, R6, UR4, RZ, 0x30, !PT ;  /* 0x0000000406067c12 */ /* 0x000fca000f8e30ff */
[----:B------:R-:W-:-:S05]  /*7170*/  IMAD R6, R6, 0x8, R7 ;  /* 0x0000000806067824 */ /* 0x000fca00078e0207 */
[----:B------:R-:W1:Y:S02]  /*7180*/  LDS.64 R10, [R6+0x6600] ;  /* 0x00660000060a7984 */ /* 0x000e640000000a00 */
[----:B-1----:R-:W-:-:S05]  /*7190*/  IADD3 R12, P4, PT, R10, R3, RZ ;  /* 0x000000030a0c7210 */ /* 0x002fca0007f9e0ff */
[----:B------:R-:W-:Y:S01]  /*71a0*/  IMAD.X R11, RZ, RZ, R11, P4 ;  /* 0x000000ffff0b7224 */ /* 0x000fe200020e060b */
[----:B-----5:R-:W-:-:S04]  /*71b0*/  LEA R10, P4, R12, UR8, 0x2 ;  /* 0x000000080c0a7c11 */ /* 0x020fc8000f8810ff */
[----:B------:R-:W-:-:S05]  /*71c0*/  LEA.HI.X R11, R12, UR9, R11, 0x2, P4 ;  /* 0x000000090c0b7c11 */ /* 0x000fca000a0f140b */
[----:B------:R4:W-:Y:S04]  /*71d0*/  STG.E desc[UR6][R10.64+0x1200], R13 ;  /* 0x0012000d0a007986 */ /* 0x0009e8000c101906 */
.L_x_85:
[----:B------:R-:W-:Y:S05]  /*71e0*/  BSYNC.RECONVERGENT B0 ;  /* 0x0000000000007941 */ /* 0x000fea0003800200 */
.L_x_84:
[----:B------:R-:W-:Y:S01]  /*71f0*/  NOP ;  /* 0x0000000000007918 */ /* 0x000fe20000000000 */
[----:B------:R-:W-:Y:S01]  /*7200*/  BSSY.RECONVERGENT B0, `(.L_x_86) ;  /* 0x0000011000007945 */ /* 0x000fe20003800200 */
[----:B------:R-:W-:Y:S01]  /*7210*/  ISETP.GE.AND P4, PT, R8, R9, PT ;  /* 0x000000090800720c */ /* 0x000fe20003f86270 */
[----:B------:R-:W-:Y:S02]  /*7220*/  VIADD R8, R3, 0xf00 ;  /* 0x00000f0003087836 */ /* 0x000fe40000000000 */
[----:B------:R-:W-:Y:S10]  /*7230*/  @P5 BRA `(.L_x_87) ;  /* 0x0000000000345947 */ /* 0x000ff40003800000 */
[----:B------:R-:W5:Y:S01]  /*7240*/  LDS R0, [R22+0x1800] ;  /* 0x0018000016007984 */ /* 0x000f620000000800 */
[----:B------:R-:W5:Y:S01]  /*7250*/  LDCU UR5, c[0x0][0x3c4] ;  /* 0x00007880ff0577ac */ /* 0x000f620008000800 */
[----:B------:R-:W0:Y:S01]  /*7260*/  LDCU.64 UR8, c[0x0][0x3a0] ;  /* 0x00007400ff0877ac */ /* 0x000e220008000a00 */
[----:B-----5:R-:W-:Y:S02]  /*7270*/  SHF.R.U32.HI R6, RZ, UR5, R0 ;  /* 0x00000005ff067c19 */ /* 0x020fe40008011600 */
[----:B-1234-:R-:W-:Y:S02]  /*7280*/  LOP3.LUT R13, R0, 0x80000000, RZ, 0x3c, !PT ;  /* 0x80000000000d7812 */ /* 0x01efe400078e3cff */
[----:B------:R-:W-:-:S05]  /*7290*/  LOP3.LUT R6, R6, UR4, RZ, 0x30, !PT ;  /* 0x0000000406067c12 */ /* 0x000fca000f8e30ff */
[----:B------:R-:W-:-:S05]  /*72a0*/  IMAD R6, R6, 0x8, R7 ;  /* 0x0000000806067824 */ /* 0x000fca00078e0207 */
[----:B------:R-:W1:Y:S02]  /*72b0*/  LDS.64 R10, [R6+0x6600] ;  /* 0x00660000060a7984 */ /* 0x000e640000000a00 */
[----:B-1----:R-:W-:-:S05]  /*72c0*/  IADD3 R12, P5, PT, R10, R3, RZ ;  /* 0x000000030a0c7210 */ /* 0x002fca0007fbe0ff */
[----:B------:R-:W-:Y:S01]  /*72d0*/  IMAD.X R11, RZ, RZ, R11, P5 ;  /* 0x000000ffff0b7224 */ /* 0x000fe200028e060b */
[----:B0-----:R-:W-:-:S04]  /*72e0*/  LEA R10, P5, R12, UR8, 0x2 ;  /* 0x000000080c0a7c11 */ /* 0x001fc8000f8a10ff */
[----:B------:R-:W-:-:S05]  /*72f0*/  LEA.HI.X R11, R12, UR9, R11, 0x2, P5 ;  /* 0x000000090c0b7c11 */ /* 0x000fca000a8f140b */
[----:B------:R0:W-:Y:S04]  /*7300*/  STG.E desc[UR6][R10.64+0x1800], R13 ;  /* 0x0018000d0a007986 */ /* 0x0001e8000c101906 */
.L_x_87:
[----:B------:R-:W-:Y:S05]  /*7310*/  BSYNC.RECONVERGENT B0 ;  /* 0x0000000000007941 */ /* 0x000fea0003800200 */
.L_x_86:
        /* <DEDUP_REMOVED lines=9> */
[----:B01234-:R-:W-:Y:S02]  /*73b0*/  LOP3.LUT R13, R0, 0x80000000, RZ, 0x3c, !PT ;  /* 0x80000000000d7812 */ /* 0x01ffe400078e3cff */
[----:B------:R-:W-:-:S05]  /*73c0*/  LOP3.LUT R6, R6, UR4, RZ, 0x30, !PT ;  /* 0x0000000406067c12 */ /* 0x000fca000f8e30ff */
[----:B------:R-:W-:-:S05]  /*73d0*/  IMAD R6, R6, 0x8, R7 ;  /* 0x0000000806067824 */ /* 0x000fca00078e0207 */
[----:B------:R-:W0:Y:S02]  /*73e0*/  LDS.64 R10, [R6+0x6600] ;  /* 0x00660000060a7984 */ /* 0x000e240000000a00 */
[----:B0-----:R-:W-:-:S05]  /*73f0*/  IADD3 R12, P6, PT, R10, R3, RZ ;  /* 0x000000030a0c7210 */ /* 0x001fca0007fde0ff */
[----:B------:R-:W-:Y:S01]  /*7400*/  IMAD.X R11, RZ, RZ, R11, P6 ;  /* 0x000000ffff0b7224 */ /* 0x000fe200030e060b */
[----:B------:R-:W-:-:S04]  /*7410*/  LEA R10, P6, R12, UR8, 0x2 ;  /* 0x000000080c0a7c11 */ /* 0x000fc8000f8c10ff */
[----:B------:R-:W-:-:S05]  /*7420*/  LEA.HI.X R11, R12, UR9, R11, 0x2, P6 ;  /* 0x000000090c0b7c11 */ /* 0x000fca000b0f140b */
[----:B------:R0:W-:Y:S04]  /*7430*/  STG.E desc[UR6][R10.64+0x1e00], R13 ;  /* 0x001e000d0a007986 */ /* 0x0001e8000c101906 */
.L_x_89:
[----:B------:R-:W-:Y:S05]  /*7440*/  BSYNC.RECONVERGENT B0 ;  /* 0x0000000000007941 */ /* 0x000fea0003800200 */
.L_x_88:
        /* <DEDUP_REMOVED lines=18> */
.L_x_91:
[----:B------:R-:W-:Y:S05]  /*7570*/  BSYNC.RECONVERGENT B0 ;  /* 0x0000000000007941 */ /* 0x000fea0003800200 */
.L_x_90:
        /* <DEDUP_REMOVED lines=18> */
.L_x_93:
[----:B------:R-:W-:Y:S05]  /*76a0*/  BSYNC.RECONVERGENT B0 ;  /* 0x0000000000007941 */ /* 0x000fea0003800200 */
.L_x_92:
        /* <DEDUP_REMOVED lines=18> */
.L_x_95:
[----:B------:R-:W-:Y:S05]  /*77d0*/  BSYNC.RECONVERGENT B0 ;  /* 0x0000000000007941 */ /* 0x000fea0003800200 */
.L_x_94:
        /* <DEDUP_REMOVED lines=18> */
.L_x_97:
[----:B------:R-:W-:Y:S05]  /*7900*/  BSYNC.RECONVERGENT B0 ;  /* 0x0000000000007941 */ /* 0x000fea0003800200 */
.L_x_96:
[----:B------:R-:W-:Y:S01]  /*7910*/  NOP ;  /* 0x0000000000007918 */ /* 0x000fe20000000000 */
[----:B------:R-:W-:Y:S01]  /*7920*/  BSSY.RECONVERGENT B0, `(.L_x_98) ;  /* 0x0000011000007945 */ /* 0x000fe20003800200 */
[----:B------:R-:W-:Y:S02]  /*7930*/  ISETP.GE.AND P4, PT, R8, R9, PT ;  /* 0x000000090800720c */ /* 0x000fe40003f86270 */
[----:B------:R-:W-:Y:S01]  /*7940*/  LOP3.LUT R8, R3, 0x1800, RZ, 0xfc, !PT ;  /* 0x0000180003087812 */ /* 0x000fe200078efcff */
        /* <DEDUP_REMOVED lines=14> */
.L_x_99:
[----:B------:R-:W-:Y:S05]  /*7a30*/  BSYNC.RECONVERGENT B0 ;  /* 0x0000000000007941 */ /* 0x000fea0003800200 */
.L_x_98:
[----:B------:R-:W-:Y:S01]  /*7a40*/  NOP ;  /* 0x0000000000007918 */ /* 0x000fe20000000000 */
[----:B------:R-:W-:Y:S01]  /*7a50*/  BSSY.RECONVERGENT B0, `(.L_x_100) ;  /* 0x0000010000007945 */ /* 0x000fe20003800200 */
[----:B------:R-:W-:-:S03]  /*7a60*/  ISETP.GE.AND P5, PT, R8, R9, PT ;  /* 0x000000090800720c */ /* 0x000fc60003fa6270 */
        /* <DEDUP_REMOVED lines=14> */
.L_x_101:
[----:B------:R-:W-:Y:S05]  /*7b50*/  BSYNC.RECONVERGENT B0 ;  /* 0x0000000000007941 */ /* 0x000fea0003800200 */
.L_x_100:
[----:B------:R-:W-:Y:S01]  /*7b60*/  NOP ;  /* 0x0000000000007918 */ /* 0x000fe20000000000 */
[----:B------:R-:W-:Y:S04]  /*7b70*/  BSSY.RECONVERGENT B0, `(.L_x_102) ;  /* 0x000000f000007945 */ /* 0x000fe80003800200 */
[----:B------:R-:W-:Y:S05]  /*7b80*/  @P1 BRA `(.L_x_103) ;  /* 0x0000000000341947 */ /* 0x000fea0003800000 */
        /* <DEDUP_REMOVED lines=13> */
.L_x_103:
[----:B------:R-:W-:Y:S05]  /*7c60*/  BSYNC.RECONVERGENT B0 ;  /* 0x0000000000007941 */ /* 0x000fea0003800200 */
.L_x_102:
        /* <DEDUP_REMOVED lines=16> */
.L_x_105:
[----:B------:R-:W-:Y:S05]  /*7d70*/  BSYNC.RECONVERGENT B0 ;  /* 0x0000000000007941 */ /* 0x000fea0003800200 */
.L_x_104:
        /* <DEDUP_REMOVED lines=16> */
.L_x_107:
[----:B------:R-:W-:Y:S05]  /*7e80*/  BSYNC.RECONVERGENT B0 ;  /* 0x0000000000007941 */ /* 0x000fea0003800200 */
.L_x_106:
        /* <DEDUP_REMOVED lines=16> */
.L_x_109:
[----:B------:R-:W-:Y:S05]  /*7f90*/  BSYNC.RECONVERGENT B0 ;  /* 0x0000000000007941 */ /* 0x000fea0003800200 */
.L_x_108:
[----:B------:R-:W-:Y:S01]  /*7fa0*/  NOP ;  /* 0x0000000000007918 */ /* 0x000fe20000000000 */
[----:B------:R-:W-:Y:S04]  /*7fb0*/  BSSY.RECONVERGENT B0, `(.L_x_110) ;  /* 0x000000f000007945 */ /* 0x000fe80003800200 */
[----:B------:R-:W-:Y:S05]  /*7fc0*/  @P5 BRA `(.L_x_111) ;  /* 0x0000000000345947 */ /* 0x000fea0003800000 */
[----:B------:R-:W5:Y:S01]  /*7fd0*/  LDS R0, [R22+0x6000] ;  /* 0x0060000016007984 */ /* 0x000f620000000800 */
[----:B------:R-:W5:Y:S01]  /*7fe0*/  LDCU UR5, c[0x0][0x3c4] ;  /* 0x00007880ff0577ac */ /* 0x000f620008000800 */
[----:B------:R-:W1:Y:S01]  /*7ff0*/  LDCU.64 UR8, c[0x0][0x3a0] ;  /* 0x00007400ff0877ac */ /* 0x000e620008000a00 */
[----:B-----5:R-:W-:-:S04]  /*8000*/  SHF.R.U32.HI R6, RZ, UR5, R0 ;  /* 0x00000005ff067c19 */ /* 0x020fc80008011600 */
[----:B------:R-:W-:-:S05]  /*8010*/  LOP3.LUT R6, R6, UR4, RZ, 0x30, !PT ;  /* 0x0000000406067c12 */ /* 0x000fca000f8e30ff */
[----:B0-----:R-:W-:-:S05]  /*8020*/  IMAD R8, R6, 0x8, R7 ;  /* 0x0000000806087824 */ /* 0x001fca00078e0207 */
[----:B------:R-:W0:Y:S02]  /*8030*/  LDS.64 R6, [R8+0x6600] ;  /* 0x0066000008067984 */ /* 0x000e240000000a00 */
[----:B0-----:R-:W-:-:S05]  /*8040*/  IADD3 R9, P1, PT, R6, R3, RZ ;  /* 0x0000000306097210 */ /* 0x001fca0007f3e0ff */
[----:B-1234-:R-:W-:Y:S01]  /*8050*/  IMAD.X R10, RZ, RZ, R7, P1 ;  /* 0x000000ffff0a7224 */ /* 0x01efe200008e0607 */
[----:B------:R-:W-:-:S04]  /*8060*/  LEA R6, P1, R9, UR8, 0x2 ;  /* 0x0000000809067c11 */ /* 0x000fc8000f8210ff */
[----:B------:R-:W-:Y:S02]  /*8070*/  LEA.HI.X R7, R9, UR9, R10, 0x2, P1 ;  /* 0x0000000909077c11 */ /* 0x000fe400088f140a */
[----:B------:R-:W-:-:S05]  /*8080*/  LOP3.LUT R9, R0, 0x80000000, RZ, 0x3c, !PT ;  /* 0x8000000000097812 */ /* 0x000fca00078e3cff */
[----:B------:R0:W-:Y:S02]  /*8090*/  STG.E desc[UR6][R6.64+0x6000], R9 ;  /* 0x0060000906007986 */ /* 0x0001e4000c101906 */
.L_x_111:
[----:B------:R-:W-:Y:S05]  /*80a0*/  BSYNC.RECONVERGENT B0 ;  /* 0x0000000000007941 */ /* 0x000fea0003800200 */
.L_x_110:
[----:B------:R-:W-:Y:S01]  /*80b0*/  NOP ;  /* 0x0000000000007918 */ /* 0x000fe20000000000 */
.L_x_77:
[----:B------:R-:W5:Y:S01]  /*80c0*/  LDS R0, [R22] ;  /* 0x0000000016007984 */ /* 0x000f620000000800 */
[----:B------:R-:W5:Y:S03]  /*80d0*/  LDCU UR5, c[0x0][0x3c4] ;  /* 0x00007880ff0577ac */ /* 0x000f660008000800 */
[----:B01----:R-:W0:Y:S04]  /*80e0*/  LDS R6, [R22+0x600] ;  /* 0x0006000016067984 */ /* 0x003e280000000800 */
[----:B------:R-:W1:Y:S04]  /*80f0*/  LDS R7, [R22+0xc00] ;  /* 0x000c000016077984 */ /* 0x000e680000000800 */
[----:B------:R-:W1:Y:S04]  /*8100*/  LDS R8, [R22+0x1200] ;  /* 0x0012000016087984 */ /* 0x000e680000000800 */
[----:B------:R-:W1:Y:S04]  /*8110*/  LDS R9, [R22+0x1800] ;  /* 0x0018000016097984 */ /* 0x000e680000000800 */
[----:B--234-:R-:W2:Y:S04]  /*8120*/  LDS R10, [R22+0x1e00] ;  /* 0x001e0000160a7984 */ /* 0x01cea80000000800 */
[----:B------:R-:W3:Y:S04]  /*8130*/  LDS R11, [R22+0x2400] ;  /* 0x00240000160b7984 */ /* 0x000ee80000000800 */
[----:B------:R-:W4:Y:S04]  /*8140*/  LDS R12, [R22+0x2a00] ;  /* 0x002a0000160c7984 */ /* 0x000f280000000800 */
[----:B------:R-:W4:Y:S04]  /*8150*/  LDS R13, [R22+0x3000] ;  /* 0x00300000160d7984 */ /* 0x000f280000000800 */
[----:B------:R-:W4:Y:S04]  /*8160*/  LDS R14, [R22+0x3600] ;  /* 0x00360000160e7984 */ /* 0x000f280000000800 */
[----:B------:R-:W4:Y:S01]  /*8170*/  LDS R15, [R22+0x3c00] ;  /* 0x003c0000160f7984 */ /* 0x000f220000000800 */
[----:B-----5:R-:W-:-:S03]  /*8180*/  SHF.R.U32.HI R0, RZ, UR5, R0 ;  /* 0x00000005ff007c19 */ /* 0x020fc60008011600 */
[----:B------:R-:W5:Y:S01]  /*8190*/  LDS R16, [R22+0x4200] ;  /* 0x0042000016107984 */ /* 0x000f620000000800 */
[----:B0-----:R-:W-:-:S03]  /*81a0*/  SHF.R.U32.HI R6, RZ, UR5, R6 ;  /* 0x00000005ff067c19 */ /* 0x001fc60008011606 */
[----:B------:R-:W0:Y:S01]  /*81b0*/  LDS R17, [R22+0x4800] ;  /* 0x0048000016117984 */ /* 0x000e220000000800 */
[----:B-1----:R-:W-:-:S03]  /*81c0*/  SHF.R.U32.HI R7, RZ, UR5, R7 ;  /* 0x00000005ff077c19 */ /* 0x002fc60008011607 */
[----:B------:R-:W1:Y:S01]  /*81d0*/  LDS R18, [R22+0x4e00] ;  /* 0x004e000016127984 */ /* 0x000e620000000800 */
[----:B------:R-:W-:-:S03]  /*81e0*/  SHF.R.U32.HI R8, RZ, UR5, R8 ;  /* 0x00000005ff087c19 */ /* 0x000fc60008011608 */
[----:B------:R-:W1:Y:S01]  /*81f0*/  LDS R19, [R22+0x5400] ;  /* 0x0054000016137984 */ /* 0x000e620000000800 */
[----:B------:R-:W-:-:S03]  /*8200*/  SHF.R.U32.HI R9, RZ, UR5, R9 ;  /* 0x00000005ff097c19 */ /* 0x000fc60008011609 */
[----:B------:R-:W1:Y:S01]  /*8210*/  LDS R20, [R22+0x5a00] ;  /* 0x005a000016147984 */ /* 0x000e620000000800 */
[----:B--2---:R-:W-:-:S03]  /*8220*/  SHF.R.U32.HI R10, RZ, UR5, R10 ;  /* 0x00000005ff0a7c19 */ /* 0x004fc6000801160a */
[----:B------:R-:W2:Y:S01]  /*8230*/  LDS R21, [R22+0x6000] ;  /* 0x0060000016157984 */ /* 0x000ea20000000800 */
[----:B---3--:R-:W-:Y:S02]  /*8240*/  SHF.R.U32.HI R11, RZ, UR5, R11 ;  /* 0x00000005ff0b7c19 */ /* 0x008fe4000801160b */
[----:B----4-:R-:W-:Y:S02]  /*8250*/  SHF.R.U32.HI R12, RZ, UR5, R12 ;  /* 0x00000005ff0c7c19 */ /* 0x010fe4000801160c */
[----:B------:R-:W-:Y:S02]  /*8260*/  SHF.R.U32.HI R13, RZ, UR5, R13 ;  /* 0x00000005ff0d7c19 */ /* 0x000fe4000801160d */
[----:B------:R-:W-:Y:S02]  /*8270*/  SHF.R.U32.HI R43, RZ, UR5, R14 ;  /* 0x00000005ff2b7c19 */ /* 0x000fe4000801160e */
[----:B------:R-:W-:Y:S02]  /*8280*/  LOP3.LUT R14, R12, UR4, RZ, 0x30, !PT ;  /* 0x000000040c0e7c12 */ /* 0x000fe4000f8e30ff */
[----:B------:R-:W-:-:S02]  /*8290*/  SHF.R.U32.HI R44, RZ, UR5, R15 ;  /* 0x00000005ff2c7c19 */ /* 0x000fc4000801160f */
[----:B------:R-:W-:Y:S02]  /*82a0*/  LOP3.LUT R15, R11, UR4, RZ, 0x30, !PT ;  /* 0x000000040b0f7c12 */ /* 0x000fe4000f8e30ff */
[----:B-----5:R-:W-:Y:S02]  /*82b0*/  SHF.R.U32.HI R45, RZ, UR5, R16 ;  /* 0x00000005ff2d7c19 */ /* 0x020fe40008011610 */
[----:B------:R-:W-:Y:S02]  /*82c0*/  LOP3.LUT R16, R10, UR4, RZ, 0x30, !PT ;  /* 0x000000040a107c12 */ /* 0x000fe4000f8e30ff */
[----:B0-----:R-:W-:Y:S02]  /*82d0*/  SHF.R.U32.HI R46, RZ, UR5, R17 ;  /* 0x00000005ff2e7c19 */ /* 0x001fe40008011611 */
[----:B------:R-:W-:Y:S02]  /*82e0*/  LOP3.LUT R17, R9, UR4, RZ, 0x30, !PT ;  /* 0x0000000409117c12 */ /* 0x000fe4000f8e30ff */
[----:B-1----:R-:W-:-:S02]  /*82f0*/  SHF.R.U32.HI R47, RZ, UR5, R18 ;  /* 0x00000005ff2f7c19 */ /* 0x002fc40008011612 */
[----:B------:R-:W-:Y:S02]  /*8300*/  LOP3.LUT R18, R8, UR4, RZ, 0x30, !PT ;  /* 0x0000000408127c12 */ /* 0x000fe4000f8e30ff */
[----:B------:R-:W-:Y:S02]  /*8310*/  SHF.R.U32.HI R48, RZ, UR5, R19 ;  /* 0x00000005ff307c19 */ /* 0x000fe40008011613 */
[----:B------:R-:W-:Y:S02]  /*8320*/  LOP3.LUT R19, R7, UR4, RZ, 0x30, !PT ;  /* 0x0000000407137c12 */ /* 0x000fe4000f8e30ff */
[----:B------:R-:W-:Y:S02]  /*8330*/  SHF.R.U32.HI R49, RZ, UR5, R20 ;  /* 0x00000005ff317c19 */ /* 0x000fe40008011614 */
[----:B------:R-:W-:Y:S02]  /*8340*/  LOP3.LUT R20, R6, UR4, RZ, 0x30, !PT ;  /* 0x0000000406147c12 */ /* 0x000fe4000f8e30ff */
[----:B--2---:R-:W-:-:S02]  /*8350*/  SHF.R.U32.HI R50, RZ, UR5, R21 ;  /* 0x00000005ff327c19 */ /* 0x004fc40008011615 */
[----:B------:R-:W-:Y:S02]  /*8360*/  LOP3.LUT R21, R0, UR4, RZ, 0x30, !PT ;  /* 0x0000000400157c12 */ /* 0x000fe4000f8e30ff */
[----:B------:R-:W-:Y:S02]  /*8370*/  LOP3.LUT R13, R13, UR4, RZ, 0x30, !PT ;  /* 0x000000040d0d7c12 */ /* 0x000fe4000f8e30ff */
[----:B------:R-:W-:Y:S02]  /*8380*/  LOP3.LUT R12, R43, UR4, RZ, 0x30, !PT ;  /* 0x000000042b0c7c12 */ /* 0x000fe4000f8e30ff */
[----:B------:R-:W-:Y:S02]  /*8390*/  LOP3.LUT R11, R44, UR4, RZ, 0x30, !PT ;  /* 0x000000042c0b7c12 */ /* 0x000fe4000f8e30ff */
[----:B------:R-:W-:Y:S02]  /*83a0*/  LOP3.LUT R10, R45, UR4, RZ, 0x30, !PT ;  /* 0x000000042d0a7c12 */ /* 0x000fe4000f8e30ff */
[----:B------:R-:W-:-:S02]  /*83b0*/  LOP3.LUT R9, R46, UR4, RZ, 0x30, !PT ;  /* 0x000000042e097c12 */ /* 0x000fc4000f8e30ff */
[----:B------:R-:W-:Y:S02]  /*83c0*/  LOP3.LUT R8, R47, UR4, RZ, 0x30, !PT ;  /* 0x000000042f087c12 */ /* 0x000fe4000f8e30ff */
[----:B------:R-:W-:Y:S02]  /*83d0*/  LOP3.LUT R7, R48, UR4, RZ, 0x30, !PT ;  /* 0x0000000430077c12 */ /* 0x000fe4000f8e30ff */
[----:B------:R-:W-:Y:S02]  /*83e0*/  LOP3.LUT R6, R49, UR4, RZ, 0x30, !PT ;  /* 0x0000000431067c12 */ /* 0x000fe4000f8e30ff */
[----:B------:R-:W-:Y:S01]  /*83f0*/  LOP3.LUT R0, R50, UR4, RZ, 0x30, !PT ;  /* 0x0000000432007c12 */ /* 0x000fe2000f8e30ff */
[----:B------:R-:W-:Y:S06]  /*8400*/  @P0 BRA `(.L_x_112) ;  /* 0x0000000000640947 */ /* 0x000fec0003800000 */
[----:B------:R-:W0:Y:S01]  /*8410*/  LDCU.64 UR4, c[0x0][0x3b8] ;  /* 0x00007700ff0477ac */ /* 0x000e220008000a00 */
[----:B------:R-:W-:Y:S01]  /*8420*/  IMAD R5, R42, 0x1980, RZ ;  /* 0x000019802a057824 */ /* 0x000fe200078e02ff */
[----:B------:R-:W-:-:S04]  /*8430*/  LOP3.LUT R2, R41, 0x1f, R3, 0xf8, !PT ;  /* 0x0000001f29027812 */ /* 0x000fc800078ef803 */
[----:B------:R-:W-:-:S04]  /*8440*/  IADD3 R3, P1, PT, R5, R2, RZ ;  /* 0x0000000205037210 */ /* 0x000fc80007f3e0ff */
[----:B------:R-:W-:Y:S02]  /*8450*/  LEA.HI.X.SX32 R4, R5, RZ, 0x1, P1 ;  /* 0x000000ff05047211 */ /* 0x000fe400008f0eff */
[----:B0-----:R-:W-:-:S04]  /*8460*/  LEA R2, P1, R3, UR4, 0x2 ;  /* 0x0000000403027c11 */ /* 0x001fc8000f8210ff */
        /* <DEDUP_REMOVED lines=19> */
.L_x_112:
[----:B------:R-:W-:Y:S01]  /*85a0*/  IMAD.IADD R60, R23, 0x1, -R54 ;  /* 0x00000001173c7824 */ /* 0x000fe200078e0a36 */
[----:B------:R-:W0:Y:S01]  /*85b0*/  LDCU.64 UR4, c[0x0][0x3b8] ;  /* 0x00007700ff0477ac */ /* 0x000e220008000a00 */
[----:B------:R-:W-:-:S03]  /*85c0*/  VIADD R3, R57, 0x20 ;  /* 0x0000002039037836 */ /* 0x000fc60000000000 */
[-C--:B------:R-:W-:Y:S02]  /*85d0*/  ISETP.GE.AND P2, PT, R57, R60.reuse, PT ;  /* 0x0000003c3900720c */ /* 0x080fe40003f46270 */
[----:B------:R-:W-:Y:S01]  /*85e0*/  ISETP.GE.AND P1, PT, R3, R60, PT ;  /* 0x0000003c0300720c */ /* 0x000fe20003f26270 */
[----:B------:R-:W-:-:S05]  /*85f0*/  VIADD R3, R57, 0x40 ;  /* 0x0000004039037836 */ /* 0x000fca0000000000 */
[----:B------:R-:W-:Y:S01]  /*8600*/  ISETP.GE.AND P5, PT, R3, R60, PT ;  /* 0x0000003c0300720c */ /* 0x000fe20003fa6270 */
[----:B------:R-:W-:-:S05]  /*8610*/  VIADD R3, R57, 0x60 ;  /* 0x0000006039037836 */ /* 0x000fca0000000000 */
[----:B------:R-:W-:Y:S01]  /*8620*/  ISETP.GE.AND P4, PT, R3, R60, PT ;  /* 0x0000003c0300720c */ /* 0x000fe20003f86270 */
[----:B------:R-:W-:Y:S01]  /*8630*/  VIADD R3, R57, 0x80 ;  /* 0x0000008039037836 */ /* 0x000fe20000000000 */
[----:B0-----:R-:W-:Y:S01]  /*8640*/  IADD3 R2, P6, PT, R5, UR4, RZ ;  /* 0x0000000405027c10 */ /* 0x001fe2000ffde0ff */
[----:B------:R-:W-:-:S03]  /*8650*/  VIADD R5, R57, 0xa0 ;  /* 0x000000a039057836 */ /* 0x000fc60000000000 */
[-C--:B------:R-:W-:Y:S02]  /*8660*/  ISETP.GE.AND P3, PT, R3, R60.reuse, PT ;  /* 0x0000003c0300720c */ /* 0x080fe40003f66270 */
[----:B------:R-:W-:Y:S02]  /*8670*/  IADD3.X R3, PT, PT, R4, UR5, RZ, P6, !PT ;  /* 0x0000000504037c10 */ /* 0x000fe4000b7fe4ff */
[-C--:B------:R-:W-:Y:S01]  /*8680*/  ISETP.GE.AND P6, PT, R5, R60.reuse, PT ;  /* 0x0000003c0500720c */ /* 0x080fe20003fc6270 */
[----:B------:R-:W-:Y:S02]  /*8690*/  VIADD R5, R57, 0xc0 ;  /* 0x000000c039057836 */ /* 0x000fe40000000000 */
[----:B------:R-:W5:Y:S03]  /*86a0*/  @!P2 LDG.E R41, desc[UR6][R2.64] ;  /* 0x000000060229a981 */ /* 0x000f66000c1e1900 */
[-C--:B------:R-:W-:Y:S01]  /*86b0*/  ISETP.GE.AND P2, PT, R5, R60.reuse, PT ;  /* 0x0000003c0500720c */ /* 0x080fe20003f46270 */
[----:B------:R-:W-:Y:S01]  /*86c0*/  VIADD R5, R57, 0xe0 ;  /* 0x000000e039057836 */ /* 0x000fe20000000000 */
[----:B------:R-:W5:Y:S04]  /*86d0*/  @!P1 LDG.E R44, desc[UR6][R2.64+0x80] ;  /* 0x00008006022c9981 */ /* 0x000f68000c1e1900 */
[----:B------:R-:W-:Y:S01]  /*86e0*/  ISETP.GE.AND P1, PT, R5, R60, PT ;  /* 0x0000003c0500720c */ /* 0x000fe20003f26270 */
[----:B------:R-:W-:Y:S01]  /*86f0*/  VIADD R59, R57, 0x100 ;  /* 0x00000100393b7836 */ /* 0x000fe20000000000 */
[----:B------:R-:W5:Y:S04]  /*8700*/  @!P5 LDG.E R43, desc[UR6][R2.64+0x100] ;  /* 0x00010006022bd981 */ /* 0x000f68000c1e1900 */
[----:B------:R-:W5:Y:S04]  /*8710*/  @!P4 LDG.E R46, desc[UR6][R2.64+0x180] ;  /* 0x00018006022ec981 */ /* 0x000f68000c1e1900 */
[----:B------:R-:W5:Y:S03]  /*8720*/  @!P2 LDG.E R47, desc[UR6][R2.64+0x300] ;  /* 0x00030006022fa981 */ /* 0x000f66000c1e1900 */
[C---:B------:R-:W-:Y:S01]  /*8730*/  @!P1 IADD3 R5, P2, PT, R54.reuse, R57, RZ ;  /* 0x0000003936059210 */ /* 0x040fe20007f5e0ff */
[----:B------:R-:W5:Y:S03]  /*8740*/  @!P3 LDG.E R45, desc[UR6][R2.64+0x200] ;  /* 0x00020006022db981 */ /* 0x000f66000c1e1900 */
[----:B------:R-:W-:Y:S01]  /*8750*/  @!P1 LEA.HI.X.SX32 R62, R54, RZ, 0x1, P2 ;  /* 0x000000ff363e9211 */ /* 0x000fe200010f0eff */
[----:B------:R0:W5:Y:S01]  /*8760*/  @!P6 LDG.E R48, desc[UR6][R2.64+0x280] ;  /* 0x000280060230e981 */ /* 0x000162000c1e1900 */
[----:B------:R-:W-:-:S04]  /*8770*/  @!P1 LEA R4, P2, R5, UR4, 0x2 ;  /* 0x0000000405049c11 */ /* 0x000fc8000f8410ff */
[----:B------:R-:W-:-:S05]  /*8780*/  @!P1 LEA.HI.X R5, R5, UR5, R62, 0x2, P2 ;  /* 0x0000000505059c11 */ /* 0x000fca00090f143e */
[----:B------:R1:W5:Y:S01]  /*8790*/  @!P1 LDG.E R50, desc[UR6][R4.64+0x380] ;  /* 0x0003800604329981 */ /* 0x000362000c1e1900 */
[----:B------:R-:W-:-:S13]  /*87a0*/  ISETP.GE.AND P1, PT, R59, R60, PT ;  /* 0x0000003c3b00720c */ /* 0x000fda0003f26270 */
[----:B------:R-:W-:-:S04]  /*87b0*/  @!P1 IADD3 R59, P2, PT, R54, R57, RZ ;  /* 0x00000039363b9210 */ /* 0x000fc80007f5e0ff */
[----:B------:R-:W-:Y:S02]  /*87c0*/  @!P1 LEA.HI.X.SX32 R62, R54, RZ, 0x1, P2 ;  /* 0x000000ff363e9211 */ /* 0x000fe400010f0eff */
[----:B0-----:R-:W-:-:S04]  /*87d0*/  @!P1 LEA R2, P2, R59, UR4, 0x2 ;  /* 0x000000043b029c11 */ /* 0x001fc8000f8410ff */
[----:B------:R-:W-:Y:S01]  /*87e0*/  @!P1 LEA.HI.X R3, R59, UR5, R62, 0x2, P2 ;  /* 0x000000053b039c11 */ /* 0x000fe200090f143e */
[----:B------:R-:W-:-:S04]  /*87f0*/  VIADD R59, R57, 0x120 ;  /* 0x00000120393b7836 */ /* 0x000fc80000000000 */
[----:B------:R0:W5:Y:S01]  /*8800*/  @!P1 LDG.E R49, desc[UR6][R2.64+0x400] ;  /* 0x0004000602319981 */ /* 0x000162000c1e1900 */
[----:B------:R-:W-:-:S13]  /*8810*/  ISETP.GE.AND P1, PT, R59, R60, PT ;  /* 0x0000003c3b00720c */ /* 0x000fda0003f26270 */
[----:B------:R-:W-:-:S04]  /*8820*/  @!P1 IADD3 R59, P2, PT, R54, R57, RZ ;  /* 0x00000039363b9210 */ /* 0x000fc80007f5e0ff */
[----:B------:R-:W-:Y:S02]  /*8830*/  @!P1 LEA.HI.X.SX32 R62, R54, RZ, 0x1, P2 ;  /* 0x000000ff363e9211 */ /* 0x000fe400010f0eff */
[----:B-1----:R-:W-:-:S04]  /*8840*/  @!P1 LEA R4, P2, R59, UR4, 0x2 ;  /* 0x000000043b049c11 */ /* 0x002fc8000f8410ff */
[----:B------:R-:W-:Y:S01]  /*8850*/  @!P1 LEA.HI.X R5, R59, UR5, R62, 0x2, P2 ;  /* 0x000000053b059c11 */ /* 0x000fe200090f143e */
[----:B------:R-:W-:-:S04]  /*8860*/  VIADD R59, R57, 0x140 ;  /* 0x00000140393b7836 */ /* 0x000fc80000000000 */
        /* <DEDUP_REMOVED lines=9> */
[----:B------:R-:W-:-:S05]  /*8900*/  @!P1 IMAD R62, R42, 0x1980, RZ ;  /* 0x000019802a3e9824 */ /* 0x000fca00078e02ff */
[----:B-1----:R-:W-:-:S04]  /*8910*/  @!P1 IADD3 R5, P2, PT, R62, R57, RZ ;  /* 0x000000393e059210 */ /* 0x002fc80007f5e0ff */
[----:B------:R-:W-:Y:S02]  /*8920*/  @!P1 LEA.HI.X.SX32 R62, R62, RZ, 0x1, P2 ;  /* 0x000000ff3e3e9211 */ /* 0x000fe400010f0eff */
[----:B------:R-:W-:Y:S01]  /*8930*/  @!P1 LEA R4, P2, R5, UR4, 0x2 ;  /* 0x0000000405049c11 */ /* 0x000fe2000f8410ff */
[----:B------:R-:W-:-:S03]  /*8940*/  VIADD R59, R57, 0x180 ;  /* 0x00000180393b7836 */ /* 0x000fc60000000000 */
[----:B------:R-:W-:-:S05]  /*8950*/  @!P1 LEA.HI.X R5, R5, UR5, R62, 0x2, P2 ;  /* 0x0000000505059c11 */ /* 0x000fca00090f143e */
[----:B------:R1:W5:Y:S01]  /*8960*/  @!P1 LDG.E R56, desc[UR6][R4.64+0x580] ;  /* 0x0005800604389981 */ /* 0x000362000c1e1900 */
[----:B------:R-:W-:-:S13]  /*8970*/  ISETP.GE.AND P1, PT, R59, R60, PT ;  /* 0x0000003c3b00720c */ /* 0x000fda0003f26270 */
[----:B0-----:R-:W-:-:S05]  /*8980*/  @!P1 IMAD R2, R42, 0x1980, RZ ;  /* 0x000019802a029824 */ /* 0x001fca00078e02ff */
[----:B------:R-:W-:-:S04]  /*8990*/  @!P1 IADD3 R3, P2, PT, R2, R57, RZ ;  /* 0x0000003902039210 */ /* 0x000fc80007f5e0ff */
[----:B------:R-:W-:Y:S02]  /*89a0*/  @!P1 LEA.HI.X.SX32 R62, R2, RZ, 0x1, P2 ;  /* 0x000000ff023e9211 */ /* 0x000fe400010f0eff */
[----:B------:R-:W-:Y:S01]  /*89b0*/  @!P1 LEA R2, P2, R3, UR4, 0x2 ;  /* 0x0000000403029c11 */ /* 0x000fe2000f8410ff */
[----:B------:R-:W-:-:S03]  /*89c0*/  VIADD R59, R57, 0x1a0 ;  /* 0x000001a0393b7836 */ /* 0x000fc60000000000 */
[----:B------:R-:W-:-:S05]  /*89d0*/  @!P1 LEA.HI.X R3, R3, UR5, R62, 0x2, P2 ;  /* 0x0000000503039c11 */ /* 0x000fca00090f143e */
[----:B------:R0:W5:Y:S01]  /*89e0*/  @!P1 LDG.E R53, desc[UR6][R2.64+0x600] ;  /* 0x0006000602359981 */ /* 0x000162000c1e1900 */
[----:B------:R-:W-:-:S13]  /*89f0*/  ISETP.GE.AND P1, PT, R59, R60, PT ;  /* 0x0000003c3b00720c */ /* 0x000fda0003f26270 */
[----:B-1----:R-:W-:-:S05]  /*8a00*/  @!P1 IMAD R4, R42, 0x1980, RZ ;  /* 0x000019802a049824 */ /* 0x002fca00078e02ff */
[----:B------:R-:W-:-:S04]  /*8a10*/  @!P1 IADD3 R5, P2, PT, R4, R57, RZ ;  /* 0x0000003904059210 */ /* 0x000fc80007f5e0ff */
[----:B------:R-:W-:Y:S02]  /*8a20*/  @!P1 LEA.HI.X.SX32 R62, R4, RZ, 0x1, P2 ;  /* 0x000000ff043e9211 */ /* 0x000fe400010f0eff */
[----:B------:R-:W-:Y:S01]  /*8a30*/  @!P1 LEA R4, P2, R5, UR4, 0x2 ;  /* 0x0000000405049c11 */ /* 0x000fe2000f8410ff */
[----:B------:R-:W-:-:S03]  /*8a40*/  VIADD R59, R57, 0x1c0 ;  /* 0x000001c0393b7836 */ /* 0x000fc60000000000 */
[----:B------:R-:W-:-:S05]  /*8a50*/  @!P1 LEA.HI.X R5, R5, UR5, R62, 0x2, P2 ;  /* 0x0000000505059c11 */ /* 0x000fca00090f143e */
[----:B------:R1:W5:Y:S01]  /*8a60*/  @!P1 LDG.E R54, desc[UR6][R4.64+0x680] ;  /* 0x0006800604369981 */ /* 0x000362000c1e1900 */
[----:B------:R-:W-:Y:S01]  /*8a70*/  ISETP.GE.AND P1, PT, R59, R60, PT ;  /* 0x0000003c3b00720c */ /* 0x000fe20003f26270 */
[----:B------:R-:W-:-:S05]  /*8a80*/  VIADD R59, R57, 0x200 ;  /* 0x00000200393b7836 */ /* 0x000fca0000000000 */
[----:B------:R-:W-:-:S07]  /*8a90*/  ISETP.GE.AND P3, PT, R59, R60, PT ;  /* 0x0000003c3b00720c */ /* 0x000fce0003f66270 */
[----:B0-----:R-:W-:-:S05]  /*8aa0*/  @!P1 IMAD R2, R42, 0x1980, RZ ;  /* 0x000019802a029824 */ /* 0x001fca00078e02ff */
[C---:B------:R-:W-:Y:S01]  /*8ab0*/  @!P1 IADD3 R3, P2, PT, R2.reuse, R57, RZ ;  /* 0x0000003902039210 */ /* 0x040fe20007f5e0ff */
[----:B------:R-:W0:Y:S03]  /*8ac0*/  @!P3 S2R R59, SR_TID.X ;  /* 0x00000000003bb919 */ /* 0x000e260000002100 */
[----:B------:R-:W-:Y:S02]  /*8ad0*/  @!P1 LEA.HI.X.SX32 R62, R2, RZ, 0x1, P2 ;  /* 0x000000ff023e9211 */ /* 0x000fe400010f0eff */
[----:B------:R-:W-:Y:S01]  /*8ae0*/  @!P1 LEA R2, P2, R3, UR4, 0x2 ;  /* 0x0000000403029c11 */ /* 0x000fe2000f8410ff */
[----:B-1----:R-:W-:-:S03]  /*8af0*/  VIADD R5, R57, 0x1e0 ;  /* 0x000001e039057836 */ /* 0x002fc60000000000 */
[----:B------:R-:W-:-:S05]  /*8b00*/  @!P1 LEA.HI.X R3, R3, UR5, R62, 0x2, P2 ;  /* 0x0000000503039c11 */ /* 0x000fca00090f143e */
[----:B------:R0:W5:Y:S01]  /*8b10*/  @!P1 LDG.E R51, desc[UR6][R2.64+0x700] ;  /* 0x0007000602339981 */ /* 0x000162000c1e1900 */
[----:B------:R-:W-:-:S13]  /*8b20*/  ISETP.GE.AND P1, PT, R5, R60, PT ;  /* 0x0000003c0500720c */ /* 0x000fda0003f26270 */
[----:B------:R-:W-:-:S05]  /*8b30*/  @!P1 IMAD R4, R42, 0x1980, RZ ;  /* 0x000019802a049824 */ /* 0x000fca00078e02ff */
[C---:B------:R-:W-:Y:S02]  /*8b40*/  @!P1 IADD3 R5, P2, PT, R4.reuse, R57, RZ ;  /* 0x0000003904059210 */ /* 0x040fe40007f5e0ff */
[----:B0-----:R-:W-:Y:S02]  /*8b50*/  @!P3 LOP3.LUT R2, R59, 0x3e0, RZ, 0xc0, !PT ;  /* 0x000003e03b02b812 */ /* 0x001fe400078ec0ff */
[----:B------:R-:W-:Y:S02]  /*8b60*/  @!P1 LEA.HI.X.SX32 R60, R4, RZ, 0x1, P2 ;  /* 0x000000ff043c9211 */ /* 0x000fe400010f0eff */
[----:B------:R-:W-:Y:S02]  /*8b70*/  @!P1 LEA R4, P2, R5, UR4, 0x2 ;  /* 0x0000000405049c11 */ /* 0x000fe4000f8410ff */
[----:B------:R-:W-:Y:S01]  /*8b80*/  @!P3 LOP3.LUT R59, R59, 0x1f, RZ, 0xc0, !PT ;  /* 0x0000001f3b3bb812 */ /* 0x000fe200078ec0ff */
[----:B------:R-:W-:Y:S01]  /*8b90*/  @!P3 IMAD R3, R42, 0x1980, RZ ;  /* 0x000019802a03b824 */ /* 0x000fe200078e02ff */
[----:B------:R-:W-:-:S03]  /*8ba0*/  @!P1 LEA.HI.X R5, R5, UR5, R60, 0x2, P2 ;  /* 0x0000000505059c11 */ /* 0x000fc600090f143c */
[----:B------:R-:W-:Y:S02]  /*8bb0*/  @!P3 IMAD R2, R2, 0x11, R59 ;  /* 0x000000110202b824 */ /* 0x000fe400078e023b */
[----:B------:R1:W5:Y:S03]  /*8bc0*/  @!P1 LDG.E R58, desc[UR6][R4.64+0x780] ;  /* 0x00078006043a9981 */ /* 0x000366000c1e1900 */
[----:B------:R-:W-:-:S04]  /*8bd0*/  @!P3 IADD3 R59, P1, PT, R3, R2, RZ ;  /* 0x00000002033bb210 */ /* 0x000fc80007f3e0ff */
[----:B------:R-:W-:Y:S02]  /*8be0*/  @!P3 LEA.HI.X.SX32 R60, R3, RZ, 0x1, P1 ;  /* 0x000000ff033cb211 */ /* 0x000fe400008f0eff */
[----:B------:R-:W-:-:S04]  /*8bf0*/  @!P3 LEA R2, P1, R59, UR4, 0x2 ;  /* 0x000000043b02bc11 */ /* 0x000fc8000f8210ff */
[----:B------:R-:W-:-:S05]  /*8c00*/  @!P3 LEA.HI.X R3, R59, UR5, R60, 0x2, P1 ;  /* 0x000000053b03bc11 */ /* 0x000fca00088f143c */
[----:B------:R1:W5:Y:S04]  /*8c10*/  @!P3 LDG.E R57, desc[UR6][R2.64+0x800] ;  /* 0x000800060239b981 */ /* 0x000368000c1e1900 */
.L_x_113:
[----:B------:R-:W-:Y:S08]  /*8c20*/  BAR.SYNC.DEFER_BLOCKING 0x0 ;  /* 0x0000000000007b1d */ /* 0x000ff00000010000 */
[----:B------:R-:W2:Y:S01]  /*8c30*/  S2UR UR5, SR_CgaCtaId ;  /* 0x00000000000579c3 */ /* 0x000ea20000008800 */
[----:B------:R-:W-:Y:S01]  /*8c40*/  UMOV UR4, 0x400 ;  /* 0x0000040000047882 */ /* 0x000fe20000000000 */
[----:B01----:R-:W0:Y:S01]  /*8c50*/  S2R R2, SR_TID.X ;  /* 0x0000000000027919 */ /* 0x003e220000002100 */
[----:B-----5:R1:W-:Y:S04]  /*8c60*/  STS [R40+-0x4], R41 ;  /* 0xfffffc2928007388 */ /* 0x0203e80000000800 */
[----:B------:R1:W-:Y:S01]  /*8c70*/  STS [R39+-0x4], R44 ;  /* 0xfffffc2c27007388 */ /* 0x0003e20000000800 */
[----:B--2---:R-:W-:-:S03]  /*8c80*/  ULEA UR4, UR5, UR4, 0x18 ;  /* 0x0000000405047291 */ /* 0x004fc6000f8ec0ff */
[----:B------:R1:W-:Y:S04]  /*8c90*/  STS [R38+-0x4], R43 ;  /* 0xfffffc2b26007388 */ /* 0x0003e80000000800 */
        /* <DEDUP_REMOVED lines=13> */
[----:B------:R1:W-:Y:S01]  /*8d70*/  STS [R24+-0x4], R57 ;  /* 0xfffffc3918007388 */ /* 0x0003e20000000800 */
[----:B------:R-:W-:Y:S06]  /*8d80*/  BAR.SYNC.DEFER_BLOCKING 0x0 ;  /* 0x0000000000007b1d */ /* 0x000fec0000010000 */
[----:B0-----:R-:W-:Y:S05]  /*8d90*/  @P0 BRA `(.L_x_114) ;  /* 0x00000008006c0947 */ /* 0x001fea0003800000 */
[----:B------:R-:W-:Y:S01]  /*8da0*/  LEA R21, R21, UR4, 0x3 ;  /* 0x0000000415157c11 */ /* 0x000fe2000f8e18ff */
[----:B------:R-:W-:Y:S01]  /*8db0*/  LDS R3, [R22] ;  /* 0x0000000016037984 */ /* 0x000fe20000000800 */
[----:B------:R-:W0:Y:S01]  /*8dc0*/  LDCU.64 UR8, c[0x0][0x3b0] ;  /* 0x00007600ff0877ac */ /* 0x000e220008000a00 */
[----:B-1----:R-:W-:Y:S02]  /*8dd0*/  LEA R26, R20, UR4, 0x3 ;  /* 0x00000004141a7c11 */ /* 0x002fe4000f8e18ff */
[----:B------:R-:W1:Y:S01]  /*8de0*/  LDS.64 R4, [R21+0x6600] ;  /* 0x0066000015047984 */ /* 0x000e620000000a00 */
[----:B------:R-:W-:Y:S02]  /*8df0*/  LEA R19, R19, UR4, 0x3 ;  /* 0x0000000413137c11 */ /* 0x000fe4000f8e18ff */
[----:B------:R-:W-:Y:S02]  /*8e00*/  LEA R17, R17, UR4, 0x3 ;  /* 0x0000000411117c11 */ /* 0x000fe4000f8e18ff */
[----:B------:R-:W-:-:S02]  /*8e10*/  LEA R15, R15, UR4, 0x3 ;  /* 0x000000040f0f7c11 */ /* 0x000fc4000f8e18ff */
[----:B------:R-:W-:Y:S02]  /*8e20*/  LEA R13, R13, UR4, 0x3 ;  /* 0x000000040d0d7c11 */ /* 0x000fe4000f8e18ff */
[----:B------:R-:W-:Y:S02]  /*8e30*/  LEA R11, R11, UR4, 0x3 ;  /* 0x000000040b0b7c11 */ /* 0x000fe4000f8e18ff */
[----:B------:R-:W-:Y:S02]  /*8e40*/  LEA R9, R9, UR4, 0x3 ;  /* 0x0000000409097c11 */ /* 0x000fe4000f8e18ff */
[----:B------:R-:W-:Y:S02]  /*8e50*/  LEA R7, R7, UR4, 0x3 ;  /* 0x0000000407077c11 */ /* 0x000fe4000f8e18ff */
[----:B-1----:R-:W-:-:S05]  /*8e60*/  IADD3 R4, P0, PT, R4, R2, RZ ;  /* 0x0000000204047210 */ /* 0x002fca0007f1e0ff */
[----:B------:R-:W-:Y:S01]  /*8e70*/  IMAD.X R5, RZ, RZ, R5, P0 ;  /* 0x000000ffff057224 */ /* 0x000fe200000e0605 */
[----:B0-----:R-:W-:-:S04]  /*8e80*/  LEA R24, P0, R4, UR8, 0x2 ;  /* 0x0000000804187c11 */ /* 0x001fc8000f8010ff */
[----:B------:R-:W-:-:S05]  /*8e90*/  LEA.HI.X R25, R4, UR9, R5, 0x2, P0 ;  /* 0x0000000904197c11 */ /* 0x000fca00080f1405 */
[----:B------:R-:W-:Y:S01]  /*8ea0*/  STG.E desc[UR6][R24.64], R3 ;  /* 0x0000000318007986 */ /* 0x000fe2000c101906 */
[----:B------:R-:W-:-:S03]  /*8eb0*/  NOP ;  /* 0x0000000000007918 */ /* 0x000fc60000000000 */
[----:B------:R0:W1:Y:S04]  /*8ec0*/  LDS.64 R4, [R26+0x6600] ;  /* 0x006600001a047984 */ /* 0x0000680000000a00 */
[----:B------:R-:W2:Y:S01]  /*8ed0*/  LDS R23, [R22+0x600] ;  /* 0x0006000016177984 */ /* 0x000ea20000000800 */
[----:B0-----:R-:W-:Y:S02]  /*8ee0*/  LEA R26, R18, UR4, 0x3 ;  /* 0x00000004121a7c11 */ /* 0x001fe4000f8e18ff */
[----:B-1----:R-:W-:-:S05]  /*8ef0*/  IADD3 R4, P0, PT, R4, R2, RZ ;  /* 0x0000000204047210 */ /* 0x002fca0007f1e0ff */
[----:B------:R-:W-:Y:S01]  /*8f00*/  IMAD.X R5, RZ, RZ, R5, P0 ;  /* 0x000000ffff057224 */ /* 0x000fe200000e0605 */
[----:B------:R-:W-:-:S04]  /*8f10*/  LEA R20, P0, R4, UR8, 0x2 ;  /* 0x0000000804147c11 */ /* 0x000fc8000f8010ff */
[----:B------:R-:W-:-:S05]  /*8f20*/  LEA.HI.X R21, R4, UR9, R5, 0x2, P0 ;  /* 0x0000000904157c11 */ /* 0x000fca00080f1405 */
[----:B--2---:R-:W-:Y:S01]  /*8f30*/  STG.E desc[UR6][R20.64+0x600], R23 ;  /* 0x0006001714007986 */ /* 0x004fe2000c101906 */
[----:B------:R-:W-:-:S03]  /*8f40*/  NOP ;  /* 0x0000000000007918 */ /* 0x000fc60000000000 */
[----:B------:R-:W0:Y:S04]  /*8f50*/  LDS.64 R4, [R19+0x6600] ;  /* 0x0066000013047984 */ /* 0x000e280000000a00 */
[----:B------:R-:W1:Y:S01]  /*8f60*/  LDS R3, [R22+0xc00] ;  /* 0x000c000016037984 */ /* 0x000e620000000800 */
[----:B0-----:R-:W-:-:S05]  /*8f70*/  IADD3 R4, P0, PT, R4, R2, RZ ;  /* 0x0000000204047210 */ /* 0x001fca0007f1e0ff */
[----:B------:R-:W-:Y:S01]  /*8f80*/  IMAD.X R5, RZ, RZ, R5, P0 ;  /* 0x000000ffff057224 */ /* 0x000fe200000e0605 */
[----:B------:R-:W-:-:S04]  /*8f90*/  LEA R24, P0, R4, UR8, 0x2 ;  /* 0x0000000804187c11 */ /* 0x000fc8000f8010ff */
[----:B------:R-:W-:-:S05]  /*8fa0*/  LEA.HI.X R25, R4, UR9, R5, 0x2, P0 ;  /* 0x0000000904197c11 */ /* 0x000fca00080f1405 */
[----:B-1----:R0:W-:Y:S01]  /*8fb0*/  STG.E desc[UR6][R24.64+0xc00], R3 ;  /* 0x000c000318007986 */ /* 0x0021e2000c101906 */
[----:B------:R-:W-:-:S03]  /*8fc0*/  NOP ;  /* 0x0000000000007918 */ /* 0x000fc60000000000 */
[----:B------:R-:W1:Y:S04]  /*8fd0*/  LDS.64 R4, [R26+0x6600] ;  /* 0x006600001a047984 */ /* 0x000e680000000a00 */
        /* <DEDUP_REMOVED lines=99> */
[----:B-1----:R-:W-:Y:S01]  /*9610*/  STG.E desc[UR6][R10.64+0x5400], R3 ;  /* 0x005400030a007986 */ /* 0x002fe2000c101906 */
[----:B------:R-:W-:-:S03]  /*9620*/  NOP ;  /* 0x0000000000007918 */ /* 0x000fc60000000000 */
[----:B------:R-:W0:Y:S04]  /*9630*/  LDS.64 R4, [R12+0x6600] ;  /* 0x006600000c047984 */ /* 0x000e280000000a00 */
[----:B------:R-:W1:Y:S01]  /*9640*/  LDS R9, [R22+0x5a00] ;  /* 0x005a000016097984 */ /* 0x000e620000000800 */
[----:B0-----:R-:W-:-:S05]  /*9650*/  IADD3 R4, P0, PT, R4, R2, RZ ;  /* 0x0000000204047210 */ /* 0x001fca0007f1e0ff */
[----:B------:R-:W-:Y:S01]  /*9660*/  IMAD.X R5, RZ, RZ, R5, P0 ;  /* 0x000000ffff057224 */ /* 0x000fe200000e0605 */
[----:B------:R-:W-:-:S04]  /*9670*/  LEA R6, P0, R4, UR8, 0x2 ;  /* 0x0000000804067c11 */ /* 0x000fc8000f8010ff */
[----:B------:R-:W-:Y:S02]  /*9680*/  LEA.HI.X R7, R4, UR9, R5, 0x2, P0 ;  /* 0x0000000904077c11 */ /* 0x000fe400080f1405 */
[----:B------:R-:W-:-:S03]  /*9690*/  LEA R4, R0, UR4, 0x3 ;  /* 0x0000000400047c11 */ /* 0x000fc6000f8e18ff */
[----:B-1----:R-:W-:Y:S01]  /*96a0*/  STG.E desc[UR6][R6.64+0x5a00], R9 ;  /* 0x005a000906007986 */ /* 0x002fe2000c101906 */
        /* <DEDUP_REMOVED lines=8> */
[----:B------:R-:W-:Y:S01]  /*9730*/  NOP ;  /* 0x0000000000007918 */ /* 0x000fe20000000000 */
[----:B------:R-:W-:Y:S05]  /*9740*/  EXIT ;  /* 0x000000000000794d */ /* 0x000fea0003800000 */
.L_x_114:
[----:B------:R-:W-:Y:S01]  /*9750*/  LEA R21, R21, UR4, 0x3 ;  /* 0x0000000415157c11 */ /* 0x000fe2000f8e18ff */
[----:B------:R-:W-:Y:S01]  /*9760*/  IMAD R23, R42, -0x1980, R23 ;  /* 0xffffe6802a177824 */ /* 0x000fe200078e0217 */
[----:B-1----:R-:W-:Y:S01]  /*9770*/  LEA R26, R20, UR4, 0x3 ;  /* 0x00000004141a7c11 */ /* 0x002fe2000f8e18ff */
[C---:B------:R-:W-:Y:S01]  /*9780*/  VIADD R20, R2.reuse, 0x180 ;  /* 0x0000018002147836 */ /* 0x040fe20000000000 */
[----:B------:R-:W-:Y:S01]  /*9790*/  LEA R19, R19, UR4, 0x3 ;  /* 0x0000000413137c11 */ /* 0x000fe2000f8e18ff */
[----:B------:R-:W0:Y:S01]  /*97a0*/  LDS.64 R4, [R21+0x6600] ;  /* 0x0066000015047984 */ /* 0x000e220000000a00 */
[----:B------:R-:W-:Y:S02]  /*97b0*/  ISETP.GE.AND P1, PT, R2, R23, PT ;  /* 0x000000170200720c */ /* 0x000fe40003f26270 */
[----:B------:R-:W-:Y:S02]  /*97c0*/  LEA R17, R17, UR4, 0x3 ;  /* 0x0000000411117c11 */ /* 0x000fe4000f8e18ff */
[----:B------:R-:W-:-:S02]  /*97d0*/  LEA R15, R15, UR4, 0x3 ;  /* 0x000000040f0f7c11 */ /* 0x000fc4000f8e18ff */
[----:B------:R-:W-:Y:S02]  /*97e0*/  LEA R13, R13, UR4, 0x3 ;  /* 0x000000040d0d7c11 */ /* 0x000fe4000f8e18ff */
[----:B------:R-:W-:Y:S02]  /*97f0*/  LEA R11, R11, UR4, 0x3 ;  /* 0x000000040b0b7c11 */ /* 0x000fe4000f8e18ff */
[----:B------:R-:W-:Y:S02]  /*9800*/  LEA R9, R9, UR4, 0x3 ;  /* 0x0000000409097c11 */ /* 0x000fe4000f8e18ff */
[----:B------:R-:W-:Y:S01]  /*9810*/  LEA R7, R7, UR4, 0x3 ;  /* 0x0000000407077c11 */ /* 0x000fe2000f8e18ff */
[----:B------:R-:W1:Y:S01]  /*9820*/  @!P1 LDS R3, [R22] ;  /* 0x0000000016039984 */ /* 0x000e620000000800 */
[----:B------:R-:W2:Y:S01]  /*9830*/  @!P1 LDC.64 R24, c[0x0][0x3b0] ;  /* 0x0000ec00ff189b82 */ /* 0x000ea20000000a00 */
[----:B0-----:R-:W-:-:S05]  /*9840*/  @!P1 IADD3 R4, P0, PT, R4, R2, RZ ;  /* 0x0000000204049210 */ /* 0x001fca0007f1e0ff */
[----:B------:R-:W-:Y:S01]  /*9850*/  @!P1 IMAD.X R5, RZ, RZ, R5, P0 ;  /* 0x000000ffff059224 */ /* 0x000fe200000e0605 */
[----:B--2---:R-:W-:-:S04]  /*9860*/  @!P1 LEA R24, P0, R4, R24, 0x2 ;  /* 0x0000001804189211 */ /* 0x004fc800078010ff */
[----:B------:R-:W-:-:S05]  /*9870*/  @!P1 LEA.HI.X R25, R4, R25, R5, 0x2, P0 ;  /* 0x0000001904199211 */ /* 0x000fca00000f1405 */
[----:B-1----:R0:W-:Y:S01]  /*9880*/  @!P1 STG.E desc[UR6][R24.64], R3 ;  /* 0x0000000318009986 */ /* 0x0021e2000c101906 */
[----:B------:R-:W-:-:S03]  /*9890*/  NOP ;  /* 0x0000000000007918 */ /* 0x000fc60000000000 */
[----:B------:R1:W2:Y:S01]  /*98a0*/  LDS.64 R4, [R26+0x6600] ;  /* 0x006600001a047984 */ /* 0x0002a20000000a00 */
[----:B------:R-:W-:Y:S01]  /*98b0*/  ISETP.GE.AND P1, PT, R20, R23, PT ;  /* 0x000000171400720c */ /* 0x000fe20003f26270 */
[----:B0-----:R-:W-:Y:S01]  /*98c0*/  VIADD R24, R2, 0x300 ;  /* 0x0000030002187836 */ /* 0x001fe20000000000 */
[----:B-1----:R-:W-:Y:S01]  /*98d0*/  LEA R26, R18, UR4, 0x3 ;  /* 0x00000004121a7c11 */ /* 0x002fe2000f8e18ff */
[----:B------:R-:W-:-:S10]  /*98e0*/  VIADD R18, R2, 0x480 ;  /* 0x0000048002127836 */ /* 0x000fd40000000000 */
[----:B------:R-:W0:Y:S01]  /*98f0*/  @!P1 LDS R27, [R22+0x600] ;  /* 0x00060000161b9984 */ /* 0x000e220000000800 */
[----:B------:R-:W1:Y:S01]  /*9900*/  @!P1 LDC.64 R20, c[0x0][0x3b0] ;  /* 0x0000ec00ff149b82 */ /* 0x000e620000000a00 */
[----:B--2---:R-:W-:-:S05]  /*9910*/  @!P1 IADD3 R4, P0, PT, R4, R2, RZ ;  /* 0x0000000204049210 */ /* 0x004fca0007f1e0ff */
[----:B------:R-:W-:Y:S01]  /*9920*/  @!P1 IMAD.X R5, RZ, RZ, R5, P0 ;  /* 0x000000ffff059224 */ /* 0x000fe200000e0605 */
[----:B-1----:R-:W-:-:S04]  /*9930*/  @!P1 LEA R20, P0, R4, R20, 0x2 ;  /* 0x0000001404149211 */ /* 0x002fc800078010ff */
[----:B------:R-:W-:-:S05]  /*9940*/  @!P1 LEA.HI.X R21, R4, R21, R5, 0x2, P0 ;  /* 0x0000001504159211 */ /* 0x000fca00000f1405 */
[----:B0-----:R0:W-:Y:S01]  /*9950*/  @!P1 STG.E desc[UR6][R20.64+0x600], R27 ;  /* 0x0006001b14009986 */ /* 0x0011e2000c101906 */
[----:B------:R-:W-:-:S03]  /*9960*/  NOP ;  /* 0x0000000000007918 */ /* 0x000fc60000000000 */
[----:B------:R-:W1:Y:S01]  /*9970*/  LDS.64 R4, [R19+0x6600] ;  /* 0x0066000013047984 */ /* 0x000e620000000a00 */
[----:B------:R-:W-:Y:S01]  /*9980*/  ISETP.GE.AND P1, PT, R24, R23, PT ;  /* 0x000000171800720c */ /* 0x000fe20003f26270 */
[----:B0-----:R-:W-:-:S12]  /*9990*/  VIADD R20, R2, 0x600 ;  /* 0x0000060002147836 */ /* 0x001fd80000000000 */
[----:B------:R-:W0:Y:S01]  /*99a0*/  @!P1 LDS R3, [R22+0xc00] ;  /* 0x000c000016039984 */ /* 0x000e220000000800 */
[----:B------:R-:W2:Y:S01]  /*99b0*/  @!P1 LDC.64 R24, c[0x0][0x3b0] ;  /* 0x0000ec00ff189b82 */ /* 0x000ea20000000a00 */
[----:B-1----:R-:W-:-:S05]  /*99c0*/  @!P1 IADD3 R4, P0, PT, R4, R2, RZ ;  /* 0x0000000204049210 */ /* 0x002fca0007f1e0ff */
[----:B------:R-:W-:Y:S01]  /*99d0*/  @!P1 IMAD.X R5, RZ, RZ, R5, P0 ;  /* 0x000000ffff059224 */ /* 0x000fe200000e0605 */
[----:B--2---:R-:W-:-:S04]  /*99e0*/  @!P1 LEA R24, P0, R4, R24, 0x2 ;  /* 0x0000001804189211 */ /* 0x004fc800078010ff */
[----:B------:R-:W-:-:S05]  /*99f0*/  @!P1 LEA.HI.X R25, R4, R25, R5, 0x2, P0 ;  /* 0x0000001904199211 */ /* 0x000fca00000f1405 */
[----:B0-----:R0:W-:Y:S01]  /*9a00*/  @!P1 STG.E desc[UR6][R24.64+0xc00], R3 ;  /* 0x000c000318009986 */ /* 0x0011e2000c101906 */
[----:B------:R-:W-:-:S03]  /*9a10*/  NOP ;  /* 0x0000000000007918 */ /* 0x000fc60000000000 */
[----:B------:R-:W1:Y:S01]  /*9a20*/  LDS.64 R4, [R26+0x6600] ;  /* 0x006600001a047984 */ /* 0x000e620000000a00 */
[----:B------:R-:W-:Y:S02]  /*9a30*/  ISETP.GE.AND P1, PT, R18, R23, PT ;  /* 0x000000171200720c */ /* 0x000fe40003f26270 */
[----:B0-----:R-:W-:Y:S01]  /*9a40*/  LEA R24, R16, UR4, 0x3 ;  /* 0x0000000410187c11 */ /* 0x001fe2000f8e18ff */
[----:B------:R-:W-:-:S10]  /*9a50*/  VIADD R16, R2, 0x780 ;  /* 0x0000078002107836 */ /* 0x000fd40000000000 */
        /* <DEDUP_REMOVED lines=33> */
[----:B0-----:R-:W-:-:S11]  /*9c70*/  LOP3.LUT R16, R2, 0xc00, RZ, 0xfc, !PT ;  /* 0x00000c0002107812 */ /* 0x001fd600078efcff */
        /* <DEDUP_REMOVED lines=87> */
[----:B0-----:R-:W-:Y:S01]  /*a1f0*/  @!P1 STG.E desc[UR6][R8.64+0x4e00], R15 ;  /* 0x004e000f08009986 */ /* 0x001fe2000c101906 */
[----:B------:R-:W-:-:S03]  /*a200*/  NOP ;  /* 0x0000000000007918 */ /* 0x000fc60000000000 */
[----:B------:R-:W0:Y:S01]  /*a210*/  LDS.64 R4, [R7+0x6600] ;  /* 0x0066000007047984 */ /* 0x000e220000000a00 */
[----:B------:R-:W-:-:S13]  /*a220*/  ISETP.GE.AND P1, PT, R10, R23, PT ;  /* 0x000000170a00720c */ /* 0x000fda0003f26270 */
[----:B------:R-:W1:Y:S01]  /*a230*/  @!P1 LDS R3, [R22+0x5400] ;  /* 0x0054000016039984 */ /* 0x000e620000000800 */
[----:B------:R-:W2:Y:S01]  /*a240*/  @!P1 LDC.64 R10, c[0x0][0x3b0] ;  /* 0x0000ec00ff0a9b82 */ /* 0x000ea20000000a00 */
[----:B0-----:R-:W-:-:S05]  /*a250*/  @!P1 IADD3 R4, P0, PT, R4, R2, RZ ;  /* 0x0000000204049210 */ /* 0x001fca0007f1e0ff */
[----:B------:R-:W-:Y:S01]  /*a260*/  @!P1 IMAD.X R5, RZ, RZ, R5, P0 ;  /* 0x000000ffff059224 */ /* 0x000fe200000e0605 */
[----:B--2---:R-:W-:-:S04]  /*a270*/  @!P1 LEA R10, P0, R4, R10, 0x2 ;  /* 0x0000000a040a9211 */ /* 0x004fc800078010ff */
[----:B------:R-:W-:-:S05]  /*a280*/  @!P1 LEA.HI.X R11, R4, R11, R5, 0x2, P0 ;  /* 0x0000000b040b9211 */ /* 0x000fca00000f1405 */
[----:B-1----:R-:W-:Y:S01]  /*a290*/  @!P1 STG.E desc[UR6][R10.64+0x5400], R3 ;  /* 0x005400030a009986 */ /* 0x002fe2000c101906 */
        /* <DEDUP_REMOVED lines=8> */
[----:B------:R-:W-:Y:S02]  /*a320*/  @!P1 LEA.HI.X R7, R4, R7, R5, 0x2, P0 ;  /* 0x0000000704079211 */ /* 0x000fe400000f1405 */
[----:B------:R-:W-:Y:S02]  /*a330*/  LEA R5, R0, UR4, 0x3 ;  /* 0x0000000400057c11 */ /* 0x000fe4000f8e18ff */
[----:B------:R-:W-:Y:S01]  /*a340*/  LOP3.LUT R0, R2, 0x1800, RZ, 0xfc, !PT ;  /* 0x0000180002007812 */ /* 0x000fe200078efcff */
[----:B-1----:R-:W-:Y:S01]  /*a350*/  @!P1 STG.E desc[UR6][R6.64+0x5a00], R9 ;  /* 0x005a000906009986 */ /* 0x002fe2000c101906 */
[----:B------:R-:W-:-:S03]  /*a360*/  NOP ;  /* 0x0000000000007918 */ /* 0x000fc60000000000 */
[----:B------:R-:W0:Y:S01]  /*a370*/  LDS.64 R4, [R5+0x6600] ;  /* 0x0066000005047984 */ /* 0x000e220000000a00 */
[----:B------:R-:W-:-:S13]  /*a380*/  ISETP.GE.AND P1, PT, R0, R23, PT ;  /* 0x000000170000720c */ /* 0x000fda0003f26270 */
[----:B------:R-:W1:Y:S01]  /*a390*/  @!P1 LDS R11, [R22+0x6000] ;  /* 0x00600000160b9984 */ /* 0x000e620000000800 */
[----:B------:R-:W2:Y:S01]  /*a3a0*/  @!P1 LDC.64 R12, c[0x0][0x3b0] ;  /* 0x0000ec00ff0c9b82 */ /* 0x000ea20000000a00 */
[----:B0-----:R-:W-:-:S05]  /*a3b0*/  IADD3 R0, P0, PT, R4, R2, RZ ;  /* 0x0000000204007210 */ /* 0x001fca0007f1e0ff */
[----:B------:R-:W-:Y:S01]  /*a3c0*/  IMAD.X R4, RZ, RZ, R5, P0 ;  /* 0x000000ffff047224 */ /* 0x000fe200000e0605 */
[----:B--2---:R-:W-:-:S04]  /*a3d0*/  @!P1 LEA R2, P0, R0, R12, 0x2 ;  /* 0x0000000c00029211 */ /* 0x004fc800078010ff */
[----:B------:R-:W-:-:S05]  /*a3e0*/  @!P1 LEA.HI.X R3, R0, R13, R4, 0x2, P0 ;  /* 0x0000000d00039211 */ /* 0x000fca00000f1404 */
[----:B-1----:R-:W-:Y:S01]  /*a3f0*/  @!P1 STG.E desc[UR6][R2.64+0x6000], R11 ;  /* 0x0060000b02009986 */ /* 0x002fe2000c101906 */
[----:B------:R-:W-:Y:S01]  /*a400*/  NOP ;  /* 0x0000000000007918 */ /* 0x000fe20000000000 */
[----:B------:R-:W-:Y:S05]  /*a410*/  EXIT ;  /* 0x000000000000794d */ /* 0x000fea0003800000 */
.L_x_30:
[----:B------:R-:W-:Y:S02]  /*a420*/  IMAD.MOV.U32 R58, RZ, RZ, R39 ;  /* 0x000000ffff3a7224 */ /* 0x000fe400078e0027 */
[----:B------:R-:W-:Y:S02]  /*a430*/  IMAD.MOV.U32 R49, RZ, RZ, 0x1 ;  /* 0x00000001ff317424 */ /* 0x000fe400078e00ff */
[----:B------:R-:W-:Y:S02]  /*a440*/  IMAD.MOV.U32 R60, RZ, RZ, RZ ;  /* 0x000000ffff3c7224 */ /* 0x000fe400078e00ff */
[----:B------:R-:W-:-:S07]  /*a450*/  IMAD.MOV.U32 R47, RZ, RZ, -0x1 ;  /* 0xffffffffff2f7424 */ /* 0x000fce00078e00ff */
[----:B------:R-:W-:Y:S05]  /*a460*/  WARPSYNC.COLLECTIVE R47, `(.L_x_115) ;  /* 0x000000002f087348 */ /* 0x000fea0003c00000 */
[----:B------:R0:W1:Y:S02]  /*a470*/  SHFL.UP P0, R46, R58, R49, R60 ;  /* 0x040000313a2e7389 */ /* 0x000064000000003c */
[----:B01----:R-:W-:Y:S05]  /*a480*/  ENDCOLLECTIVE ;  /* 0x000000000000791b */ /* 0x003fea0003800000 */
.L_x_115:
[----:B------:R-:W-:Y:S02]  /*a490*/  IMAD.MOV.U32 R49, RZ, RZ, 0x2 ;  /* 0x00000002ff317424 */ /* 0x000fe400078e00ff */
[----:B------:R-:W-:-:S04]  /*a4a0*/  IMAD.MOV.U32 R40, RZ, RZ, R46 ;  /* 0x000000ffff287224 */ /* 0x000fc800078e002e */
[----:B------:R-:W-:-:S04]  /*a4b0*/  @P0 IMAD.IADD R40, R39, 0x1, R40 ;  /* 0x0000000127280824 */ /* 0x000fc800078e0228 */
[----:B------:R-:W-:-:S07]  /*a4c0*/  IMAD.MOV.U32 R58, RZ, RZ, R40 ;  /* 0x000000ffff3a7224 */ /* 0x000fce00078e0028 */
[----:B------:R-:W-:Y:S05]  /*a4d0*/  WARPSYNC.COLLECTIVE R47, `(.L_x_116) ;  /* 0x000000002f087348 */ /* 0x000fea0003c00000 */
[----:B------:R0:W1:Y:S02]  /*a4e0*/  SHFL.UP P0, R46, R58, R49, R60 ;  /* 0x040000313a2e7389 */ /* 0x000064000000003c */
[----:B01----:R-:W-:Y:S05]  /*a4f0*/  ENDCOLLECTIVE ;  /* 0x000000000000791b */ /* 0x003fea0003800000 */
.L_x_116:
[----:B------:R-:W-:Y:S02]  /*a500*/  IMAD.MOV.U32 R49, RZ, RZ, 0x4 ;  /* 0x00000004ff317424 */ /* 0x000fe400078e00ff */
[----:B------:R-:W-:-:S04]  /*a510*/  IMAD.MOV.U32 R43, RZ, RZ, R46 ;  /* 0x000000ffff2b7224 */ /* 0x000fc800078e002e */
[----:B------:R-:W-:-:S04]  /*a520*/  @P0 IMAD.IADD R43, R40, 0x1, R43 ;  /* 0x00000001282b0824 */ /* 0x000fc800078e022b */
[----:B------:R-:W-:-:S07]  /*a530*/  IMAD.MOV.U32 R58, RZ, RZ, R43 ;  /* 0x000000ffff3a7224 */ /* 0x000fce00078e002b */
[----:B------:R-:W-:Y:S05]  /*a540*/  WARPSYNC.COLLECTIVE R47, `(.L_x_117) ;  /* 0x000000002f087348 */ /* 0x000fea0003c00000 */
[----:B------:R0:W1:Y:S02]  /*a550*/  SHFL.UP P0, R46, R58, R49, R60 ;  /* 0x040000313a2e7389 */ /* 0x000064000000003c */
[----:B01----:R-:W-:Y:S05]  /*a560*/  ENDCOLLECTIVE ;  /* 0x000000000000791b */ /* 0x003fea0003800000 */
.L_x_117:
[----:B------:R-:W-:Y:S02]  /*a570*/  IMAD.MOV.U32 R49, RZ, RZ, 0x8 ;  /* 0x00000008ff317424 */ /* 0x000fe400078e00ff */
[----:B------:R-:W-:-:S04]  /*a580*/  IMAD.MOV.U32 R44, RZ, RZ, R46 ;  /* 0x000000ffff2c7224 */ /* 0x000fc800078e002e */
[----:B------:R-:W-:-:S04]  /*a590*/  @P0 IMAD.IADD R44, R43, 0x1, R44 ;  /* 0x000000012b2c0824 */ /* 0x000fc800078e022c */
[----:B------:R-:W-:-:S07]  /*a5a0*/  IMAD.MOV.U32 R58, RZ, RZ, R44 ;  /* 0x000000ffff3a7224 */ /* 0x000fce00078e002c */
[----:B------:R-:W-:Y:S05]  /*a5b0*/  WARPSYNC.COLLECTIVE R47, `(.L_x_118) ;  /* 0x000000002f087348 */ /* 0x000fea0003c00000 */
[----:B------:R0:W1:Y:S02]  /*a5c0*/  SHFL.UP P0, R46, R58, R49, R60 ;  /* 0x040000313a2e7389 */ /* 0x000064000000003c */
[----:B01----:R-:W-:Y:S05]  /*a5d0*/  ENDCOLLECTIVE ;  /* 0x000000000000791b */ /* 0x003fea0003800000 */
.L_x_118:
[----:B------:R-:W-:Y:S02]  /*a5e0*/  IMAD.MOV.U32 R49, RZ, RZ, 0x10 ;  /* 0x00000010ff317424 */ /* 0x000fe400078e00ff */
[----:B------:R-:W-:-:S04]  /*a5f0*/  IMAD.MOV.U32 R45, RZ, RZ, R46 ;  /* 0x000000ffff2d7224 */ /* 0x000fc800078e002e */
[----:B------:R-:W-:-:S04]  /*a600*/  @P0 IMAD.IADD R45, R44, 0x1, R45 ;  /* 0x000000012c2d0824 */ /* 0x000fc800078e022d */
[----:B------:R-:W-:-:S07]  /*a610*/  IMAD.MOV.U32 R58, RZ, RZ, R45 ;  /* 0x000000ffff3a7224 */ /* 0x000fce00078e002d */
[----:B------:R-:W-:Y:S05]  /*a620*/  WARPSYNC.COLLECTIVE R47, `(.L_x_119) ;  /* 0x000000002f087348 */ /* 0x000fea0003c00000 */
[----:B------:R0:W1:Y:S02]  /*a630*/  SHFL.UP P0, R46, R58, R49, R60 ;  /* 0x040000313a2e7389 */ /* 0x000064000000003c */
[----:B01----:R-:W-:Y:S05]  /*a640*/  ENDCOLLECTIVE ;  /* 0x000000000000791b */ /* 0x003fea0003800000 */
.L_x_119:
[----:B------:R-:W-:Y:S05]  /*a650*/  BRA `(.L_x_120) ;  /* 0xffffff8400407947 */ /* 0x000fea000383ffff */
.L_x_121:
[----:B------:R-:W-:-:S00]  /*a660*/  BRA `(.L_x_121) ;  /* 0xfffffffc00fc7947 */ /* 0x000fc0000383ffff */
[----:B------:R-:W-:-:S00]  /*a670*/  NOP ;  /* 0x0000000000007918 */ /* 0x000fc00000000000 */
        /* <DEDUP_REMOVED lines=8> */
.L_x_237:


//--------------------- .text._ZN3cub18CUB_300001_SM_10006detail10radix_sort33DeviceRadixSortExclusiveSumKernelINS1_5radix10policy_hubIiiyE10Policy1000EyEEvPT0_ --------------------------
	.section	.text._ZN3cub18CUB_300001_SM_10006detail10radix_sort33DeviceRadixSortExclusiveSumKernelINS1_5radix10policy_hubIiiyE10Policy1000EyEEvPT0_,"ax",@progbits
	.align	128
        .global         _ZN3cub18CUB_300001_SM_10006detail10radix_sort33DeviceRadixSortExclusiveSumKernelINS1_5radix10policy_hubIiiyE10Policy1000EyEEvPT0_
        .type           _ZN3cub18CUB_300001_SM_10006detail10radix_sort33DeviceRadixSortExclusiveSumKernelINS1_5radix10policy_hubIiiyE10Policy1000EyEEvPT0_,@function
        .size           _ZN3cub18CUB_300001_SM_10006detail10radix_sort33DeviceRadixSortExclusiveSumKernelINS1_5radix10policy_hubIiiyE10Policy1000EyEEvPT0_,(.L_x_238 - _ZN3cub18CUB_300001_SM_10006detail10radix_sort33DeviceRadixSortExclusiveSumKernelINS1_5radix10policy_hubIiiyE10Policy1000EyEEvPT0_)
        .other          _ZN3cub18CUB_300001_SM_10006detail10radix_sort33DeviceRadixSortExclusiveSumKernelINS1_5radix10policy_hubIiiyE10Policy1000EyEEvPT0_,@"STO_CUDA_ENTRY STV_DEFAULT"
_ZN3cub18CUB_300001_SM_10006detail10radix_sort33DeviceRadixSortExclusiveSumKernelINS1_5radix10policy_hubIiiyE10Policy1000EyEEvPT0_:
.text._ZN3cub18CUB_300001_SM_10006detail10radix_sort33DeviceRadixSortExclusiveSumKernelINS1_5radix10policy_hubIiiyE10Policy1000EyEEvPT0_:
[----:B------:R-:W-:Y:S01]  /*0000*/  LDC R1, c[0x0][0x37c] ;  /* 0x0000df00ff017b82 */ /* 0x000fe20000000800 */
[----:B------:R-:W0:Y:S07]  /*0010*/  S2R R18, SR_TID.X ;  /* 0x0000000000127919 */ /* 0x000e2e0000002100 */
[----:B------:R-:W1:Y:S01]  /*0020*/  LDC.64 R16, c[0x0][0x380] ;  /* 0x0000e000ff107b82 */ /* 0x000e620000000a00 */
[----:B------:R-:W2:Y:S01]  /*0030*/  LDCU.64 UR4, c[0x0][0x358] ;  /* 0x00006b00ff0477ac */ /* 0x000ea20008000a00 */
[----:B------:R-:W3:Y:S01]  /*0040*/  S2R R5, SR_CTAID.X ;  /* 0x0000000000057919 */ /* 0x000ee20000002500 */
[----:B0-----:R-:W-:Y:S01]  /*0050*/  ISETP.GT.U32.AND P1, PT, R18, 0xff, PT ;  /* 0x000000ff1200780c */ /* 0x001fe20003f24070 */
[----:B---3--:R-:W-:-:S04]  /*0060*/  IMAD R5, R5, 0x100, R18 ;  /* 0x0000010005057824 */ /* 0x008fc800078e0212 */
[----:B-1----:R-:W-:-:S08]  /*0070*/  IMAD.WIDE R16, R5, 0x8, R16 ;  /* 0x0000000805107825 */ /* 0x002fd000078e0210 */
[----:B--2---:R-:W2:Y:S01]  /*0080*/  @!P1 LDG.E.64 R2, desc[UR4][R16.64] ;  /* 0x0000000410029981 */ /* 0x004ea2000c1e1b00 */
[----:B------:R-:W-:Y:S02]  /*0090*/  MOV R0, 0x400 ;  /* 0x0000040000007802 */ /* 0x000fe40000000f00 */
[C---:B------:R-:W-:Y:S01]  /*00a0*/  ISETP.GT.U32.AND P0, PT, R18.reuse, 0x1f, PT ;  /* 0x0000001f1200780c */ /* 0x040fe20003f04070 */
[----:B------:R-:W0:Y:S02]  /*00b0*/  S2R R5, SR_CgaCtaId ;  /* 0x0000000000057919 */ /* 0x000e240000008800 */
[----:B0-----:R-:W-:Y:S02]  /*00c0*/  LEA R5, R5, R0, 0x18 ;  /* 0x0000000005057211 */ /* 0x001fe400078ec0ff */
[----:B------:R-:W-:-:S05]  /*00d0*/  LEA.HI R0, R18, R18, RZ, 0x1d ;  /* 0x0000001212007211 */ /* 0x000fca00078fe8ff */
[----:B------:R-:W-:-:S05]  /*00e0*/  IMAD R0, R0, 0x8, R5 ;  /* 0x0000000800007824 */ /* 0x000fca00078e0205 */
[----:B--2---:R0:W-:Y:S01]  /*00f0*/  STS.64 [R0+0x10], R2 ;  /* 0x0000100200007388 */ /* 0x0041e20000000a00 */
[----:B------:R-:W-:Y:S06]  /*0100*/  BAR.SYNC.DEFER_BLOCKING 0x0 ;  /* 0x0000000000007b1d */ /* 0x000fec0000010000 */
[----:B------:R-:W-:Y:S05]  /*0110*/  @P0 BRA `(.L_x_122) ;  /* 0x0000000400240947 */ /* 0x000fea0003800000 */
[----:B------:R-:W-:Y:S01]  /*0120*/  IMAD R18, R18, 0x48, R5 ;  /* 0x0000004812127824 */ /* 0x000fe200078e0205 */
[----:B------:R-:W-:-:S04]  /*0130*/  UMOV UR6, 0xffffffff ;  /* 0xffffffff00067882 */ /* 0x000fc80000000000 */
[----:B------:R-:W-:Y:S04]  /*0140*/  LDS.64 R14, [R18+0x10] ;  /* 0x00001000120e7984 */ /* 0x000fe80000000a00 */
[----:B------:R-:W-:Y:S04]  /*0150*/  LDS.64 R12, [R18+0x18] ;  /* 0x00001800120c7984 */ /* 0x000fe80000000a00 */
[----:B------:R-:W1:Y:S04]  /*0160*/  LDS.64 R10, [R18+0x20] ;  /* 0x00002000120a7984 */ /* 0x000e680000000a00 */
[----:B------:R-:W-:Y:S04]  /*0170*/  LDS.64 R8, [R18+0x28] ;  /* 0x0000280012087984 */ /* 0x000fe80000000a00 */
[----:B------:R-:W2:Y:S04]  /*0180*/  LDS.64 R6, [R18+0x30] ;  /* 0x0000300012067984 */ /* 0x000ea80000000a00 */
[----:B------:R-:W-:Y:S04]  /*0190*/  LDS.64 R4, [R18+0x38] ;  /* 0x0000380012047984 */ /* 0x000fe80000000a00 */
[----:B0-----:R-:W0:Y:S04]  /*01a0*/  LDS.64 R2, [R18+0x40] ;  /* 0x0000400012027984 */ /* 0x001e280000000a00 */
[----:B------:R-:W3:Y:S01]  /*01b0*/  LDS.64 R20, [R18+0x48] ;  /* 0x0000480012147984 */ /* 0x000ee20000000a00 */
[----:B-1----:R-:W-:-:S04]  /*01c0*/  IADD3 R19, P3, P4, R10, R12, R14 ;  /* 0x0000000c0a137210 */ /* 0x002fc80007c7e00e */
[----:B------:R-:W-:Y:S02]  /*01d0*/  IADD3.X R23, PT, PT, R11, R13, R15, P3, P4 ;  /* 0x0000000d0b177210 */ /* 0x000fe40001fe840f */
[----:B--2---:R-:W-:-:S04]  /*01e0*/  IADD3 R19, P0, P2, R6, R19, R8 ;  /* 0x0000001306137210 */ /* 0x004fc80007a1e008 */
[----:B------:R-:W-:Y:S02]  /*01f0*/  IADD3.X R23, PT, PT, R7, R23, R9, P0, P2 ;  /* 0x0000001707177210 */ /* 0x000fe400007e4409 */
[----:B0-----:R-:W-:-:S04]  /*0200*/  IADD3 R19, P3, P4, R2, R19, R4 ;  /* 0x0000001302137210 */ /* 0x001fc80007c7e004 */
[----:B---3--:R-:W-:Y:S02]  /*0210*/  IADD3 R20, P0, PT, R20, R19, RZ ;  /* 0x0000001314147210 */ /* 0x008fe40007f1e0ff */
[----:B------:R-:W-:-:S05]  /*0220*/  IADD3.X R19, PT, PT, R3, R23, R5, P3, P4 ;  /* 0x0000001703137210 */ /* 0x000fca0001fe8405 */
[----:B------:R-:W-:Y:S01]  /*0230*/  IMAD.X R19, R21, 0x1, R19, P0 ;  /* 0x0000000115137824 */ /* 0x000fe200000e0613 */
[----:B------:R-:W-:Y:S06]  /*0240*/  BRA.DIV UR6, `(.L_x_123) ;  /* 0x0000000206f07947 */ /* 0x000fec000b800000 */
[----:B------:R-:W0:Y:S04]  /*0250*/  SHFL.UP PT, R27, R20, 0x1, RZ ;  /* 0x04200000141b7989 */ /* 0x000e2800000e00ff */
[----:B------:R-:W1:Y:S01]  /*0260*/  SHFL.UP P0, R25, R19, 0x1, RZ ;  /* 0x0420000013197989 */ /* 0x000e6200000000ff */
[----:B0-----:R-:W-:-:S04]  /*0270*/  IADD3 R22, P2, PT, R27, R20, RZ ;  /* 0x000000141b167210 */ /* 0x001fc80007f5e0ff */
[----:B-1----:R-:W-:Y:S01]  /*0280*/  SEL R27, R22, R27, P0 ;  /* 0x0000001b161b7207 */ /* 0x002fe20000000000 */
[----:B------:R-:W-:-:S04]  /*0290*/  IMAD.X R26, R25, 0x1, R19, P2 ;  /* 0x00000001191a7824 */ /* 0x000fc800010e0613 */
[----:B------:R-:W0:Y:S01]  /*02a0*/  SHFL.UP PT, R28, R27, 0x2, RZ ;  /* 0x044000001b1c7989 */ /* 0x000e2200000e00ff */
[----:B------:R-:W-:-:S05]  /*02b0*/  SEL R26, R26, R25, P0 ;  /* 0x000000191a1a7207 */ /* 0x000fca0000000000 */
[----:B------:R-:W1:Y:S01]  /*02c0*/  SHFL.UP P0, R25, R26, 0x2, RZ ;  /* 0x044000001a197989 */ /* 0x000e6200000000ff */
[----:B0-----:R-:W-:-:S05]  /*02d0*/  IADD3 R21, P2, PT, R28, R27, RZ ;  /* 0x0000001b1c157210 */ /* 0x001fca0007f5e0ff */
[----:B-1----:R-:W-:Y:S01]  /*02e0*/  IMAD.X R22, R25, 0x1, R26, P2 ;  /* 0x0000000119167824 */ /* 0x002fe200010e061a */
[----:B------:R-:W-:-:S04]  /*02f0*/  SEL R28, R21, R28, P0 ;  /* 0x0000001c151c7207 */ /* 0x000fc80000000000 */
[----:B------:R-:W-:Y:S01]  /*0300*/  SEL R29, R22, R25, P0 ;  /* 0x00000019161d7207 */ /* 0x000fe20000000000 */
        /* <DEDUP_REMOVED lines=12> */
[----:B------:R0:W1:Y:S04]  /*03d0*/  SHFL.UP PT, R28, R27, 0x10, RZ ;  /* 0x060000001b1c7989 */ /* 0x00006800000e00ff */
[----:B------:R0:W2:Y:S02]  /*03e0*/  SHFL.UP P0, R25, R26, 0x10, RZ ;  /* 0x060000001a197989 */ /* 0x0000a400000000ff */
.L_x_134:
[----:B-1----:R-:W-:-:S04]  /*03f0*/  IADD3 R21, P2, PT, R28, R27, RZ ;  /* 0x0000001b1c157210 */ /* 0x002fc80007f5e0ff */
[----:B--2---:R-:W-:Y:S01]  /*0400*/  SEL R21, R21, R28, P0 ;  /* 0x0000001c15157207 */ /* 0x004fe20000000000 */
[----:B------:R-:W-:-:S05]  /*0410*/  IMAD.X R22, R25, 0x1, R26, P2 ;  /* 0x0000000119167824 */ /* 0x000fca00010e061a */
[----:B------:R-:W-:Y:S02]  /*0420*/  SEL R22, R22, R25, P0 ;  /* 0x0000001916167207 */ /* 0x000fe40000000000 */
[----:B------:R-:W-:-:S05]  /*0430*/  IADD3 R20, P0, PT, R21, -R20, RZ ;  /* 0x8000001415147210 */ /* 0x000fca0007f1e0ff */
[----:B------:R-:W-:Y:S01]  /*0440*/  IMAD.X R21, R22, 0x1, ~R19, P0 ;  /* 0x0000000116157824 */ /* 0x000fe200000e0e13 */
[----:B------:R-:W-:-:S04]  /*0450*/  IADD3 R14, P0, PT, R14, R20, RZ ;  /* 0x000000140e0e7210 */ /* 0x000fc80007f1e0ff */
[----:B------:R1:W-:Y:S01]  /*0460*/  STS.64 [R18+0x10], R20 ;  /* 0x0000101412007388 */ /* 0x0003e20000000a00 */
[----:B------:R-:W-:Y:S01]  /*0470*/  IMAD.X R15, R15, 0x1, R21, P0 ;  /* 0x000000010f0f7824 */ /* 0x000fe200000e0615 */
        /* <DEDUP_REMOVED lines=17> */
[----:B------:R-:W-:-:S05]  /*0590*/  IMAD.X R3, R3, 0x1, R5, P0 ;  /* 0x0000000103037824 */ /* 0x000fca00000e0605 */
[----:B------:R1:W-:Y:S03]  /*05a0*/  STS.64 [R18+0x48], R2 ;  /* 0x0000480212007388 */ /* 0x0003e60000000a00 */
.L_x_122:
[----:B------:R-:W-:Y:S05]  /*05b0*/  WARPSYNC.ALL ;  /* 0x0000000000007948 */ /* 0x000fea0003800000 */
[----:B------:R-:W-:Y:S06]  /*05c0*/  BAR.SYNC.DEFER_BLOCKING 0x0 ;  /* 0x0000000000007b1d */ /* 0x000fec0000010000 */
[----:B------:R-:W-:Y:S05]  /*05d0*/  @P1 EXIT ;  /* 0x000000000000194d */ /* 0x000fea0003800000 */
[----:B01----:R-:W0:Y:S04]  /*05e0*/  LDS.64 R2, [R0+0x10] ;  /* 0x0000100000027984 */ /* 0x003e280000000a00 */
[----:B0-----:R-:W-:Y:S01]  /*05f0*/  STG.E.64 desc[UR4][R16.64], R2 ;  /* 0x0000000210007986 */ /* 0x001fe2000c101b04 */
[----:B------:R-:W-:Y:S05]  /*0600*/  EXIT ;  /* 0x000000000000794d */ /* 0x000fea0003800000 */
.L_x_123:
[----:B------:R-:W-:Y:S02]  /*0610*/  IMAD.MOV.U32 R24, RZ, RZ, R20 ;  /* 0x000000ffff187224 */ /* 0x000fe400078e0014 */
[----:B------:R-:W-:Y:S02]  /*0620*/  IMAD.MOV.U32 R23, RZ, RZ, 0x1 ;  /* 0x00000001ff177424 */ /* 0x000fe400078e00ff */
[----:B------:R-:W-:Y:S02]  /*0630*/  IMAD.MOV.U32 R22, RZ, RZ, RZ ;  /* 0x000000ffff167224 */ /* 0x000fe400078e00ff */
[----:B------:R-:W-:-:S07]  /*0640*/  IMAD.MOV.U32 R21, RZ, RZ, -0x1 ;  /* 0xffffffffff157424 */ /* 0x000fce00078e00ff */
[----:B------:R-:W-:Y:S05]  /*0650*/  WARPSYNC.COLLECTIVE R21, `(.L_x_124) ;  /* 0x0000000015087348 */ /* 0x000fea0003c00000 */
[----:B------:R0:W1:Y:S02]  /*0660*/  SHFL.UP P0, R25, R24, R23, R22 ;  /* 0x0400001718197389 */ /* 0x0000640000000016 */
[----:B01----:R-:W-:Y:S05]  /*0670*/  ENDCOLLECTIVE ;  /* 0x000000000000791b */ /* 0x003fea0003800000 */
.L_x_124:
[----:B------:R-:W-:Y:S02]  /*0680*/  IMAD.MOV.U32 R24, RZ, RZ, R19 ;  /* 0x000000ffff187224 */ /* 0x000fe400078e0013 */
[----:B------:R-:W-:-:S07]  /*0690*/  IMAD.MOV.U32 R27, RZ, RZ, R25 ;  /* 0x000000ffff1b7224 */ /* 0x000fce00078e0019 */
[----:B------:R-:W-:Y:S05]  /*06a0*/  WARPSYNC.COLLECTIVE R21, `(.L_x_125) ;  /* 0x0000000015087348 */ /* 0x000fea0003c00000 */
[----:B------:R0:W1:Y:S02]  /*06b0*/  SHFL.UP P0, R25, R24, R23, R22 ;  /* 0x0400001718197389 */ /* 0x0000640000000016 */
[----:B01----:R-:W-:Y:S05]  /*06c0*/  ENDCOLLECTIVE ;  /* 0x000000000000791b */ /* 0x003fea0003800000 */
.L_x_125:
[----:B------:R-:W-:Y:S01]  /*06d0*/  IADD3 R26, P2, PT, R27, R20, RZ ;  /* 0x000000141b1a7210 */ /* 0x000fe20007f5e0ff */
[----:B------:R-:W-:-:S03]  /*06e0*/  IMAD.MOV.U32 R23, RZ, RZ, 0x2 ;  /* 0x00000002ff177424 */ /* 0x000fc600078e00ff */
[----:B------:R-:W-:Y:S01]  /*06f0*/  SEL R27, R26, R27, P0 ;  /* 0x0000001b1a1b7207 */ /* 0x000fe20000000000 */
[----:B------:R-:W-:-:S04]  /*0700*/  IMAD.X R26, R25, 0x1, R19, P2 ;  /* 0x00000001191a7824 */ /* 0x000fc800010e0613 */
[----:B------:R-:W-:Y:S01]  /*0710*/  IMAD.MOV.U32 R24, RZ, RZ, R27 ;  /* 0x000000ffff187224 */ /* 0x000fe200078e001b */
[----:B------:R-:W-:-:S07]  /*0720*/  SEL R26, R26, R25, P0 ;  /* 0x000000191a1a7207 */ /* 0x000fce0000000000 */
[----:B------:R-:W-:Y:S05]  /*0730*/  WARPSYNC.COLLECTIVE R21, `(.L_x_126) ;  /* 0x0000000015087348 */ /* 0x000fea0003c00000 */
[----:B------:R0:W1:Y:S02]  /*0740*/  SHFL.UP P0, R25, R24, R23, R22 ;  /* 0x0400001718197389 */ /* 0x0000640000000016 */
[----:B01----:R-:W-:Y:S05]  /*0750*/  ENDCOLLECTIVE ;  /* 0x000000000000791b */ /* 0x003fea0003800000 */
.L_x_126:
[----:B------:R-:W-:Y:S02]  /*0760*/  IMAD.MOV.U32 R24, RZ, RZ, R26 ;  /* 0x000000ffff187224 */ /* 0x000fe400078e001a */
[----:B------:R-:W-:-:S07]  /*0770*/  IMAD.MOV.U32 R28, RZ, RZ, R25 ;  /* 0x000000ffff1c7224 */ /* 0x000fce00078e0019 */
[----:B------:R-:W-:Y:S05]  /*0780*/  WARPSYNC.COLLECTIVE R21, `(.L_x_127) ;  /* 0x0000000015087348 */ /* 0x000fea0003c00000 */
[----:B------:R0:W1:Y:S02]  /*0790*/  SHFL.UP P0, R25, R24, R23, R22 ;  /* 0x0400001718197389 */ /* 0x0000640000000016 */
[----:B01----:R-:W-:Y:S05]  /*07a0*/  ENDCOLLECTIVE ;  /* 0x000000000000791b */ /* 0x003fea0003800000 */
.L_x_127:
        /* <DEDUP_REMOVED lines=9> */
.L_x_128:
[----:B------:R-:W-:Y:S02]  /*0840*/  IMAD.MOV.U32 R24, RZ, RZ, R29 ;  /* 0x000000ffff187224 */ /* 0x000fe400078e001d */
[----:B------:R-:W-:-:S07]  /*0850*/  IMAD.MOV.U32 R27, RZ, RZ, R25 ;  /* 0x000000ffff1b7224 */ /* 0x000fce00078e0019 */
[----:B------:R-:W-:Y:S05]  /*0860*/  WARPSYNC.COLLECTIVE R21, `(.L_x_129) ;  /* 0x0000000015087348 */ /* 0x000fea0003c00000 */
[----:B------:R0:W1:Y:S02]  /*0870*/  SHFL.UP P0, R25, R24, R23, R22 ;  /* 0x0400001718197389 */ /* 0x0000640000000016 */
[----:B01----:R-:W-:Y:S05]  /*0880*/  ENDCOLLECTIVE ;  /* 0x000000000000791b */ /* 0x003fea0003800000 */
.L_x_129:
        /* <DEDUP_REMOVED lines=9> */
.L_x_130:
[----:B------:R-:W-:Y:S02]  /*0920*/  IMAD.MOV.U32 R24, RZ, RZ, R29 ;  /* 0x000000ffff187224 */ /* 0x000fe400078e001d */
[----:B------:R-:W-:-:S07]  /*0930*/  IMAD.MOV.U32 R27, RZ, RZ, R25 ;  /* 0x000000ffff1b7224 */ /* 0x000fce00078e0019 */
[----:B------:R-:W-:Y:S05]  /*0940*/  WARPSYNC.COLLECTIVE R21, `(.L_x_131) ;  /* 0x0000000015087348 */ /* 0x000fea0003c00000 */
[----:B------:R0:W1:Y:S02]  /*0950*/  SHFL.UP P0, R25, R24, R23, R22 ;  /* 0x0400001718197389 */ /* 0x0000640000000016 */
[----:B01----:R-:W-:Y:S05]  /*0960*/  ENDCOLLECTIVE ;  /* 0x000000000000791b */ /* 0x003fea0003800000 */
.L_x_131:
        /* <DEDUP_REMOVED lines=9> */
.L_x_132:
[----:B------:R-:W-:Y:S02]  /*0a00*/  IMAD.MOV.U32 R24, RZ, RZ, R26 ;  /* 0x000000ffff187224 */ /* 0x000fe400078e001a */
[----:B------:R-:W-:-:S07]  /*0a10*/  IMAD.MOV.U32 R28, RZ, RZ, R25 ;  /* 0x000000ffff1c7224 */ /* 0x000fce00078e0019 */
[----:B------:R-:W-:Y:S05]  /*0a20*/  WARPSYNC.COLLECTIVE R21, `(.L_x_133) ;  /* 0x0000000015087348 */ /* 0x000fea0003c00000 */
[----:B------:R0:W1:Y:S02]  /*0a30*/  SHFL.UP P0, R25, R24, R23, R22 ;  /* 0x0400001718197389 */ /* 0x0000640000000016 */
[----:B01----:R-:W-:Y:S05]  /*0a40*/  ENDCOLLECTIVE ;  /* 0x000000000000791b */ /* 0x003fea0003800000 */
.L_x_133:
[----:B------:R-:W-:Y:S05]  /*0a50*/  BRA `(.L_x_134) ;  /* 0xfffffff800647947 */ /* 0x000fea000383ffff */
.L_x_135:
        /* <DEDUP_REMOVED lines=10> */
.L_x_238:


//--------------------- .text._ZN3cub18CUB_300001_SM_10006detail10radix_sort30DeviceRadixSortHistogramKernelINS1_5radix10policy_hubIiiyE10Policy1000ELNS0_9SortOrderE0EiyNS1_21identity_decomposer_tEEEvPT2_PKT1_SA_iiT3_ --------------------------
	.section	.text._ZN3cub18CUB_300001_SM_10006detail10radix_sort30DeviceRadixSortHistogramKernelINS1_5radix10policy_hubIiiyE10Policy1000ELNS0_9SortOrderE0EiyNS1_21identity_decomposer_tEEEvPT2_PKT1_SA_iiT3_,"ax",@progbits
	.align	128
        .global         _ZN3cub18CUB_300001_SM_10006detail10radix_sort30DeviceRadixSortHistogramKernelINS1_5radix10policy_hubIiiyE10Policy1000ELNS0_9SortOrderE0EiyNS1_21identity_decomposer_tEEEvPT2_PKT1_SA_iiT3_
        .type           _ZN3cub18CUB_300001_SM_10006detail10radix_sort30DeviceRadixSortHistogramKernelINS1_5radix10policy_hubIiiyE10Policy1000ELNS0_9SortOrderE0EiyNS1_21identity_decomposer_tEEEvPT2_PKT1_SA_iiT3_,@function
        .size           _ZN3cub18CUB_300001_SM_10006detail10radix_sort30DeviceRadixSortHistogramKernelINS1_5radix10policy_hubIiiyE10Policy1000ELNS0_9SortOrderE0EiyNS1_21identity_decomposer_tEEEvPT2_PKT1_SA_iiT3_,(.L_x_239 - _ZN3cub18CUB_300001_SM_10006detail10radix_sort30DeviceRadixSortHistogramKernelINS1_5radix10policy_hubIiiyE10Policy1000ELNS0_9SortOrderE0EiyNS1_21identity_decomposer_tEEEvPT2_PKT1_SA_iiT3_)
        .other          _ZN3cub18CUB_300001_SM_10006detail10radix_sort30DeviceRadixSortHistogramKernelINS1_5radix10policy_hubIiiyE10Policy1000ELNS0_9SortOrderE0EiyNS1_21identity_decomposer_tEEEvPT2_PKT1_SA_iiT3_,@"STO_CUDA_ENTRY STV_DEFAULT"
_ZN3cub18CUB_300001_SM_10006detail10radix_sort30DeviceRadixSortHistogramKernelINS1_5radix10policy_hubIiiyE10Policy1000ELNS0_9SortOrderE0EiyNS1_21identity_decomposer_tEEEvPT2_PKT1_SA_iiT3_:
.text._ZN3cub18CUB_300001_SM_10006detail10radix_sort30DeviceRadixSortHistogramKernelINS1_5radix10policy_hubIiiyE10Policy1000ELNS0_9SortOrderE0EiyNS1_21identity_decomposer_tEEEvPT2_PKT1_SA_iiT3_:
[----:B------:R-:W-:Y:S01]  /*0000*/  LDC R1, c[0x0][0x37c] ;  /* 0x0000df00ff017b82 */ /* 0x000fe20000000800 */
[----:B------:R-:W0:Y:S02]  /*0010*/  LDCU.64 UR14, c[0x0][0x390] ;  /* 0x00007200ff0e77ac */ /* 0x000e240008000a00 */
[----:B0-----:R-:W-:-:S04]  /*0020*/  ISETP.NE.U32.AND P0, PT, RZ, UR14, PT ;  /* 0x0000000eff007c0c */ /* 0x001fc8000bf05070 */
[----:B------:R-:W-:-:S13]  /*0030*/  ISETP.NE.AND.EX P0, PT, RZ, UR15, PT, P0 ;  /* 0x0000000fff007c0c */ /* 0x000fda000bf05300 */
[----:B------:R-:W-:Y:S05]  /*0040*/  @!P0 EXIT ;  /* 0x000000000000894d */ /* 0x000fea0003800000 */
[----:B------:R-:W-:Y:S01]  /*0050*/  UIADD3 UR11, UP0, UPT, UR14, -0x1, URZ ;  /* 0xffffffff0e0b7890 */ /* 0x000fe2000ff1e0ff */
[----:B------:R-:W0:Y:S01]  /*0060*/  S2R R4, SR_TID.X ;  /* 0x0000000000047919 */ /* 0x000e220000002100 */
[----:B------:R-:W1:Y:S01]  /*0070*/  LDCU.64 UR4, c[0x0][0x398] ;  /* 0x00007300ff0477ac */ /* 0x000e620008000a00 */
[----:B------:R-:W2:Y:S01]  /*0080*/  S2UR UR7, SR_CgaCtaId ;  /* 0x00000000000779c3 */ /* 0x000ea20000008800 */
[----:B------:R-:W-:Y:S01]  /*0090*/  UIADD3.X UR12, UPT, UPT, UR15, -0x1, URZ, UP0, !UPT ;  /* 0xffffffff0f0c7890 */ /* 0x000fe200087fe4ff */
[----:B------:R-:W-:Y:S01]  /*00a0*/  UMOV UR6, 0x400 ;  /* 0x0000040000067882 */ /* 0x000fe20000000000 */
[----:B------:R-:W3:Y:S05]  /*00b0*/  LDCU.64 UR20, c[0x0][0x358] ;  /* 0x00006b00ff1477ac */ /* 0x000eea0008000a00 */
[----:B------:R-:W4:Y:S01]  /*00c0*/  S2UR UR8, SR_CTAID.X ;  /* 0x00000000000879c3 */ /* 0x000f220000002500 */
[----:B------:R-:W-:Y:S01]  /*00d0*/  USHF.R.U64 UR11, UR11, 0x1e, UR12 ;  /* 0x0000001e0b0b7899 */ /* 0x000fe2000800120c */
[----:B------:R-:W0:Y:S03]  /*00e0*/  LDCU UR28, c[0x0][0x370] ;  /* 0x00006e00ff1c77ac */ /* 0x000e260008000800 */
[----:B------:R-:W-:-:S02]  /*00f0*/  UIADD3 UR11, UP0, UPT, UR11, 0x1, URZ ;  /* 0x000000010b0b7890 */ /* 0x000fc4000ff1e0ff */
[----:B-1----:R-:W-:Y:S02]  /*0100*/  UIADD3 UR4, UPT, UPT, UR5, 0x7, -UR4 ;  /* 0x0000000705047890 */ /* 0x002fe4000fffe804 */
[----:B------:R-:W-:Y:S02]  /*0110*/  ULEA.HI.X UR12, UR12, URZ, URZ, 0x2, UP0 ;  /* 0x000000ff0c0c7291 */ /* 0x000fe400080f14ff */
[----:B------:R-:W-:Y:S02]  /*0120*/  UISETP.LT.U32.AND UP0, UPT, UR11, UR14, UPT ;  /* 0x0000000e0b00728c */ /* 0x000fe4000bf01070 */
[----:B------:R-:W-:Y:S02]  /*0130*/  USHF.R.S32.HI UR5, URZ, 0x1f, UR4 ;  /* 0x0000001fff057899 */ /* 0x000fe40008011404 */
[----:B------:R-:W-:Y:S02]  /*0140*/  UISETP.LT.U32.AND.EX UP0, UPT, UR12, UR15, UPT, UP0 ;  /* 0x0000000f0c00728c */ /* 0x000fe4000bf01100 */
[----:B------:R-:W-:-:S02]  /*0150*/  ULEA.HI UR5, UR5, UR4, URZ, 0x3 ;  /* 0x0000000405057291 */ /* 0x000fc4000f8f18ff */
[----:B------:R-:W-:Y:S01]  /*0160*/  USEL UR11, UR11, UR14, UP0 ;  /* 0x0000000e0b0b7287 */ /* 0x000fe20008000000 */
[C---:B0-----:R-:W-:Y:S01]  /*0170*/  VIADD R21, R4.reuse, 0x780 ;  /* 0x0000078004157836 */ /* 0x041fe20000000000 */
[----:B------:R-:W-:Y:S02]  /*0180*/  USEL UR12, UR12, UR15, UP0 ;  /* 0x0000000f0c0c7287 */ /* 0x000fe40008000000 */
[----:B------:R-:W-:Y:S02]  /*0190*/  UISETP.GE.AND UP0, UPT, UR4, 0x8, UPT ;  /* 0x000000080400788c */ /* 0x000fe4000bf06270 */
[----:B--2---:R-:W-:Y:S02]  /*01a0*/  ULEA UR6, UR7, UR6, 0x18 ;  /* 0x0000000607067291 */ /* 0x004fe4000f8ec0ff */
[----:B------:R-:W-:Y:S02]  /*01b0*/  USHF.R.S32.HI UR5, URZ, 0x3, UR5 ;  /* 0x00000003ff057899 */ /* 0x000fe40008011405 */
[----:B------:R-:W-:Y:S01]  /*01c0*/  PLOP3.LUT P0, PT, PT, PT, UP0, 0x80, 0x8 ;  /* 0x000000000008781c */ /* 0x000fe20003f0f008 */
[----:B----4-:R-:W-:Y:S01]  /*01d0*/  USHF.L.U32 UR8, UR8, 0xb, URZ ;  /* 0x0000000b08087899 */ /* 0x010fe200080006ff */
[C---:B------:R-:W-:Y:S01]  /*01e0*/  LEA R0, R4.reuse, UR6, 0x2 ;  /* 0x0000000604007c11 */ /* 0x040fe2000f8e10ff */
[----:B------:R-:W-:Y:S01]  /*01f0*/  UIADD3 UR22, UPT, UPT, UR5, -0x1, URZ ;  /* 0xffffffff05167890 */ /* 0x000fe2000fffe0ff */
[----:B------:R-:W-:Y:S01]  /*0200*/  ISETP.GT.U32.OR P0, PT, R4, 0xff, !P0 ;  /* 0x000000ff0400780c */ /* 0x000fe20004704470 */
[----:B------:R-:W-:-:S02]  /*0210*/  ULOP3.LUT UR23, UR5, 0xf, URZ, 0xc0, !UPT ;  /* 0x0000000f05177892 */ /* 0x000fc4000f8ec0ff */
[----:B------:R-:W-:Y:S01]  /*0220*/  ULOP3.LUT UR24, UR5, 0x7, URZ, 0xc0, !UPT ;  /* 0x0000000705187892 */ /* 0x000fe2000f8ec0ff */
[----:B------:R-:W-:Y:S01]  /*0230*/  P2R R20, PR, RZ, 0x1 ;  /* 0x00000001ff147803 */ /* 0x000fe20000000000 */
[----:B------:R-:W-:Y:S02]  /*0240*/  ULOP3.LUT UR25, UR5, 0x3, URZ, 0xc0, !UPT ;  /* 0x0000000305197892 */ /* 0x000fe4000f8ec0ff */
[----:B------:R-:W-:Y:S02]  /*0250*/  ULOP3.LUT UR26, UR5, 0xffffff0, URZ, 0xc0, !UPT ;  /* 0x0ffffff0051a7892 */ /* 0x000fe4000f8ec0ff */
[----:B------:R-:W-:Y:S02]  /*0260*/  ULOP3.LUT UR27, UR5, 0xffffff8, URZ, 0xc0, !UPT ;  /* 0x0ffffff8051b7892 */ /* 0x000fe4000f8ec0ff */
[----:B------:R-:W-:Y:S01]  /*0270*/  ULOP3.LUT UR9, UR5, 0x1, URZ, 0xc0, !UPT ;  /* 0x0000000105097892 */ /* 0x000fe2000f8ec0ff */
[----:B------:R-:W-:Y:S01]  /*0280*/  UMOV UR6, URZ ;  /* 0x000000ff00067c82 */ /* 0x000fe20008000000 */
[----:B---3--:R-:W-:-:S10]  /*0290*/  UMOV UR7, URZ ;  /* 0x000000ff00077c82 */ /* 0x008fd40008000000 */
.L_x_219:
[----:B------:R-:W-:Y:S01]  /*02a0*/  ISETP.NE.AND P0, PT, R20, RZ, PT ;  /* 0x000000ff1400720c */ /* 0x000fe20003f05270 */
[----:B------:R-:W-:-:S12]  /*02b0*/  BSSY.RECONVERGENT B0, `(.L_x_136) ;  /* 0x000007c000007945 */ /* 0x000fd80003800200 */
[----:B012345:R-:W-:Y:S05]  /*02c0*/  @P0 BRA `(.L_x_137) ;  /* 0x0000000400e80947 */ /* 0x03ffea0003800000 */
[----:B------:R-:W-:Y:S02]  /*02d0*/  IMAD.U32 R2, RZ, RZ, UR22 ;  /* 0x00000016ff027e24 */ /* 0x000fe4000f8e00ff */
[----:B------:R-:W-:-:S03]  /*02e0*/  IMAD.MOV.U32 R3, RZ, RZ, RZ ;  /* 0x000000ffff037224 */ /* 0x000fc600078e00ff */
[----:B------:R-:W-:-:S13]  /*02f0*/  ISETP.GE.U32.AND P1, PT, R2, 0xf, PT ;  /* 0x0000000f0200780c */ /* 0x000fda0003f26070 */
[----:B------:R-:W-:Y:S05]  /*0300*/  @!P1 BRA `(.L_x_138) ;  /* 0x00000000005c9947 */ /* 0x000fea0003800000 */
[----:B------:R-:W-:Y:S01]  /*0310*/  VIADD R2, R0, 0x2000 ;  /* 0x0000200000027836 */ /* 0x000fe20000000000 */
[----:B------:R-:W-:-:S12]  /*0320*/  UIADD3 UR4, UPT, UPT, -UR26, URZ, URZ ;  /* 0x000000ff1a047290 */ /* 0x000fd8000fffe1ff */
.L_x_139:
[----:B------:R-:W-:Y:S01]  /*0330*/  UIADD3 UR4, UPT, UPT, UR4, 0x10, URZ ;  /* 0x0000001004047890 */ /* 0x000fe2000fffe0ff */
[----:B------:R-:W-:Y:S03]  /*0340*/  STS [R2+-0x2000], RZ ;  /* 0xffe000ff02007388 */ /* 0x000fe60000000800 */
[----:B------:R-:W-:Y:S01]  /*0350*/  UISETP.NE.AND UP0, UPT, UR4, URZ, UPT ;  /* 0x000000ff0400728c */ /* 0x000fe2000bf05270 */
        /* <DEDUP_REMOVED lines=16> */
[----:B------:R-:W-:Y:S06]  /*0460*/  BRA.U UP0, `(.L_x_139) ;  /* 0xfffffffd00b07547 */ /* 0x000fec000b83ffff */
[----:B------:R-:W-:-:S07]  /*0470*/  IMAD.U32 R3, RZ, RZ, UR26 ;  /* 0x0000001aff037e24 */ /* 0x000fce000f8e00ff */
.L_x_138:
[----:B------:R-:W-:Y:S01]  /*0480*/  ISETP.NE.AND P0, PT, RZ, UR23, PT ;  /* 0x00000017ff007c0c */ /* 0x000fe2000bf05270 */
[----:B------:R-:W-:Y:S01]  /*0490*/  IMAD.U32 R6, RZ, RZ, UR24 ;  /* 0x00000018ff067e24 */ /* 0x000fe2000f8e00ff */
[----:B------:R-:W-:-:S03]  /*04a0*/  MOV R2, UR23 ;  /* 0x0000001700027c02 */ /* 0x000fc60008000f00 */
[----:B------:R-:W-:Y:S02]  /*04b0*/  VIADD R6, R6, 0xffffffff ;  /* 0xffffffff06067836 */ /* 0x000fe40000000000 */
[----:B------:R-:W-:-:S06]  /*04c0*/  VIADD R2, R2, 0xffffffff ;  /* 0xffffffff02027836 */ /* 0x000fcc0000000000 */
[----:B------:R-:W-:Y:S05]  /*04d0*/  @!P0 BRA `(.L_x_140) ;  /* 0x00000000007c8947 */ /* 0x000fea0003800000 */
[----:B------:R-:W-:Y:S01]  /*04e0*/  ISETP.GE.U32.AND P2, PT, R2, 0x7, PT ;  /* 0x000000070200780c */ /* 0x000fe20003f46070 */
[----:B------:R-:W-:-:S12]  /*04f0*/  UISETP.NE.AND UP0, UPT, UR24, URZ, UPT ;  /* 0x000000ff1800728c */ /* 0x000fd8000bf05270 */
[----:B------:R-:W-:Y:S05]  /*0500*/  @!P2 BRA `(.L_x_141) ;  /* 0x000000000028a947 */ /* 0x000fea0003800000 */
        /* <DEDUP_REMOVED lines=10> */
.L_x_141:
[----:B------:R-:W-:Y:S05]  /*05b0*/  BRA.U !UP0, `(.L_x_140) ;  /* 0x0000000108447547 */ /* 0x000fea000b800000 */
[----:B------:R-:W-:Y:S01]  /*05c0*/  ISETP.GE.U32.AND P2, PT, R6, 0x3, PT ;  /* 0x000000030600780c */ /* 0x000fe20003f46070 */
[----:B------:R-:W-:-:S12]  /*05d0*/  UISETP.NE.AND UP0, UPT, UR25, URZ, UPT ;  /* 0x000000ff1900728c */ /* 0x000fd8000bf05270 */
[C---:B0-----:R-:W-:Y:S02]  /*05e0*/  @P2 IMAD R5, R3.reuse, 0x400, R0 ;  /* 0x0000040003052824 */ /* 0x041fe400078e0200 */
[----:B------:R-:W-:-:S03]  /*05f0*/  @P2 VIADD R3, R3, 0x4 ;  /* 0x0000000403032836 */ /* 0x000fc60000000000 */
[----:B------:R1:W-:Y:S04]  /*0600*/  @P2 STS [R5], RZ ;  /* 0x000000ff05002388 */ /* 0x0003e80000000800 */
[----:B------:R1:W-:Y:S04]  /*0610*/  @P2 STS [R5+0x400], RZ ;  /* 0x000400ff05002388 */ /* 0x0003e80000000800 */
[----:B------:R1:W-:Y:S04]  /*0620*/  @P2 STS [R5+0x800], RZ ;  /* 0x000800ff05002388 */ /* 0x0003e80000000800 */
[----:B------:R1:W-:Y:S01]  /*0630*/  @P2 STS [R5+0xc00], RZ ;  /* 0x000c00ff05002388 */ /* 0x0003e20000000800 */
[----:B------:R-:W-:Y:S05]  /*0640*/  BRA.U !UP0, `(.L_x_140) ;  /* 0x0000000108207547 */ /* 0x000fea000b800000 */
[----:B------:R-:W-:Y:S01]  /*0650*/  IMAD R3, R3, 0x400, R0 ;  /* 0x0000040003037824 */ /* 0x000fe200078e0200 */
[----:B------:R-:W-:-:S04]  /*0660*/  UISETP.NE.AND UP0, UPT, UR25, 0x1, UPT ;  /* 0x000000011900788c */ /* 0x000fc8000bf05270 */
[----:B------:R2:W-:Y:S05]  /*0670*/  STS [R3], RZ ;  /* 0x000000ff03007388 */ /* 0x0005ea0000000800 */
[----:B------:R-:W-:Y:S05]  /*0680*/  BRA.U !UP0, `(.L_x_140) ;  /* 0x0000000108107547 */ /* 0x000fea000b800000 */
[----:B------:R-:W-:Y:S01]  /*0690*/  UISETP.NE.AND UP0, UPT, UR25, 0x2, UPT ;  /* 0x000000021900788c */ /* 0x000fe2000bf05270 */
[----:B------:R3:W-:Y:S05]  /*06a0*/  STS [R3+0x400], RZ ;  /* 0x000400ff03007388 */ /* 0x0007ea0000000800 */
[----:B------:R-:W-:-:S13]  /*06b0*/  PLOP3.LUT P2, PT, PT, PT, UP0, 0x80, 0x8 ;  /* 0x000000000008781c */ /* 0x000fda0003f4f008 */
[----:B------:R3:W-:Y:S02]  /*06c0*/  @P2 STS [R3+0x800], RZ ;  /* 0x000800ff03002388 */ /* 0x0007e40000000800 */
.L_x_140:
[----:B------:R-:W-:-:S13]  /*06d0*/  ISETP.GT.U32.AND P2, PT, R4, 0x7f, PT ;  /* 0x0000007f0400780c */ /* 0x000fda0003f44070 */
[----:B------:R-:W-:Y:S05]  /*06e0*/  @P2 BRA `(.L_x_137) ;  /* 0x0000000000e02947 */ /* 0x000fea0003800000 */
[----:B--23--:R-:W-:Y:S01]  /*06f0*/  HFMA2 R3, -RZ, RZ, 0, 0 ;  /* 0x00000000ff037431 */ /* 0x00cfe200000001ff */
[----:B------:R-:W-:Y:S06]  /*0700*/  @!P1 BRA `(.L_x_142) ;  /* 0x0000000000589947 */ /* 0x000fec0003800000 */
[----:B------:R-:W-:-:S07]  /*0710*/  IMAD.MOV.U32 R3, RZ, RZ, RZ ;  /* 0x000000ffff037224 */ /* 0x000fce00078e00ff */
.L_x_143:
[C---:B012---:R-:W-:Y:S02]  /*0720*/  IMAD R5, R3.reuse, 0x400, R0 ;  /* 0x0000040003057824 */ /* 0x047fe400078e0200 */
[----:B------:R-:W-:-:S03]  /*0730*/  VIADD R3, R3, 0x10 ;  /* 0x0000001003037836 */ /* 0x000fc60000000000 */
[----:B------:R2:W-:Y:S02]  /*0740*/  STS [R5+0x200], RZ ;  /* 0x000200ff05007388 */ /* 0x0005e40000000800 */
[----:B------:R-:W-:Y:S02]  /*0750*/  ISETP.NE.AND P1, PT, R3, UR26, PT ;  /* 0x0000001a03007c0c */ /* 0x000fe4000bf25270 */
[----:B------:R2:W-:Y:S04]  /*0760*/  STS [R5+0x600], RZ ;  /* 0x000600ff05007388 */ /* 0x0005e80000000800 */
        /* <DEDUP_REMOVED lines=13> */
[----:B------:R2:W-:Y:S01]  /*0840*/  STS [R5+0x3e00], RZ ;  /* 0x003e00ff05007388 */ /* 0x0005e20000000800 */
[----:B------:R-:W-:Y:S05]  /*0850*/  @P1 BRA `(.L_x_143) ;  /* 0xfffffffc00b01947 */ /* 0x000fea000383ffff */
[----:B------:R-:W-:-:S07]  /*0860*/  IMAD.U32 R3, RZ, RZ, UR26 ;  /* 0x0000001aff037e24 */ /* 0x000fce000f8e00ff */
.L_x_142:
[----:B------:R-:W-:Y:S05]  /*0870*/  @!P0 BRA `(.L_x_137) ;  /* 0x00000000007c8947 */ /* 0x000fea0003800000 */
[----:B------:R-:W-:Y:S01]  /*0880*/  ISETP.GE.U32.AND P0, PT, R2, 0x7, PT ;  /* 0x000000070200780c */ /* 0x000fe20003f06070 */
[----:B------:R-:W-:-:S12]  /*0890*/  UISETP.NE.AND UP0, UPT, UR24, URZ, UPT ;  /* 0x000000ff1800728c */ /* 0x000fd8000bf05270 */
[----:B------:R-:W-:Y:S05]  /*08a0*/  @!P0 BRA `(.L_x_144) ;  /* 0x0000000000288947 */ /* 0x000fea0003800000 */
[C---:B------:R-:W-:Y:S02]  /*08b0*/  IMAD R2, R3.reuse, 0x400, R0 ;  /* 0x0000040003027824 */ /* 0x040fe400078e0200 */
[----:B------:R-:W-:-:S03]  /*08c0*/  VIADD R3, R3, 0x8 ;  /* 0x0000000803037836 */ /* 0x000fc60000000000 */
[----:B------:R3:W-:Y:S04]  /*08d0*/  STS [R2+0x200], RZ ;  /* 0x000200ff02007388 */ /* 0x0007e80000000800 */
[----:B------:R3:W-:Y:S04]  /*08e0*/  STS [R2+0x600], RZ ;  /* 0x000600ff02007388 */ /* 0x0007e80000000800 */
[----:B------:R3:W-:Y:S04]  /*08f0*/  STS [R2+0xa00], RZ ;  /* 0x000a00ff02007388 */ /* 0x0007e80000000800 */
[----:B------:R3:W-:Y:S04]  /*0900*/  STS [R2+0xe00], RZ ;  /* 0x000e00ff02007388 */ /* 0x0007e80000000800 */
[----:B------:R3:W-:Y:S04]  /*0910*/  STS [R2+0x1200], RZ ;  /* 0x001200ff02007388 */ /* 0x0007e80000000800 */
[----:B------:R3:W-:Y:S04]  /*0920*/  STS [R2+0x1600], RZ ;  /* 0x001600ff02007388 */ /* 0x0007e80000000800 */
[----:B------:R3:W-:Y:S04]  /*0930*/  STS [R2+0x1a00], RZ ;  /* 0x001a00ff02007388 */ /* 0x0007e80000000800 */
[----:B------:R3:W-:Y:S02]  /*0940*/  STS [R2+0x1e00], RZ ;  /* 0x001e00ff02007388 */ /* 0x0007e40000000800 */
.L_x_144:
[----:B------:R-:W-:Y:S05]  /*0950*/  BRA.U !UP0, `(.L_x_137) ;  /* 0x0000000108447547 */ /* 0x000fea000b800000 */
[----:B------:R-:W-:Y:S01]  /*0960*/  ISETP.GE.U32.AND P0, PT, R6, 0x3, PT ;  /* 0x000000030600780c */ /* 0x000fe20003f06070 */
[----:B------:R-:W-:-:S12]  /*0970*/  UISETP.NE.AND UP0, UPT, UR25, URZ, UPT ;  /* 0x000000ff1900728c */ /* 0x000fd8000bf05270 */
[C---:B---3--:R-:W-:Y:S01]  /*0980*/  @P0 IMAD R2, R3.reuse, 0x400, R0 ;  /* 0x0000040003020824 */ /* 0x048fe200078e0200 */
[----:B------:R-:W-:-:S04]  /*0990*/  @P0 IADD3 R3, PT, PT, R3, 0x4, RZ ;  /* 0x0000000403030810 */ /* 0x000fc80007ffe0ff */
[----:B------:R4:W-:Y:S04]  /*09a0*/  @P0 STS [R2+0x200], RZ ;  /* 0x000200ff02000388 */ /* 0x0009e80000000800 */
[----:B------:R4:W-:Y:S04]  /*09b0*/  @P0 STS [R2+0x600], RZ ;  /* 0x000600ff02000388 */ /* 0x0009e80000000800 */
[----:B------:R4:W-:Y:S04]  /*09c0*/  @P0 STS [R2+0xa00], RZ ;  /* 0x000a00ff02000388 */ /* 0x0009e80000000800 */
[----:B------:R4:W-:Y:S01]  /*09d0*/  @P0 STS [R2+0xe00], RZ ;  /* 0x000e00ff02000388 */ /* 0x0009e20000000800 */
[----:B------:R-:W-:Y:S05]  /*09e0*/  BRA.U !UP0, `(.L_x_137) ;  /* 0x0000000108207547 */ /* 0x000fea000b800000 */
[----:B------:R-:W-:Y:S01]  /*09f0*/  IMAD R3, R3, 0x400, R0 ;  /* 0x0000040003037824 */ /* 0x000fe200078e0200 */
[----:B------:R-:W-:-:S04]  /*0a00*/  UISETP.NE.AND UP0, UPT, UR25, 0x1, UPT ;  /* 0x000000011900788c */ /* 0x000fc8000bf05270 */
[----:B------:R3:W-:Y:S05]  /*0a10*/  STS [R3+0x200], RZ ;  /* 0x000200ff03007388 */ /* 0x0007ea0000000800 */
[----:B------:R-:W-:Y:S05]  /*0a20*/  BRA.U !UP0, `(.L_x_137) ;  /* 0x0000000108107547 */ /* 0x000fea000b800000 */
[----:B------:R-:W-:Y:S01]  /*0a30*/  UISETP.NE.AND UP0, UPT, UR25, 0x2, UPT ;  /* 0x000000021900788c */ /* 0x000fe2000bf05270 */
[----:B------:R0:W-:Y:S05]  /*0a40*/  STS [R3+0x600], RZ ;  /* 0x000600ff03007388 */ /* 0x0001ea0000000800 */
[----:B------:R-:W-:-:S13]  /*0a50*/  PLOP3.LUT P0, PT, PT, PT, UP0, 0x80, 0x8 ;  /* 0x000000000008781c */ /* 0x000fda0003f0f008 */
[----:B------:R0:W-:Y:S02]  /*0a60*/  @P0 STS [R3+0xa00], RZ ;  /* 0x000a00ff03000388 */ /* 0x0001e40000000800 */
.L_x_137:
[----:B------:R-:W-:Y:S05]  /*0a70*/  BSYNC.RECONVERGENT B0 ;  /* 0x0000000000007941 */ /* 0x000fea0003800200 */
.L_x_136:
[----:B------:R-:W5:Y:S01]  /*0a80*/  LDCU.64 UR14, c[0x0][0x390] ;  /* 0x00007200ff0e77ac */ /* 0x000f620008000a00 */
[----:B------:R-:W-:Y:S02]  /*0a90*/  USHF.L.U32 UR4, UR6, 0x1e, URZ ;  /* 0x0000001e06047899 */ /* 0x000fe400080006ff */
[----:B------:R-:W-:Y:S02]  /*0aa0*/  USHF.L.U64.HI UR5, UR6, 0x1e, UR7 ;  /* 0x0000001e06057899 */ /* 0x000fe40008010207 */
[----:B-----5:R-:W-:-:S04]  /*0ab0*/  UIADD3 UR4, UP0, UPT, -UR4, UR14, URZ ;  /* 0x0000000e04047290 */ /* 0x020fc8000ff1e1ff */
[----:B------:R-:W-:Y:S02]  /*0ac0*/  UIADD3.X UR5, UPT, UPT, ~UR5, UR15, URZ, UP0, !UPT ;  /* 0x0000000f05057290 */ /* 0x000fe400087fe5ff */
[----:B------:R-:W-:-:S04]  /*0ad0*/  UISETP.LT.U32.AND UP0, UPT, UR4, 0x40000000, UPT ;  /* 0x400000000400788c */ /* 0x000fc8000bf01070 */
[----:B------:R-:W-:-:S04]  /*0ae0*/  UISETP.LT.U32.AND.EX UP0, UPT, UR5, URZ, UPT, UP0 ;  /* 0x000000ff0500728c */ /* 0x000fc8000bf01100 */
[----:B------:R-:W-:Y:S02]  /*0af0*/  USEL UR13, UR4, 0x40000000, UP0 ;  /* 0x40000000040d7887 */ /* 0x000fe40008000000 */
[----:B------:R-:W-:Y:S02]  /*0b00*/  USEL UR14, UR5, URZ, UP0 ;  /* 0x000000ff050e7287 */ /* 0x000fe40008000000 */
[----:B------:R-:W-:-:S04]  /*0b10*/  UISETP.GT.U32.AND UP0, UPT, UR13, UR8, UPT ;  /* 0x000000080d00728c */ /* 0x000fc8000bf04070 */
[----:B------:R-:W-:Y:S01]  /*0b20*/  UISETP.GT.U32.AND.EX UP0, UPT, UR14, URZ, UPT, UP0 ;  /* 0x000000ff0e00728c */ /* 0x000fe2000bf04100 */
[----:B------:R-:W-:Y:S08]  /*0b30*/  BAR.SYNC.DEFER_BLOCKING 0x0 ;  /* 0x0000000000007b1d */ /* 0x000ff00000010000 */
[----:B------:R-:W-:Y:S06]  /*0b40*/  BAR.SYNC.DEFER_BLOCKING 0x0 ;  /* 0x0000000000007b1d */ /* 0x000fec0000010000 */
[----:B------:R-:W-:Y:S05]  /*0b50*/  BRA.U !UP0, `(.L_x_145) ;  /* 0x0000000d082c7547 */ /* 0x000fea000b800000 */
[----:B------:R-:W-:Y:S01]  /*0b60*/  UMOV UR10, UR8 ;  /* 0x00000008000a7c82 */ /* 0x000fe20008000000 */
[----:B------:R-:W-:-:S05]  /*0b70*/  UMOV UR5, URZ ;  /* 0x000000ff00057c82 */ /* 0x000fca0008000000 */
.L_x_150:
[----:B-----5:R-:W5:Y:S01]  /*0b80*/  LDCU.64 UR18, c[0x0][0x390] ;  /* 0x00007200ff1277ac */ /* 0x020f620008000a00 */
[----:B------:R-:W-:Y:S02]  /*0b90*/  USHF.L.U32 UR15, UR6, 0x1e, URZ ;  /* 0x0000001e060f7899 */ /* 0x000fe400080006ff */
[----:B------:R-:W-:Y:S02]  /*0ba0*/  USHF.L.U64.HI UR16, UR6, 0x1e, UR7 ;  /* 0x0000001e06107899 */ /* 0x000fe40008010207 */
[----:B------:R-:W-:-:S04]  /*0bb0*/  UIADD3 UR15, UP0, UPT, UR10, UR15, URZ ;  /* 0x0000000f0a0f7290 */ /* 0x000fc8000ff1e0ff */
[----:B------:R-:W-:Y:S02]  /*0bc0*/  UIADD3.X UR16, UPT, UPT, UR5, UR16, URZ, UP0, !UPT ;  /* 0x0000001005107290 */ /* 0x000fe400087fe4ff */
[----:B------:R-:W-:Y:S02]  /*0bd0*/  ULEA UR10, UP0, UR28, UR10, 0xb ;  /* 0x0000000a1c0a7291 */ /* 0x000fe4000f8058ff */
[----:B-----5:R-:W-:Y:S02]  /*0be0*/  UIADD3 UR17, UP1, UPT, -UR15, UR18, URZ ;  /* 0x000000120f117290 */ /* 0x020fe4000ff3e1ff */
[----:B------:R-:W-:Y:S02]  /*0bf0*/  UIADD3.X UR5, UPT, UPT, URZ, UR5, URZ, UP0, !UPT ;  /* 0x00000005ff057290 */ /* 0x000fe400087fe4ff */
[----:B------:R-:W-:Y:S02]  /*0c00*/  UIADD3.X UR4, UPT, UPT, ~UR16, UR19, URZ, UP1, !UPT ;  /* 0x0000001310047290 */ /* 0x000fe40008ffe5ff */
[----:B------:R-:W-:-:S02]  /*0c10*/  UISETP.GE.U32.AND UP1, UPT, UR17, 0x800, UPT ;  /* 0x000008001100788c */ /* 0x000fc4000bf26070 */
[----:B------:R-:W-:Y:S02]  /*0c20*/  UISETP.GE.U32.AND UP0, UPT, UR10, UR13, UPT ;  /* 0x0000000d0a00728c */ /* 0x000fe4000bf06070 */
[----:B------:R-:W-:Y:S02]  /*0c30*/  UISETP.GE.U32.AND.EX UP1, UPT, UR4, URZ, UPT, UP1 ;  /* 0x000000ff0400728c */ /* 0x000fe4000bf26110 */
[----:B------:R-:W-:-:S07]  /*0c40*/  UISETP.GE.U32.AND.EX UP0, UPT, UR5, UR14, UPT, UP0 ;  /* 0x0000000e0500728c */ /* 0x000fce000bf06100 */
[----:B0-----:R-:W-:Y:S05]  /*0c50*/  BRA.U !UP1, `(.L_x_146) ;  /* 0x0000000109587547 */ /* 0x001fea000b800000 */
[----:B------:R-:W4:Y:S01]  /*0c60*/  LDCU.64 UR18, c[0x0][0x388] ;  /* 0x00007100ff1277ac */ /* 0x000f220008000a00 */
[----:B0-23--:R-:W-:-:S05]  /*0c70*/  IADD3 R3, P0, PT, R4, UR15, RZ ;  /* 0x0000000f04037c10 */ /* 0x00dfca000ff1e0ff */
[----:B------:R-:W-:Y:S01]  /*0c80*/  IMAD.X R6, RZ, RZ, UR16, P0 ;  /* 0x00000010ff067e24 */ /* 0x000fe200080e06ff */
[----:B----4-:R-:W-:-:S04]  /*0c90*/  LEA R2, P0, R3, UR18, 0x2 ;  /* 0x0000001203027c11 */ /* 0x010fc8000f8010ff */
        /* <DEDUP_REMOVED lines=18> */
.L_x_146:
[----:B------:R-:W4:Y:S01]  /*0dc0*/  LDCU.64 UR18, c[0x0][0x388] ;  /* 0x00007100ff1277ac */ /* 0x000f220008000a00 */
[C---:B012---:R-:W-:Y:S01]  /*0dd0*/  VIADD R5, R4.reuse, 0x100 ;  /* 0x0000010004057836 */ /* 0x047fe20000000000 */
[C---:B---3--:R-:W-:Y:S01]  /*0de0*/  IADD3 R3, P0, PT, R4.reuse, UR15, RZ ;  /* 0x0000000f04037c10 */ /* 0x048fe2000ff1e0ff */
[C---:B----4-:R-:W-:Y:S01]  /*0df0*/  VIADD R2, R4.reuse, 0x80 ;  /* 0x0000008004027836 */ /* 0x050fe20000000000 */
[C---:B------:R-:W-:Y:S01]  /*0e00*/  ISETP.GE.AND P1, PT, R4.reuse, UR17, PT ;  /* 0x0000001104007c0c */ /* 0x040fe2000bf26270 */
[----:B------:R-:W-:Y:S01]  /*0e10*/  VIADD R7, R4, 0x180 ;  /* 0x0000018004077836 */ /* 0x000fe20000000000 */
[----:B------:R-:W-:Y:S01]  /*0e20*/  ISETP.GE.AND P3, PT, R5, UR17, PT ;  /* 0x0000001105007c0c */ /* 0x000fe2000bf66270 */
[----:B------:R-:W-:Y:S01]  /*0e30*/  IMAD.X R6, RZ, RZ, UR16, P0 ;  /* 0x00000010ff067e24 */ /* 0x000fe200080e06ff */
[----:B------:R-:W-:Y:S01]  /*0e40*/  ISETP.GE.AND P2, PT, R2, UR17, PT ;  /* 0x0000001102007c0c */ /* 0x000fe2000bf46270 */
[----:B------:R-:W-:Y:S01]  /*0e50*/  VIADD R5, R4, 0x200 ;  /* 0x0000020004057836 */ /* 0x000fe20000000000 */
[----:B------:R-:W-:Y:S01]  /*0e60*/  ISETP.GE.AND P4, PT, R7, UR17, PT ;  /* 0x0000001107007c0c */ /* 0x000fe2000bf86270 */
[----:B------:R-:W-:-:S03]  /*0e70*/  IMAD.MOV.U32 R12, RZ, RZ, 0x7fffffff ;  /* 0x7fffffffff0c7424 */ /* 0x000fc600078e00ff */
[----:B------:R-:W-:Y:S01]  /*0e80*/  ISETP.GE.AND P5, PT, R5, UR17, PT ;  /* 0x0000001105007c0c */ /* 0x000fe2000bfa6270 */
[----:B------:R-:W-:Y:S01]  /*0e90*/  VIADD R5, R4, 0x300 ;  /* 0x0000030004057836 */ /* 0x000fe20000000000 */
[----:B------:R-:W-:-:S04]  /*0ea0*/  LEA R2, P0, R3, UR18, 0x2 ;  /* 0x0000001203027c11 */ /* 0x000fc8000f8010ff */
[----:B------:R-:W-:Y:S01]  /*0eb0*/  LEA.HI.X R3, R3, UR19, R6, 0x2, P0 ;  /* 0x0000001303037c11 */ /* 0x000fe200080f1406 */
[----:B------:R-:W-:Y:S01]  /*0ec0*/  IMAD.MOV.U32 R11, RZ, RZ, 0x7fffffff ;  /* 0x7fffffffff0b7424 */ /* 0x000fe200078e00ff */
[----:B------:R-:W-:-:S03]  /*0ed0*/  IADD3 R6, PT, PT, R4, 0x280, RZ ;  /* 0x0000028004067810 */ /* 0x000fc60007ffe0ff */
[----:B------:R1:W5:Y:S01]  /*0ee0*/  @!P1 LDG.E R12, desc[UR20][R2.64] ;  /* 0x00000014020c9981 */ /* 0x000362000c1e1900 */
[----:B------:R-:W-:Y:S01]  /*0ef0*/  ISETP.GE.AND P1, PT, R5, UR17, PT ;  /* 0x0000001105007c0c */ /* 0x000fe2000bf26270 */
[----:B------:R-:W-:Y:S01]  /*0f00*/  VIADD R5, R4, 0x380 ;  /* 0x0000038004057836 */ /* 0x000fe20000000000 */
[----:B------:R-:W-:Y:S01]  /*0f10*/  ISETP.GE.AND P0, PT, R6, UR17, PT ;  /* 0x0000001106007c0c */ /* 0x000fe2000bf06270 */
[----:B------:R-:W-:Y:S01]  /*0f20*/  IMAD.MOV.U32 R9, RZ, RZ, 0x7fffffff ;  /* 0x7fffffffff097424 */ /* 0x000fe200078e00ff */
[----:B------:R1:W5:Y:S02]  /*0f30*/  @!P2 LDG.E R11, desc[UR20][R2.64+0x200] ;  /* 0x00020014020ba981 */ /* 0x000364000c1e1900 */
[----:B------:R-:W-:Y:S01]  /*0f40*/  ISETP.GE.AND P2, PT, R5, UR17, PT ;  /* 0x0000001105007c0c */ /* 0x000fe2000bf46270 */
[----:B------:R-:W-:Y:S02]  /*0f50*/  VIADD R5, R4, 0x480 ;  /* 0x0000048004057836 */ /* 0x000fe40000000000 */
[----:B------:R-:W-:Y:S01]  /*0f60*/  IMAD.MOV.U32 R10, RZ, RZ, 0x7fffffff ;  /* 0x7fffffffff0a7424 */ /* 0x000fe200078e00ff */
[----:B------:R1:W5:Y:S01]  /*0f70*/  @!P4 LDG.E R9, desc[UR20][R2.64+0x600] ;  /* 0x000600140209c981 */ /* 0x000362000c1e1900 */
[----:B------:R-:W-:-:S02]  /*0f80*/  MOV R8, 0x7fffffff ;  /* 0x7fffffff00087802 */ /* 0x000fc40000000f00 */
[C---:B------:R-:W-:Y:S02]  /*0f90*/  LOP3.LUT R6, R4.reuse, 0x400, RZ, 0xfc, !PT ;  /* 0x0000040004067812 */ /* 0x040fe400078efcff */
[----:B------:R-:W-:Y:S01]  /*0fa0*/  ISETP.GE.AND P4, PT, R5, UR17, PT ;  /* 0x0000001105007c0c */ /* 0x000fe2000bf86270 */
[----:B------:R-:W-:Y:S01]  /*0fb0*/  VIADD R5, R4, 0x500 ;  /* 0x0000050004057836 */ /* 0x000fe20000000000 */
[----:B------:R1:W5:Y:S01]  /*0fc0*/  @!P3 LDG.E R10, desc[UR20][R2.64+0x400] ;  /* 0x00040014020ab981 */ /* 0x000362000c1e1900 */
[----:B------:R-:W-:Y:S01]  /*0fd0*/  ISETP.GE.AND P3, PT, R6, UR17, PT ;  /* 0x0000001106007c0c */ /* 0x000fe2000bf66270 */
[----:B------:R-:W-:Y:S02]  /*0fe0*/  IMAD.MOV.U32 R6, RZ, RZ, 0x7fffffff ;  /* 0x7fffffffff067424 */ /* 0x000fe400078e00ff */
[----:B------:R1:W5:Y:S01]  /*0ff0*/  @!P5 LDG.E R8, desc[UR20][R2.64+0x800] ;  /* 0x000800140208d981 */ /* 0x000362000c1e1900 */
[----:B------:R-:W-:Y:S01]  /*1000*/  ISETP.GE.AND P5, PT, R5, UR17, PT ;  /* 0x0000001105007c0c */ /* 0x000fe2000bfa6270 */
[----:B------:R-:W-:-:S02]  /*1010*/  VIADD R5, R4, 0x600 ;  /* 0x0000060004057836 */ /* 0x000fc40000000000 */
[----:B------:R-:W-:Y:S01]  /*1020*/  IMAD.MOV.U32 R7, RZ, RZ, 0x7fffffff ;  /* 0x7fffffffff077424 */ /* 0x000fe200078e00ff */
[----:B------:R1:W5:Y:S01]  /*1030*/  @!P1 LDG.E R6, desc[UR20][R2.64+0xc00] ;  /* 0x000c001402069981 */ /* 0x000362000c1e1900 */
[C---:B------:R-:W-:Y:S01]  /*1040*/  VIADD R13, R4.reuse, 0x580 ;  /* 0x00000580040d7836 */ /* 0x040fe20000000000 */
[----:B------:R-:W-:Y:S01]  /*1050*/  ISETP.GE.AND P1, PT, R5, UR17, PT ;  /* 0x0000001105007c0c */ /* 0x000fe2000bf26270 */
[----:B------:R-:W-:Y:S02]  /*1060*/  IMAD.MOV.U32 R5, RZ, RZ, 0x7fffffff ;  /* 0x7fffffffff057424 */ /* 0x000fe400078e00ff */
[----:B------:R-:W-:Y:S01]  /*1070*/  IMAD.MOV.U32 R19, RZ, RZ, 0x7fffffff ;  /* 0x7fffffffff137424 */ /* 0x000fe200078e00ff */
[----:B------:R1:W5:Y:S01]  /*1080*/  @!P0 LDG.E R7, desc[UR20][R2.64+0xa00] ;  /* 0x000a001402078981 */ /* 0x000362000c1e1900 */
[----:B------:R-:W-:Y:S01]  /*1090*/  IMAD.MOV.U32 R18, RZ, RZ, 0x7fffffff ;  /* 0x7fffffffff127424 */ /* 0x000fe200078e00ff */
[----:B------:R-:W-:Y:S01]  /*10a0*/  ISETP.GE.AND P0, PT, R13, UR17, PT ;  /* 0x000000110d007c0c */ /* 0x000fe2000bf06270 */
[C---:B------:R-:W-:Y:S01]  /*10b0*/  VIADD R14, R4.reuse, 0x700 ;  /* 0x00000700040e7836 */ /* 0x040fe20000000000 */
[----:B------:R-:W-:Y:S01]  /*10c0*/  IADD3 R13, PT, PT, R4, 0x680, RZ ;  /* 0x00000680040d7810 */ /* 0x000fe20007ffe0ff */
[----:B------:R1:W5:Y:S03]  /*10d0*/  @!P2 LDG.E R5, desc[UR20][R2.64+0xe00] ;  /* 0x000e00140205a981 */ /* 0x000366000c1e1900 */
[----:B------:R-:W-:Y:S01]  /*10e0*/  ISETP.GE.AND P2, PT, R13, UR17, PT ;  /* 0x000000110d007c0c */ /* 0x000fe2000bf46270 */
[----:B------:R1:W5:Y:S01]  /*10f0*/  @!P3 LDG.E R19, desc[UR20][R2.64+0x1000] ;  /* 0x001000140213b981 */ /* 0x000362000c1e1900 */
[----:B------:R-:W-:-:S03]  /*1100*/  ISETP.GE.AND P3, PT, R14, UR17, PT ;  /* 0x000000110e007c0c */ /* 0x000fc6000bf66270 */
[----:B------:R1:W5:Y:S01]  /*1110*/  @!P4 LDG.E R18, desc[UR20][R2.64+0x1200] ;  /* 0x001200140212c981 */ /* 0x000362000c1e1900 */
[----:B------:R-:W-:Y:S01]  /*1120*/  ISETP.GE.AND P4, PT, R21, UR17, PT ;  /* 0x0000001115007c0c */ /* 0x000fe2000bf86270 */
[----:B------:R-:W-:Y:S01]  /*1130*/  IMAD.MOV.U32 R17, RZ, RZ, 0x7fffffff ;  /* 0x7fffffffff117424 */ /* 0x000fe200078e00ff */
[----:B------:R-:W-:Y:S01]  /*1140*/  MOV R14, 0x7fffffff ;  /* 0x7fffffff000e7802 */ /* 0x000fe20000000f00 */
[----:B------:R-:W-:Y:S02]  /*1150*/  IMAD.MOV.U32 R16, RZ, RZ, 0x7fffffff ;  /* 0x7fffffffff107424 */ /* 0x000fe400078e00ff */
[----:B------:R-:W-:Y:S02]  /*1160*/  IMAD.MOV.U32 R22, RZ, RZ, 0x7fffffff ;  /* 0x7fffffffff167424 */ /* 0x000fe400078e00ff */
        /* <DEDUP_REMOVED lines=8> */
.L_x_147:
[----:B01----:R-:W0:Y:S02]  /*11f0*/  LDC.64 R2, c[0x0][0x398] ;  /* 0x0000e600ff027b82 */ /* 0x003e240000000a00 */
[----:B0-----:R-:W-:-:S13]  /*1200*/  ISETP.GT.AND P0, PT, R3, R2, PT ;  /* 0x000000020300720c */ /* 0x001fda0003f04270 */
[----:B------:R-:W-:Y:S05]  /*1210*/  @!P0 BRA `(.L_x_148) ;  /* 0x0000000400788947 */ /* 0x000fea0003800000 */
[----:B------:R-:W0:Y:S01]  /*1220*/  S2UR UR15, SR_CgaCtaId ;  /* 0x00000000000f79c3 */ /* 0x000e220000008800 */
[----:B-----5:R-:W-:Y:S01]  /*1230*/  LOP3.LUT R15, R15, 0x80000000, RZ, 0x3c, !PT ;  /* 0x800000000f0f7812 */ /* 0x020fe200078e3cff */
[----:B------:R-:W-:Y:S01]  /*1240*/  UMOV UR4, 0x400 ;  /* 0x0000040000047882 */ /* 0x000fe20000000000 */
[----:B------:R-:W-:Y:S01]  /*1250*/  LOP3.LUT R14, R14, 0x80000000, RZ, 0x3c, !PT ;  /* 0x800000000e0e7812 */ /* 0x000fe200078e3cff */
[----:B------:R-:W1:Y:S01]  /*1260*/  LDCU UR16, c[0x0][0x398] ;  /* 0x00007300ff1077ac */ /* 0x000e620008000800 */
[----:B------:R-:W-:Y:S02]  /*1270*/  LOP3.LUT R13, R13, 0x80000000, RZ, 0x3c, !PT ;  /* 0x800000000d0d7812 */ /* 0x000fe400078e3cff */
[----:B------:R-:W-:Y:S02]  /*1280*/  LOP3.LUT R2, R22, 0x80000000, RZ, 0x3c, !PT ;  /* 0x8000000016027812 */ /* 0x000fe400078e3cff */
[----:B------:R-:W-:Y:S02]  /*1290*/  LOP3.LUT R16, R16, 0x80000000, RZ, 0x3c, !PT ;  /* 0x8000000010107812 */ /* 0x000fe400078e3cff */
[----:B------:R-:W-:-:S02]  /*12a0*/  LOP3.LUT R17, R17, 0x80000000, RZ, 0x3c, !PT ;  /* 0x8000000011117812 */ /* 0x000fc400078e3cff */
[----:B------:R-:W-:Y:S02]  /*12b0*/  LOP3.LUT R18, R18, 0x80000000, RZ, 0x3c, !PT ;  /* 0x8000000012127812 */ /* 0x000fe400078e3cff */
[----:B------:R-:W-:Y:S02]  /*12c0*/  LOP3.LUT R19, R19, 0x80000000, RZ, 0x3c, !PT ;  /* 0x8000000013137812 */ /* 0x000fe400078e3cff */
[----:B------:R-:W-:Y:S02]  /*12d0*/  LOP3.LUT R5, R5, 0x80000000, RZ, 0x3c, !PT ;  /* 0x8000000005057812 */ /* 0x000fe400078e3cff */
[----:B------:R-:W-:Y:S02]  /*12e0*/  LOP3.LUT R6, R6, 0x80000000, RZ, 0x3c, !PT ;  /* 0x8000000006067812 */ /* 0x000fe400078e3cff */
[----:B------:R-:W-:Y:S02]  /*12f0*/  LOP3.LUT R7, R7, 0x80000000, RZ, 0x3c, !PT ;  /* 0x8000000007077812 */ /* 0x000fe400078e3cff */
[----:B------:R-:W-:Y:S01]  /*1300*/  LOP3.LUT R8, R8, 0x80000000, RZ, 0x3c, !PT ;  /* 0x8000000008087812 */ /* 0x000fe200078e3cff */
[----:B0-----:R-:W-:Y:S01]  /*1310*/  ULEA UR15, UR15, UR4, 0x18 ;  /* 0x000000040f0f7291 */ /* 0x001fe2000f8ec0ff */
[----:B------:R-:W-:-:S02]  /*1320*/  LOP3.LUT R9, R9, 0x80000000, RZ, 0x3c, !PT ;  /* 0x8000000009097812 */ /* 0x000fc400078e3cff */
[----:B------:R-:W-:Y:S01]  /*1330*/  LOP3.LUT R10, R10, 0x80000000, RZ, 0x3c, !PT ;  /* 0x800000000a0a7812 */ /* 0x000fe200078e3cff */
[----:B------:R-:W-:Y:S01]  /*1340*/  UMOV UR4, URZ ;  /* 0x000000ff00047c82 */ /* 0x000fe20008000000 */
[----:B------:R-:W-:Y:S02]  /*1350*/  LOP3.LUT R11, R11, 0x80000000, RZ, 0x3c, !PT ;  /* 0x800000000b0b7812 */ /* 0x000fe400078e3cff */
[----:B-1----:R-:W-:-:S07]  /*1360*/  LOP3.LUT R12, R12, 0x80000000, RZ, 0x3c, !PT ;  /* 0x800000000c0c7812 */ /* 0x002fce00078e3cff */
.L_x_149:
[----:B------:R-:W-:Y:S01]  /*1370*/  IMAD R22, RZ, RZ, -UR16 ;  /* 0x80000010ff167e24 */ /* 0x000fe2000f8e02ff */
[----:B0-----:R-:W-:Y:S01]  /*1380*/  SHF.R.U32.HI R23, RZ, UR16, R12 ;  /* 0x00000010ff177c19 */ /* 0x001fe2000801160c */
[----:B------:R-:W-:Y:S01]  /*1390*/  IMAD.MOV.U32 R25, RZ, RZ, -0x1 ;  /* 0xffffffffff197424 */ /* 0x000fe200078e00ff */
[----:B------:R-:W-:Y:S01]  /*13a0*/  ULEA UR17, UR4, UR15, 0xa ;  /* 0x0000000f04117291 */ /* 0x000fe2000f8e50ff */
[----:B------:R-:W-:Y:S01]  /*13b0*/  SHF.R.U32.HI R27, RZ, UR16, R10 ;  /* 0x00000010ff1b7c19 */ /* 0x000fe2000801160a */
[----:B------:R-:W-:Y:S01]  /*13c0*/  UIADD3 UR4, UPT, UPT, UR4, 0x1, URZ ;  /* 0x0000000104047890 */ /* 0x000fe2000fffe0ff */
[----:B------:R-:W-:Y:S02]  /*13d0*/  VIADDMNMX R22, R22, R3, 0x8, PT ;  /* 0x0000000816167446 */ /* 0x000fe40003800103 */
[----:B------:R-:W-:Y:S02]  /*13e0*/  SHF.R.U32.HI R29, RZ, UR16, R9 ;  /* 0x00000010ff1d7c19 */ /* 0x000fe40008011609 */
[----:B------:R-:W-:-:S02]  /*13f0*/  SHF.L.U32 R22, R25, R22, RZ ;  /* 0x0000001619167219 */ /* 0x000fc400000006ff */
[----:B------:R-:W-:Y:S02]  /*1400*/  SHF.R.U32.HI R25, RZ, UR16, R11 ;  /* 0x00000010ff197c19 */ /* 0x000fe4000801160b */
[-C--:B------:R-:W-:Y:S02]  /*1410*/  LOP3.LUT R23, R23, R22.reuse, RZ, 0x30, !PT ;  /* 0x0000001617177212 */ /* 0x080fe400078e30ff */
[-C--:B------:R-:W-:Y:S02]  /*1420*/  LOP3.LUT R25, R25, R22.reuse, RZ, 0x30, !PT ;  /* 0x0000001619197212 */ /* 0x080fe400078e30ff */
[----:B------:R-:W-:Y:S02]  /*1430*/  LOP3.LUT R27, R27, R22, RZ, 0x30, !PT ;  /* 0x000000161b1b7212 */ /* 0x000fe400078e30ff */
[----:B------:R-:W-:Y:S02]  /*1440*/  LEA R23, R23, UR17, 0x2 ;  /* 0x0000001117177c11 */ /* 0x000fe4000f8e10ff */
[----:B------:R-:W-:-:S02]  /*1450*/  LEA R25, R25, UR17, 0x2 ;  /* 0x0000001119197c11 */ /* 0x000fc4000f8e10ff */
[----:B------:R-:W-:Y:S01]  /*1460*/  LEA R27, R27, UR17, 0x2 ;  /* 0x000000111b1b7c11 */ /* 0x000fe2000f8e10ff */
[----:B------:R0:W-:Y:S01]  /*1470*/  ATOMS.POPC.INC.32 RZ, [R23+URZ] ;  /* 0x0000000017ff7f8c */ /* 0x0001e2000d8000ff */
[----:B------:R-:W-:Y:S02]  /*1480*/  SHF.R.U32.HI R24, RZ, UR16, R8 ;  /* 0x00000010ff187c19 */ /* 0x000fe40008011608 */
[----:B------:R-:W-:Y:S01]  /*1490*/  SHF.R.U32.HI R26, RZ, UR16, R7 ;  /* 0x00000010ff1a7c19 */ /* 0x000fe20008011607 */
[----:B------:R1:W-:Y:S01]  /*14a0*/  ATOMS.POPC.INC.32 RZ, [R25+URZ] ;  /* 0x0000000019ff7f8c */ /* 0x0003e2000d8000ff */
[-C--:B------:R-:W-:Y:S02]  /*14b0*/  LOP3.LUT R29, R29, R22.reuse, RZ, 0x30, !PT ;  /* 0x000000161d1d7212 */ /* 0x080fe400078e30ff */
[----:B------:R-:W-:Y:S01]  /*14c0*/  LOP3.LUT R24, R24, R22, RZ, 0x30, !PT ;  /* 0x0000001618187212 */ /* 0x000fe200078e30ff */
[----:B------:R2:W-:Y:S01]  /*14d0*/  ATOMS.POPC.INC.32 RZ, [R27+URZ] ;  /* 0x000000001bff7f8c */ /* 0x0005e2000d8000ff */
[----:B0-----:R-:W-:-:S02]  /*14e0*/  SHF.R.U32.HI R23, RZ, UR16, R6 ;  /* 0x00000010ff177c19 */ /* 0x001fc40008011606 */
[-C--:B------:R-:W-:Y:S02]  /*14f0*/  LOP3.LUT R26, R26, R22.reuse, RZ, 0x30, !PT ;  /* 0x000000161a1a7212 */ /* 0x080fe400078e30ff */
[----:B-1----:R-:W-:Y:S02]  /*1500*/  SHF.R.U32.HI R25, RZ, UR16, R5 ;  /* 0x00000010ff197c19 */ /* 0x002fe40008011605 */
[-C--:B------:R-:W-:Y:S02]  /*1510*/  LOP3.LUT R23, R23, R22.reuse, RZ, 0x30, !PT ;  /* 0x0000001617177212 */ /* 0x080fe400078e30ff */
[----:B--2---:R-:W-:Y:S02]  /*1520*/  SHF.R.U32.HI R27, RZ, UR16, R19 ;  /* 0x00000010ff1b7c19 */ /* 0x004fe40008011613 */
[----:B------:R-:W-:Y:S02]  /*1530*/  LEA R29, R29, UR17, 0x2 ;  /* 0x000000111d1d7c11 */ /* 0x000fe4000f8e10ff */
[----:B------:R-:W-:-:S02]  /*1540*/  LOP3.LUT R25, R25, R22, RZ, 0x30, !PT ;  /* 0x0000001619197212 */ /* 0x000fc400078e30ff */
[----:B------:R-:W-:Y:S01]  /*1550*/  LEA R24, R24, UR17, 0x2 ;  /* 0x0000001118187c11 */ /* 0x000fe2000f8e10ff */
[----:B------:R0:W-:Y:S01]  /*1560*/  ATOMS.POPC.INC.32 RZ, [R29+URZ] ;  /* 0x000000001dff7f8c */ /* 0x0001e2000d8000ff */
[----:B------:R-:W-:Y:S02]  /*1570*/  LOP3.LUT R27, R27, R22, RZ, 0x30, !PT ;  /* 0x000000161b1b7212 */ /* 0x000fe400078e30ff */
[----:B------:R-:W-:Y:S01]  /*1580*/  LEA R26, R26, UR17, 0x2 ;  /* 0x000000111a1a7c11 */ /* 0x000fe2000f8e10ff */
[----:B------:R1:W-:Y:S01]  /*1590*/  ATOMS.POPC.INC.32 RZ, [R24+URZ] ;  /* 0x0000000018ff7f8c */ /* 0x0003e2000d8000ff */
[----:B------:R-:W-:Y:S02]  /*15a0*/  LEA R23, R23, UR17, 0x2 ;  /* 0x0000001117177c11 */ /* 0x000fe4000f8e10ff */
[----:B------:R-:W-:Y:S01]  /*15b0*/  LEA R25, R25, UR17, 0x2 ;  /* 0x0000001119197c11 */ /* 0x000fe2000f8e10ff */
[----:B------:R2:W-:Y:S01]  /*15c0*/  ATOMS.POPC.INC.32 RZ, [R26+URZ] ;  /* 0x000000001aff7f8c */ /* 0x0005e2000d8000ff */
[----:B------:R-:W-:-:S02]  /*15d0*/  LEA R27, R27, UR17, 0x2 ;  /* 0x000000111b1b7c11 */ /* 0x000fc4000f8e10ff */
[----:B0-----:R-:W-:Y:S01]  /*15e0*/  SHF.R.U32.HI R29, RZ, UR16, R18 ;  /* 0x00000010ff1d7c19 */ /* 0x001fe20008011612 */
[----:B------:R0:W-:Y:S01]  /*15f0*/  ATOMS.POPC.INC.32 RZ, [R23+URZ] ;  /* 0x0000000017ff7f8c */ /* 0x0001e2000d8000ff */
[----:B-1----:R-:W-:Y:S02]  /*1600*/  SHF.R.U32.HI R24, RZ, UR16, R17 ;  /* 0x00000010ff187c19 */ /* 0x002fe40008011611 */
[----:B------:R-:W-:Y:S01]  /*1610*/  SHF.R.U32.HI R28, RZ, UR16, R15 ;  /* 0x00000010ff1c7c19 */ /* 0x000fe2000801160f */
[----:B------:R1:W-:Y:S01]  /*1620*/  ATOMS.POPC.INC.32 RZ, [R25+URZ] ;  /* 0x0000000019ff7f8c */ /* 0x0003e2000d8000ff */
[----:B--2---:R-:W-:Y:S02]  /*1630*/  SHF.R.U32.HI R26, RZ, UR16, R16 ;  /* 0x00000010ff1a7c19 */ /* 0x004fe40008011610 */
[----:B------:R-:W-:Y:S01]  /*1640*/  LOP3.LUT R29, R29, R22, RZ, 0x30, !PT ;  /* 0x000000161d1d7212 */ /* 0x000fe200078e30ff */
[----:B------:R2:W-:Y:S01]  /*1650*/  ATOMS.POPC.INC.32 RZ, [R27+URZ] ;  /* 0x000000001bff7f8c */ /* 0x0005e2000d8000ff */
[----:B0-----:R-:W-:-:S02]  /*1660*/  SHF.R.U32.HI R23, RZ, UR16, R2 ;  /* 0x00000010ff177c19 */ /* 0x001fc40008011602 */
[-C--:B------:R-:W-:Y:S02]  /*1670*/  LOP3.LUT R24, R24, R22.reuse, RZ, 0x30, !PT ;  /* 0x0000001618187212 */ /* 0x080fe400078e30ff */
[----:B-1----:R-:W-:Y:S02]  /*1680*/  SHF.R.U32.HI R25, RZ, UR16, R13 ;  /* 0x00000010ff197c19 */ /* 0x002fe4000801160d */
[-C--:B------:R-:W-:Y:S02]  /*1690*/  LOP3.LUT R26, R26, R22.reuse, RZ, 0x30, !PT ;  /* 0x000000161a1a7212 */ /* 0x080fe400078e30ff */
[----:B--2---:R-:W-:Y:S01]  /*16a0*/  SHF.R.U32.HI R27, RZ, UR16, R14 ;  /* 0x00000010ff1b7c19 */ /* 0x004fe2000801160e */
[----:B------:R-:W-:Y:S01]  /*16b0*/  UIADD3 UR16, UPT, UPT, UR16, 0x8, URZ ;  /* 0x0000000810107890 */ /* 0x000fe2000fffe0ff */
[----:B------:R-:W-:Y:S02]  /*16c0*/  LOP3.LUT R23, R23, R22, RZ, 0x30, !PT ;  /* 0x0000001617177212 */ /* 0x000fe400078e30ff */
[----:B------:R-:W-:-:S02]  /*16d0*/  LEA R29, R29, UR17, 0x2 ;  /* 0x000000111d1d7c11 */ /* 0x000fc4000f8e10ff */
[-C--:B------:R-:W-:Y:S02]  /*16e0*/  LOP3.LUT R25, R25, R22.reuse, RZ, 0x30, !PT ;  /* 0x0000001619197212 */ /* 0x080fe400078e30ff */
[----:B------:R-:W-:Y:S01]  /*16f0*/  ISETP.LE.AND P0, PT, R3, UR16, PT ;  /* 0x0000001003007c0c */ /* 0x000fe2000bf03270 */
[----:B------:R0:W-:Y:S01]  /*1700*/  ATOMS.POPC.INC.32 RZ, [R29+URZ] ;  /* 0x000000001dff7f8c */ /* 0x0001e2000d8000ff */
[----:B------:R-:W-:Y:S02]  /*1710*/  LEA R24, R24, UR17, 0x2 ;  /* 0x0000001118187c11 */ /* 0x000fe4000f8e10ff */
[-C--:B------:R-:W-:Y:S02]  /*1720*/  LOP3.LUT R27, R27, R22.reuse, RZ, 0x30, !PT ;  /* 0x000000161b1b7212 */ /* 0x080fe400078e30ff */
[----:B------:R-:W-:Y:S01]  /*1730*/  LEA R26, R26, UR17, 0x2 ;  /* 0x000000111a1a7c11 */ /* 0x000fe2000f8e10ff */
[----:B------:R0:W-:Y:S01]  /*1740*/  ATOMS.POPC.INC.32 RZ, [R24+URZ] ;  /* 0x0000000018ff7f8c */ /* 0x0001e2000d8000ff */
[----:B------:R-:W-:-:S02]  /*1750*/  LOP3.LUT R28, R28, R22, RZ, 0x30, !PT ;  /* 0x000000161c1c7212 */ /* 0x000fc400078e30ff */
[----:B------:R-:W-:Y:S01]  /*1760*/  LEA R23, R23, UR17, 0x2 ;  /* 0x0000001117177c11 */ /* 0x000fe2000f8e10ff */
[----:B------:R0:W-:Y:S01]  /*1770*/  ATOMS.POPC.INC.32 RZ, [R26+URZ] ;  /* 0x000000001aff7f8c */ /* 0x0001e2000d8000ff */
[----:B------:R-:W-:Y:S02]  /*1780*/  LEA R25, R25, UR17, 0x2 ;  /* 0x0000001119197c11 */ /* 0x000fe4000f8e10ff */
[----:B------:R-:W-:Y:S01]  /*1790*/  LEA R27, R27, UR17, 0x2 ;  /* 0x000000111b1b7c11 */ /* 0x000fe2000f8e10ff */
[----:B------:R0:W-:Y:S01]  /*17a0*/  ATOMS.POPC.INC.32 RZ, [R23+URZ] ;  /* 0x0000000017ff7f8c */ /* 0x0001e2000d8000ff */
[----:B------:R-:W-:-:S03]  /*17b0*/  LEA R28, R28, UR17, 0x2 ;  /* 0x000000111c1c7c11 */ /* 0x000fc6000f8e10ff */
[----:B------:R0:W-:Y:S04]  /*17c0*/  ATOMS.POPC.INC.32 RZ, [R25+URZ] ;  /* 0x0000000019ff7f8c */ /* 0x0001e8000d8000ff */
[----:B------:R0:W-:Y:S04]  /*17d0*/  ATOMS.POPC.INC.32 RZ, [R27+URZ] ;  /* 0x000000001bff7f8c */ /* 0x0001e8000d8000ff */
[----:B------:R0:W-:Y:S01]  /*17e0*/  ATOMS.POPC.INC.32 RZ, [R28+URZ] ;  /* 0x000000001cff7f8c */ /* 0x0001e2000d8000ff */
[----:B------:R-:W-:Y:S05]  /*17f0*/  @!P0 BRA `(.L_x_149) ;  /* 0xfffffff800dc8947 */ /* 0x000fea000383ffff */
.L_x_148:
[----:B------:R-:W-:Y:S05]  /*1800*/  BRA.U !UP0, `(.L_x_150) ;  /* 0xfffffff108dc7547 */ /* 0x000fea000b83ffff */
.L_x_145:
[----:B------:R-:W-:Y:S01]  /*1810*/  BAR.SYNC.DEFER_BLOCKING 0x0 ;  /* 0x0000000000007b1d */ /* 0x000fe20000010000 */
[----:B------:R-:W-:-:S05]  /*1820*/  ISETP.NE.AND P0, PT, R20, RZ, PT ;  /* 0x000000ff1400720c */ /* 0x000fca0003f05270 */
[----:B------:R-:W-:Y:S08]  /*1830*/  BSSY.RECONVERGENT B0, `(.L_x_151) ;  /* 0x0000164000007945 */ /* 0x000ff00003800200 */
[----:B------:R-:W-:Y:S05]  /*1840*/  @P0 BRA `(.L_x_152) ;  /* 0x0000001400880947 */ /* 0x000fea0003800000 */
[----:B------:R-:W-:Y:S01]  /*1850*/  UISETP.GE.U32.AND UP0, UPT, UR22, 0x7, UPT ;  /* 0x000000071600788c */ /* 0x000fe2000bf06070 */
[----:B0-23--:R-:W-:-:S08]  /*1860*/  IMAD.MOV.U32 R3, RZ, RZ, RZ ;  /* 0x000000ffff037224 */ /* 0x00dfd000078e00ff */
[----:B------:R-:W-:Y:S05]  /*1870*/  BRA.U !UP0, `(.L_x_153) ;  /* 0x00000005085c7547 */ /* 0x000fea000b800000 */
[----:B----4-:R-:W0:Y:S01]  /*1880*/  LDC.64 R2, c[0x0][0x380] ;  /* 0x0000e000ff027b82 */ /* 0x010e220000000a00 */
[----:B-1---5:R-:W-:-:S07]  /*1890*/  IMAD.MOV.U32 R5, RZ, RZ, RZ ;  /* 0x000000ffff057224 */ /* 0x022fce00078e00ff */
.L_x_170:
[----:B----4-:R-:W-:Y:S01]  /*18a0*/  IMAD R7, R5, 0x400, R0 ;  /* 0x0000040005077824 */ /* 0x010fe200078e0200 */
[----:B------:R-:W-:Y:S04]  /*18b0*/  BSSY.RECONVERGENT B1, `(.L_x_154) ;  /* 0x000000f000017945 */ /* 0x000fe80003800200 */
[----:B01----:R-:W1:Y:S04]  /*18c0*/  LDS R18, [R7] ;  /* 0x0000000007127984 */ /* 0x003e680000000800 */
[----:B--23--:R2:W3:Y:S04]  /*18d0*/  LDS R9, [R7+0x400] ;  /* 0x0004000007097984 */ /* 0x00c4e80000000800 */
[----:B------:R2:W4:Y:S04]  /*18e0*/  LDS R22, [R7+0x800] ;  /* 0x0008000007167984 */ /* 0x0005280000000800 */
[----:B------:R2:W0:Y:S04]  /*18f0*/  LDS R14, [R7+0xc00] ;  /* 0x000c0000070e7984 */ /* 0x0004280000000800 */
[----:B------:R2:W0:Y:S04]  /*1900*/  LDS R12, [R7+0x1000] ;  /* 0x00100000070c7984 */ /* 0x0004280000000800 */
[----:B------:R2:W0:Y:S04]  /*1910*/  LDS R6, [R7+0x1400] ;  /* 0x0014000007067984 */ /* 0x0004280000000800 */
[----:B------:R2:W0:Y:S04]  /*1920*/  LDS R8, [R7+0x1800] ;  /* 0x0018000007087984 */ /* 0x0004280000000800 */
[----:B------:R2:W0:Y:S01]  /*1930*/  LDS R10, [R7+0x1c00] ;  /* 0x001c0000070a7984 */ /* 0x0004220000000800 */
[----:B-1----:R-:W-:-:S13]  /*1940*/  ISETP.NE.AND P0, PT, R18, RZ, PT ;  /* 0x000000ff1200720c */ /* 0x002fda0003f05270 */
[----:B--234-:R-:W-:Y:S05]  /*1950*/  @!P0 BRA `(.L_x_155) ;  /* 0x0000000000108947 */ /* 0x01cfea0003800000 */
[----:B------:R-:W-:Y:S01]  /*1960*/  LEA R17, R5, R4, 0x8 ;  /* 0x0000000405117211 */ /* 0x000fe200078e40ff */
[----:B------:R-:W-:-:S04]  /*1970*/  IMAD.MOV.U32 R19, RZ, RZ, RZ ;  /* 0x000000ffff137224 */ /* 0x000fc800078e00ff */
[----:B0-----:R-:W-:-:S05]  /*1980*/  IMAD.WIDE.U32 R16, R17, 0x8, R2 ;  /* 0x0000000811107825 */ /* 0x001fca00078e0002 */
[----:B------:R1:W-:Y:S02]  /*1990*/  REDG.E.ADD.64.STRONG.GPU desc[UR20][R16.64], R18 ;  /* 0x000000121000798e */ /* 0x0003e4000c12e514 */
.L_x_155:
[----:B------:R-:W-:Y:S05]  /*19a0*/  BSYNC.RECONVERGENT B1 ;  /* 0x0000000000017941 */ /* 0x000fea0003800200 */
.L_x_154:
[----:B------:R-:W-:Y:S01]  /*19b0*/  ISETP.NE.AND P6, PT, R9, RZ, PT ;  /* 0x000000ff0900720c */ /* 0x000fe20003fc5270 */
[----:B------:R-:W-:Y:S01]  /*19c0*/  BSSY.RECONVERGENT B1, `(.L_x_156) ;  /* 0x000000e000017945 */ /* 0x000fe20003800200 */
[----:B------:R-:W-:Y:S02]  /*19d0*/  ISETP.NE.AND P0, PT, R22, RZ, PT ;  /* 0x000000ff1600720c */ /* 0x000fe40003f05270 */
[----:B0-----:R-:W-:Y:S02]  /*19e0*/  ISETP.NE.AND P1, PT, R14, RZ, PT ;  /* 0x000000ff0e00720c */ /* 0x001fe40003f25270 */
[----:B------:R-:W-:Y:S02]  /*19f0*/  ISETP.NE.AND P2, PT, R12, RZ, PT ;  /* 0x000000ff0c00720c */ /* 0x000fe40003f45270 */
[----:B------:R-:W-:Y:S02]  /*1a00*/  ISETP.NE.AND P3, PT, R6, RZ, PT ;  /* 0x000000ff0600720c */ /* 0x000fe40003f65270 */
[----:B------:R-:W-:-:S02]  /*1a10*/  ISETP.NE.AND P4, PT, R8, RZ, PT ;  /* 0x000000ff0800720c */ /* 0x000fc40003f85270 */
[----:B------:R-:W-:Y:S01]  /*1a20*/  ISETP.NE.AND P5, PT, R10, RZ, PT ;  /* 0x000000ff0a00720c */ /* 0x000fe20003fa5270 */
[----:B------:R-:W-:-:S12]  /*1a30*/  @!P6 BRA `(.L_x_157) ;  /* 0x000000000018e947 */ /* 0x000fd80003800000 */
[----:B-1----:R-:W-:Y:S02]  /*1a40*/  IMAD R17, R5, 0x100, R4 ;  /* 0x0000010005117824 */ /* 0x002fe400078e0204 */
[----:B------:R-:W-:Y:S02]  /*1a50*/  IMAD.MOV.U32 R18, RZ, RZ, R9 ;  /* 0x000000ffff127224 */ /* 0x000fe400078e0009 */
[----:B------:R-:W-:Y:S02]  /*1a60*/  VIADD R17, R17, 0x100 ;  /* 0x0000010011117836 */ /* 0x000fe40000000000 */
[----:B------:R-:W-:Y:S02]  /*1a70*/  IMAD.MOV.U32 R19, RZ, RZ, RZ ;  /* 0x000000ffff137224 */ /* 0x000fe400078e00ff */
[----:B------:R-:W-:-:S05]  /*1a80*/  IMAD.WIDE.U32 R16, R17, 0x8, R2 ;  /* 0x0000000811107825 */ /* 0x000fca00078e0002 */
[----:B------:R0:W-:Y:S02]  /*1a90*/  REDG.E.ADD.64.STRONG.GPU desc[UR20][R16.64], R18 ;  /* 0x000000121000798e */ /* 0x0001e4000c12e514 */
.L_x_157:
[----:B------:R-:W-:Y:S05]  /*1aa0*/  BSYNC.RECONVERGENT B1 ;  /* 0x0000000000017941 */ /* 0x000fea0003800200 */
.L_x_156:
[----:B------:R-:W-:Y:S04]  /*1ab0*/  BSSY.RECONVERGENT B1, `(.L_x_158) ;  /* 0x0000007000017945 */ /* 0x000fe80003800200 */
[----:B------:R-:W-:Y:S05]  /*1ac0*/  @!P0 BRA `(.L_x_159) ;  /* 0x0000000000148947 */ /* 0x000fea0003800000 */
[----:B01----:R-:W-:Y:S02]  /*1ad0*/  IMAD R17, R5, 0x100, R4 ;  /* 0x0000010005117824 */ /* 0x003fe400078e0204 */
[----:B------:R-:W-:-:S03]  /*1ae0*/  IMAD.MOV.U32 R23, RZ, RZ, RZ ;  /* 0x000000ffff177224 */ /* 0x000fc600078e00ff */
[----:B------:R-:W-:-:S05]  /*1af0*/  IADD3 R17, PT, PT, R17, 0x200, RZ ;  /* 0x0000020011117810 */ /* 0x000fca0007ffe0ff */
[----:B------:R-:W-:-:S05]  /*1b00*/  IMAD.WIDE.U32 R16, R17, 0x8, R2 ;  /* 0x0000000811107825 */ /* 0x000fca00078e0002 */
[----:B------:R2:W-:Y:S02]  /*1b10*/  REDG.E.ADD.64.STRONG.GPU desc[UR20][R16.64], R22 ;  /* 0x000000161000798e */ /* 0x0005e4000c12e514 */
.L_x_159:
[----:B------:R-:W-:Y:S05]  /*1b20*/  BSYNC.RECONVERGENT B1 ;  /* 0x0000000000017941 */ /* 0x000fea0003800200 */
.L_x_158:
[----:B------:R-:W-:Y:S04]  /*1b30*/  BSSY.RECONVERGENT B1, `(.L_x_160) ;  /* 0x0000007000017945 */ /* 0x000fe80003800200 */
[----:B------:R-:W-:Y:S05]  /*1b40*/  @!P1 BRA `(.L_x_161) ;  /* 0x0000000000149947 */ /* 0x000fea0003800000 */
[----:B012---:R-:W-:Y:S02]  /*1b50*/  IMAD R17, R5, 0x100, R4 ;  /* 0x0000010005117824 */ /* 0x007fe400078e0204 */
[----:B------:R-:W-:Y:S02]  /*1b60*/  IMAD.MOV.U32 R15, RZ, RZ, RZ ;  /* 0x000000ffff0f7224 */ /* 0x000fe400078e00ff */
[----:B------:R-:W-:-:S04]  /*1b70*/  VIADD R17, R17, 0x300 ;  /* 0x0000030011117836 */ /* 0x000fc80000000000 */
[----:B------:R-:W-:-:S05]  /*1b80*/  IMAD.WIDE.U32 R16, R17, 0x8, R2 ;  /* 0x0000000811107825 */ /* 0x000fca00078e0002 */
[----:B------:R3:W-:Y:S02]  /*1b90*/  REDG.E.ADD.64.STRONG.GPU desc[UR20][R16.64], R14 ;  /* 0x0000000e1000798e */ /* 0x0007e4000c12e514 */
.L_x_161:
[----:B------:R-:W-:Y:S05]  /*1ba0*/  BSYNC.RECONVERGENT B1 ;  /* 0x0000000000017941 */ /* 0x000fea0003800200 */
.L_x_160:
[----:B------:R-:W-:Y:S04]  /*1bb0*/  BSSY.RECONVERGENT B1, `(.L_x_162) ;  /* 0x0000007000017945 */ /* 0x000fe80003800200 */
[----:B------:R-:W-:Y:S05]  /*1bc0*/  @!P2 BRA `(.L_x_163) ;  /* 0x000000000014a947 */ /* 0x000fea0003800000 */
[----:B---3--:R-:W-:Y:S02]  /*1bd0*/  IMAD R15, R5, 0x100, R4 ;  /* 0x00000100050f7824 */ /* 0x008fe400078e0204 */
[----:B------:R-:W-:Y:S02]  /*1be0*/  HFMA2 R13, -RZ, RZ, 0, 0 ;  /* 0x00000000ff0d7431 */ /* 0x000fe400000001ff */
[----:B------:R-:W-:-:S04]  /*1bf0*/  VIADD R15, R15, 0x400 ;  /* 0x000004000f0f7836 */ /* 0x000fc80000000000 */
[----:B------:R-:W-:-:S05]  /*1c00*/  IMAD.WIDE.U32 R14, R15, 0x8, R2 ;  /* 0x000000080f0e7825 */ /* 0x000fca00078e0002 */
[----:B------:R4:W-:Y:S02]  /*1c10*/  REDG.E.ADD.64.STRONG.GPU desc[UR20][R14.64], R12 ;  /* 0x0000000c0e00798e */ /* 0x0009e4000c12e514 */
.L_x_163:
[----:B------:R-:W-:Y:S05]  /*1c20*/  BSYNC.RECONVERGENT B1 ;  /* 0x0000000000017941 */ /* 0x000fea0003800200 */
.L_x_162:
[----:B------:R-:W-:Y:S04]  /*1c30*/  BSSY.RECONVERGENT B1, `(.L_x_164) ;  /* 0x0000007000017945 */ /* 0x000fe80003800200 */
[----:B------:R-:W-:Y:S05]  /*1c40*/  @!P3 BRA `(.L_x_165) ;  /* 0x000000000014b947 */ /* 0x000fea0003800000 */
[----:B----4-:R-:W-:Y:S02]  /*1c50*/  IMAD R13, R5, 0x100, R4 ;  /* 0x00000100050d7824 */ /* 0x010fe400078e0204 */
[----:B------:R-:W-:Y:S02]  /*1c60*/  IMAD.MOV.U32 R7, RZ, RZ, RZ ;  /* 0x000000ffff077224 */ /* 0x000fe400078e00ff */
[----:B------:R-:W-:-:S04]  /*1c70*/  VIADD R13, R13, 0x500 ;  /* 0x000005000d0d7836 */ /* 0x000fc80000000000 */
[----:B------:R-:W-:-:S05]  /*1c80*/  IMAD.WIDE.U32 R12, R13, 0x8, R2 ;  /* 0x000000080d0c7825 */ /* 0x000fca00078e0002 */
[----:B------:R4:W-:Y:S02]  /*1c90*/  REDG.E.ADD.64.STRONG.GPU desc[UR20][R12.64], R6 ;  /* 0x000000060c00798e */ /* 0x0009e4000c12e514 */
.L_x_165:
[----:B------:R-:W-:Y:S05]  /*1ca0*/  BSYNC.RECONVERGENT B1 ;  /* 0x0000000000017941 */ /* 0x000fea0003800200 */
.L_x_164:
[----:B------:R-:W-:Y:S04]  /*1cb0*/  BSSY.RECONVERGENT B1, `(.L_x_166) ;  /* 0x0000007000017945 */ /* 0x000fe80003800200 */
[----:B------:R-:W-:Y:S05]  /*1cc0*/  @!P4 BRA `(.L_x_167) ;  /* 0x000000000014c947 */ /* 0x000fea0003800000 */
[----:B----4-:R-:W-:Y:S02]  /*1cd0*/  IMAD R7, R5, 0x100, R4 ;  /* 0x0000010005077824 */ /* 0x010fe400078e0204 */
[----:B------:R-:W-:Y:S02]  /*1ce0*/  IMAD.MOV.U32 R9, RZ, RZ, RZ ;  /* 0x000000ffff097224 */ /* 0x000fe400078e00ff */
[----:B------:R-:W-:-:S04]  /*1cf0*/  VIADD R7, R7, 0x600 ;  /* 0x0000060007077836 */ /* 0x000fc80000000000 */
[----:B------:R-:W-:-:S05]  /*1d00*/  IMAD.WIDE.U32 R6, R7, 0x8, R2 ;  /* 0x0000000807067825 */ /* 0x000fca00078e0002 */
[----:B------:R4:W-:Y:S02]  /*1d10*/  REDG.E.ADD.64.STRONG.GPU desc[UR20][R6.64], R8 ;  /* 0x000000080600798e */ /* 0x0009e4000c12e514 */
.L_x_167:
[----:B------:R-:W-:Y:S05]  /*1d20*/  BSYNC.RECONVERGENT B1 ;  /* 0x0000000000017941 */ /* 0x000fea0003800200 */
.L_x_166:
[----:B------:R-:W-:Y:S04]  /*1d30*/  BSSY.RECONVERGENT B1, `(.L_x_168) ;  /* 0x0000007000017945 */ /* 0x000fe80003800200 */
[----:B------:R-:W-:Y:S05]  /*1d40*/  @!P5 BRA `(.L_x_169) ;  /* 0x000000000014d947 */ /* 0x000fea0003800000 */
[----:B----4-:R-:W-:Y:S01]  /*1d50*/  LEA R7, R5, R4, 0x8 ;  /* 0x0000000405077211 */ /* 0x010fe200078e40ff */
[----:B------:R-:W-:-:S04]  /*1d60*/  IMAD.MOV.U32 R11, RZ, RZ, RZ ;  /* 0x000000ffff0b7224 */ /* 0x000fc800078e00ff */
[----:B------:R-:W-:-:S04]  /*1d70*/  VIADD R7, R7, 0x700 ;  /* 0x0000070007077836 */ /* 0x000fc80000000000 */
[----:B------:R-:W-:-:S05]  /*1d80*/  IMAD.WIDE.U32 R6, R7, 0x8, R2 ;  /* 0x0000000807067825 */ /* 0x000fca00078e0002 */
[----:B------:R4:W-:Y:S02]  /*1d90*/  REDG.E.ADD.64.STRONG.GPU desc[UR20][R6.64], R10 ;  /* 0x0000000a0600798e */ /* 0x0009e4000c12e514 */
.L_x_169:
[----:B------:R-:W-:Y:S05]  /*1da0*/  BSYNC.RECONVERGENT B1 ;  /* 0x0000000000017941 */ /* 0x000fea0003800200 */
.L_x_168:
[----:B------:R-:W-:-:S05]  /*1db0*/  VIADD R5, R5, 0x8 ;  /* 0x0000000805057836 */ /* 0x000fca0000000000 */
[----:B------:R-:W-:-:S13]  /*1dc0*/  ISETP.NE.AND P0, PT, R5, UR27, PT ;  /* 0x0000001b05007c0c */ /* 0x000fda000bf05270 */
[----:B------:R-:W-:Y:S05]  /*1dd0*/  @P0 BRA `(.L_x_170) ;  /* 0xfffffff800b00947 */ /* 0x000fea000383ffff */
[----:B------:R-:W-:-:S07]  /*1de0*/  IMAD.U32 R3, RZ, RZ, UR27 ;  /* 0x0000001bff037e24 */ /* 0x000fce000f8e00ff */
.L_x_153:
[----:B------:R-:W-:Y:S02]  /*1df0*/  UISETP.NE.AND UP0, UPT, UR24, URZ, UPT ;  /* 0x000000ff1800728c */ /* 0x000fe4000bf05270 */
[----:B----45:R-:W-:Y:S02]  /*1e00*/  IMAD.U32 R8, RZ, RZ, UR24 ;  /* 0x00000018ff087e24 */ /* 0x030fe4000f8e00ff */
[----:B-1----:R-:W-:-:S03]  /*1e10*/  IMAD.U32 R5, RZ, RZ, UR25 ;  /* 0x00000019ff057e24 */ /* 0x002fc6000f8e00ff */
[----:B------:R-:W-:Y:S01]  /*1e20*/  IADD3 R8, PT, PT, R8, -0x1, RZ ;  /* 0xffffffff08087810 */ /* 0x000fe20007ffe0ff */
[----:B------:R-:W-:Y:S01]  /*1e30*/  VIADD R5, R5, 0xffffffff ;  /* 0xffffffff05057836 */ /* 0x000fe20000000000 */
[----:B------:R-:W-:Y:S06]  /*1e40*/  BRA.U !UP0, `(.L_x_171) ;  /* 0x0000000508707547 */ /* 0x000fec000b800000 */
[----:B------:R-:W-:-:S13]  /*1e50*/  ISETP.GE.U32.AND P0, PT, R8, 0x3, PT ;  /* 0x000000030800780c */ /* 0x000fda0003f06070 */
[----:B------:R-:W-:Y:S05]  /*1e60*/  @!P0 BRA `(.L_x_172) ;  /* 0x0000000000bc8947 */ /* 0x000fea0003800000 */
[----:B------:R-:W-:Y:S01]  /*1e70*/  IMAD R7, R3, 0x400, R0 ;  /* 0x0000040003077824 */ /* 0x000fe200078e0200 */
[----:B------:R-:W-:Y:S04]  /*1e80*/  BSSY.RECONVERGENT B1, `(.L_x_173) ;  /* 0x000000f000017945 */ /* 0x000fe80003800200 */
[----:B------:R-:W1:Y:S04]  /*1e90*/  LDS R12, [R7] ;  /* 0x00000000070c7984 */ /* 0x000e680000000800 */
[----:B------:R-:W4:Y:S04]  /*1ea0*/  LDS R9, [R7+0x400] ;  /* 0x0004000007097984 */ /* 0x000f280000000800 */
[----:B------:R-:W5:Y:S04]  /*1eb0*/  LDS R6, [R7+0x800] ;  /* 0x0008000007067984 */ /* 0x000f680000000800 */
[----:B------:R-:W0:Y:S01]  /*1ec0*/  LDS R2, [R7+0xc00] ;  /* 0x000c000007027984 */ /* 0x000e220000000800 */
[----:B-1----:R-:W-:-:S02]  /*1ed0*/  ISETP.NE.AND P0, PT, R12, RZ, PT ;  /* 0x000000ff0c00720c */ /* 0x002fc40003f05270 */
[----:B----4-:R-:W-:Y:S02]  /*1ee0*/  ISETP.NE.AND P1, PT, R9, RZ, PT ;  /* 0x000000ff0900720c */ /* 0x010fe40003f25270 */
[----:B-----5:R-:W-:Y:S02]  /*1ef0*/  ISETP.NE.AND P2, PT, R6, RZ, PT ;  /* 0x000000ff0600720c */ /* 0x020fe40003f45270 */
[----:B0-----:R-:W-:-:S07]  /*1f00*/  ISETP.NE.AND P3, PT, R2, RZ, PT ;  /* 0x000000ff0200720c */ /* 0x001fce0003f65270 */
[----:B------:R-:W-:Y:S06]  /*1f10*/  @!P0 BRA `(.L_x_174) ;  /* 0x0000000000148947 */ /* 0x000fec0003800000 */
[----:B------:R-:W0:Y:S01]  /*1f20*/  LDC.64 R10, c[0x0][0x380] ;  /* 0x0000e000ff0a7b82 */ /* 0x000e220000000a00 */
[----:B------:R-:W-:Y:S02]  /*1f30*/  IMAD R7, R3, 0x100, R4 ;  /* 0x0000010003077824 */ /* 0x000fe400078e0204 */
[----:B------:R-:W-:Y:S02]  /*1f40*/  IMAD.MOV.U32 R13, RZ, RZ, RZ ;  /* 0x000000ffff0d7224 */ /* 0x000fe400078e00ff */
[----:B0-----:R-:W-:-:S05]  /*1f50*/  IMAD.WIDE.U32 R10, R7, 0x8, R10 ;  /* 0x00000008070a7825 */ /* 0x001fca00078e000a */
[----:B------:R0:W-:Y:S02]  /*1f60*/  REDG.E.ADD.64.STRONG.GPU desc[UR20][R10.64], R12 ;  /* 0x0000000c0a00798e */ /* 0x0001e4000c12e514 */
.L_x_174:
[----:B------:R-:W-:Y:S05]  /*1f70*/  BSYNC.RECONVERGENT B1 ;  /* 0x0000000000017941 */ /* 0x000fea0003800200 */
.L_x_173:
[----:B------:R-:W-:Y:S04]  /*1f80*/  BSSY.RECONVERGENT B1, `(.L_x_175) ;  /* 0x0000009000017945 */ /* 0x000fe80003800200 */
[----:B------:R-:W-:Y:S05]  /*1f90*/  @!P1 BRA `(.L_x_176) ;  /* 0x00000000001c9947 */ /* 0x000fea0003800000 */
[----:B0-----:R-:W0:Y:S01]  /*1fa0*/  LDC.64 R10, c[0x0][0x380] ;  /* 0x0000e000ff0a7b82 */ /* 0x001e220000000a00 */
[----:B------:R-:W-:Y:S01]  /*1fb0*/  IMAD R7, R3, 0x100, R4 ;  /* 0x0000010003077824 */ /* 0x000fe200078e0204 */
[----:B------:R-:W-:Y:S01]  /*1fc0*/  MOV R12, R9 ;  /* 0x00000009000c7202 */ /* 0x000fe20000000f00 */
[----:B------:R-:W-:Y:S02]  /*1fd0*/  IMAD.MOV.U32 R13, RZ, RZ, RZ ;  /* 0x000000ffff0d7224 */ /* 0x000fe400078e00ff */
[----:B------:R-:W-:-:S04]  /*1fe0*/  VIADD R7, R7, 0x100 ;  /* 0x0000010007077836 */ /* 0x000fc80000000000 */
[----:B0-----:R-:W-:-:S05]  /*1ff0*/  IMAD.WIDE.U32 R10, R7, 0x8, R10 ;  /* 0x00000008070a7825 */ /* 0x001fca00078e000a */
[----:B------:R1:W-:Y:S02]  /*2000*/  REDG.E.ADD.64.STRONG.GPU desc[UR20][R10.64], R12 ;  /* 0x0000000c0a00798e */ /* 0x0003e4000c12e514 */
.L_x_176:
[----:B------:R-:W-:Y:S05]  /*2010*/  BSYNC.RECONVERGENT B1 ;  /* 0x0000000000017941 */ /* 0x000fea0003800200 */
.L_x_175:
[----:B------:R-:W-:Y:S04]  /*2020*/  BSSY.RECONVERGENT B1, `(.L_x_177) ;  /* 0x0000008000017945 */ /* 0x000fe80003800200 */
[----:B------:R-:W-:Y:S05]  /*2030*/  @!P2 BRA `(.L_x_178) ;  /* 0x000000000018a947 */ /* 0x000fea0003800000 */
[----:B01----:R-:W0:Y:S01]  /*2040*/  LDC.64 R10, c[0x0][0x380] ;  /* 0x0000e000ff0a7b82 */ /* 0x003e220000000a00 */
[----:B------:R-:W-:-:S04]  /*2050*/  IMAD R7, R3, 0x100, R4 ;  /* 0x0000010003077824 */ /* 0x000fc800078e0204 */
[----:B------:R-:W-:-:S04]  /*2060*/  VIADD R7, R7, 0x200 ;  /* 0x0000020007077836 */ /* 0x000fc80000000000 */
[----:B0-----:R-:W-:-:S04]  /*2070*/  IMAD.WIDE.U32 R10, R7, 0x8, R10 ;  /* 0x00000008070a7825 */ /* 0x001fc800078e000a */
[----:B------:R-:W-:-:S05]  /*2080*/  IMAD.MOV.U32 R7, RZ, RZ, RZ ;  /* 0x000000ffff077224 */ /* 0x000fca00078e00ff */
[----:B------:R4:W-:Y:S02]  /*2090*/  REDG.E.ADD.64.STRONG.GPU desc[UR20][R10.64], R6 ;  /* 0x000000060a00798e */ /* 0x0009e4000c12e514 */
.L_x_178:
[----:B------:R-:W-:Y:S05]  /*20a0*/  BSYNC.RECONVERGENT B1 ;  /* 0x0000000000017941 */ /* 0x000fea0003800200 */
.L_x_177:
[----:B------:R-:W-:Y:S04]  /*20b0*/  BSSY.RECONVERGENT B1, `(.L_x_179) ;  /* 0x0000009000017945 */ /* 0x000fe80003800200 */
[----:B------:R-:W-:Y:S05]  /*20c0*/  @!P3 BRA `(.L_x_180) ;  /* 0x00000000001cb947 */ /* 0x000fea0003800000 */
[----:B----4-:R-:W4:Y:S01]  /*20d0*/  LDC.64 R6, c[0x0][0x380] ;  /* 0x0000e000ff067b82 */ /* 0x010f220000000a00 */
[----:B------:R-:W-:Y:S01]  /*20e0*/  IMAD R9, R3, 0x100, R4 ;  /* 0x0000010003097824 */ /* 0x000fe200078e0204 */
[----:B01----:R-:W-:Y:S01]  /*20f0*/  MOV R10, R2 ;  /* 0x00000002000a7202 */ /* 0x003fe20000000f00 */
[----:B------:R-:W-:Y:S02]  /*2100*/  IMAD.MOV.U32 R11, RZ, RZ, RZ ;  /* 0x000000ffff0b7224 */ /* 0x000fe400078e00ff */
[----:B------:R-:W-:-:S04]  /*2110*/  VIADD R9, R9, 0x300 ;  /* 0x0000030009097836 */ /* 0x000fc80000000000 */
[----:B----4-:R-:W-:-:S05]  /*2120*/  IMAD.WIDE.U32 R6, R9, 0x8, R6 ;  /* 0x0000000809067825 */ /* 0x010fca00078e0006 */
[----:B------:R0:W-:Y:S02]  /*2130*/  REDG.E.ADD.64.STRONG.GPU desc[UR20][R6.64], R10 ;  /* 0x0000000a0600798e */ /* 0x0001e4000c12e514 */
.L_x_180:
[----:B------:R-:W-:Y:S05]  /*2140*/  BSYNC.RECONVERGENT B1 ;  /* 0x0000000000017941 */ /* 0x000fea0003800200 */
.L_x_179:
[----:B------:R-:W-:-:S07]  /*2150*/  VIADD R3, R3, 0x4 ;  /* 0x0000000403037836 */ /* 0x000fce0000000000 */
.L_x_172:
[----:B------:R-:W-:Y:S01]  /*2160*/  UISETP.NE.AND UP0, UPT, UR25, URZ, UPT ;  /* 0x000000ff1900728c */ /* 0x000fe2000bf05270 */
[----:B------:R-:W-:Y:S08]  /*2170*/  BSSY.RECONVERGENT B1, `(.L_x_171) ;  /* 0x0000029000017945 */ /* 0x000ff00003800200 */
[----:B------:R-:W-:Y:S05]  /*2180*/  BRA.U !UP0, `(.L_x_181) ;  /* 0x00000001089c7547 */ /* 0x000fea000b800000 */
[----:B------:R-:W-:-:S13]  /*2190*/  ISETP.NE.AND P0, PT, R5, RZ, PT ;  /* 0x000000ff0500720c */ /* 0x000fda0003f05270 */
[----:B------:R-:W-:Y:S05]  /*21a0*/  @!P0 BRA `(.L_x_182) ;  /* 0x0000000000648947 */ /* 0x000fea0003800000 */
[----:B0---4-:R-:W-:Y:S01]  /*21b0*/  IMAD R6, R3, 0x400, R0 ;  /* 0x0000040003067824 */ /* 0x011fe200078e0200 */
[----:B------:R-:W-:Y:S04]  /*21c0*/  BSSY.RECONVERGENT B2, `(.L_x_183) ;  /* 0x000000c000027945 */ /* 0x000fe80003800200 */
[----:B------:R-:W0:Y:S04]  /*21d0*/  LDS R2, [R6] ;  /* 0x0000000006027984 */ /* 0x000e280000000800 */
[----:B------:R-:W4:Y:S01]  /*21e0*/  LDS R9, [R6+0x400] ;  /* 0x0004000006097984 */ /* 0x000f220000000800 */
[----:B0-----:R-:W-:-:S02]  /*21f0*/  ISETP.NE.AND P0, PT, R2, RZ, PT ;  /* 0x000000ff0200720c */ /* 0x001fc40003f05270 */
[----:B----4-:R-:W-:-:S11]  /*2200*/  ISETP.NE.AND P1, PT, R9, RZ, PT ;  /* 0x000000ff0900720c */ /* 0x010fd60003f25270 */
[----:B------:R-:W-:Y:S05]  /*2210*/  @!P0 BRA `(.L_x_184) ;  /* 0x0000000000188947 */ /* 0x000fea0003800000 */
[----:B------:R-:W0:Y:S01]  /*2220*/  LDC.64 R6, c[0x0][0x380] ;  /* 0x0000e000ff067b82 */ /* 0x000e220000000a00 */
[----:B-1----:R-:W-:-:S04]  /*2230*/  IMAD R11, R3, 0x100, R4 ;  /* 0x00000100030b7824 */ /* 0x002fc800078e0204 */
[----:B0-----:R-:W-:-:S04]  /*2240*/  IMAD.WIDE.U32 R10, R11, 0x8, R6 ;  /* 0x000000080b0a7825 */ /* 0x001fc800078e0006 */
[----:B------:R-:W-:Y:S02]  /*2250*/  IMAD.MOV.U32 R6, RZ, RZ, R2 ;  /* 0x000000ffff067224 */ /* 0x000fe400078e0002 */
[----:B------:R-:W-:-:S05]  /*2260*/  IMAD.MOV.U32 R7, RZ, RZ, RZ ;  /* 0x000000ffff077224 */ /* 0x000fca00078e00ff */
[----:B------:R0:W-:Y:S02]  /*2270*/  REDG.E.ADD.64.STRONG.GPU desc[UR20][R10.64], R6 ;  /* 0x000000060a00798e */ /* 0x0001e4000c12e514 */
.L_x_184:
[----:B------:R-:W-:Y:S05]  /*2280*/  BSYNC.RECONVERGENT B2 ;  /* 0x0000000000027941 */ /* 0x000fea0003800200 */
.L_x_183:
[----:B------:R-:W-:Y:S04]  /*2290*/  BSSY.RECONVERGENT B2, `(.L_x_185) ;  /* 0x0000009000027945 */ /* 0x000fe80003800200 */
[----:B------:R-:W-:Y:S05]  /*22a0*/  @!P1 BRA `(.L_x_186) ;  /* 0x00000000001c9947 */ /* 0x000fea0003800000 */
[----:B0-----:R-:W0:Y:S01]  /*22b0*/  LDC.64 R6, c[0x0][0x380] ;  /* 0x0000e000ff067b82 */ /* 0x001e220000000a00 */
[----:B------:R-:W-:-:S05]  /*22c0*/  LEA R2, R3, R4, 0x8 ;  /* 0x0000000403027211 */ /* 0x000fca00078e40ff */
[----:B-1----:R-:W-:-:S04]  /*22d0*/  VIADD R11, R2, 0x100 ;  /* 0x00000100020b7836 */ /* 0x002fc80000000000 */
[----:B0-----:R-:W-:-:S04]  /*22e0*/  IMAD.WIDE.U32 R10, R11, 0x8, R6 ;  /* 0x000000080b0a7825 */ /* 0x001fc800078e0006 */
[----:B------:R-:W-:Y:S02]  /*22f0*/  IMAD.MOV.U32 R6, RZ, RZ, R9 ;  /* 0x000000ffff067224 */ /* 0x000fe400078e0009 */
[----:B------:R-:W-:-:S05]  /*2300*/  IMAD.MOV.U32 R7, RZ, RZ, RZ ;  /* 0x000000ffff077224 */ /* 0x000fca00078e00ff */
[----:B------:R4:W-:Y:S02]  /*2310*/  REDG.E.ADD.64.STRONG.GPU desc[UR20][R10.64], R6 ;  /* 0x000000060a00798e */ /* 0x0009e4000c12e514 */
.L_x_186:
[----:B------:R-:W-:Y:S05]  /*2320*/  BSYNC.RECONVERGENT B2 ;  /* 0x0000000000027941 */ /* 0x000fea0003800200 */
.L_x_185:
[----:B------:R-:W-:-:S07]  /*2330*/  VIADD R3, R3, 0x2 ;  /* 0x0000000203037836 */ /* 0x000fce0000000000 */
.L_x_182:
[----:B------:R-:W-:-:S09]  /*2340*/  UISETP.NE.AND UP0, UPT, UR9, URZ, UPT ;  /* 0x000000ff0900728c */ /* 0x000fd2000bf05270 */
[----:B------:R-:W-:Y:S05]  /*2350*/  BRA.U !UP0, `(.L_x_181) ;  /* 0x0000000108287547 */ /* 0x000fea000b800000 */
[----:B------:R-:W-:-:S05]  /*2360*/  IMAD R2, R3, 0x400, R0 ;  /* 0x0000040003027824 */ /* 0x000fca00078e0200 */
[----:B------:R-:W5:Y:S02]  /*2370*/  LDS R9, [R2] ;  /* 0x0000000002097984 */ /* 0x000f640000000800 */
[----:B-----5:R-:W-:-:S13]  /*2380*/  ISETP.NE.AND P0, PT, R9, RZ, PT ;  /* 0x000000ff0900720c */ /* 0x020fda0003f05270 */
[----:B------:R-:W-:Y:S05]  /*2390*/  @!P0 BRA `(.L_x_181) ;  /* 0x0000000000188947 */ /* 0x000fea0003800000 */
[----:B0---4-:R-:W0:Y:S01]  /*23a0*/  LDC.64 R6, c[0x0][0x380] ;  /* 0x0000e000ff067b82 */ /* 0x011e220000000a00 */
[----:B------:R-:W-:-:S04]  /*23b0*/  IMAD R3, R3, 0x100, R4 ;  /* 0x0000010003037824 */ /* 0x000fc800078e0204 */
[----:B0-----:R-:W-:Y:S01]  /*23c0*/  IMAD.WIDE.U32 R2, R3, 0x8, R6 ;  /* 0x0000000803027825 */ /* 0x001fe200078e0006 */
[----:B------:R-:W-:-:S03]  /*23d0*/  MOV R6, R9 ;  /* 0x0000000900067202 */ /* 0x000fc60000000f00 */
[----:B------:R-:W-:-:S05]  /*23e0*/  IMAD.MOV.U32 R7, RZ, RZ, RZ ;  /* 0x000000ffff077224 */ /* 0x000fca00078e00ff */
[----:B------:R0:W-:Y:S02]  /*23f0*/  REDG.E.ADD.64.STRONG.GPU desc[UR20][R2.64], R6 ;  /* 0x000000060200798e */ /* 0x0001e4000c12e514 */
.L_x_181:
[----:B------:R-:W-:Y:S05]  /*2400*/  BSYNC.RECONVERGENT B1 ;  /* 0x0000000000017941 */ /* 0x000fea0003800200 */
.L_x_171:
[----:B------:R-:W-:-:S13]  /*2410*/  ISETP.GT.U32.AND P0, PT, R4, 0x7f, PT ;  /* 0x0000007f0400780c */ /* 0x000fda0003f04070 */
[----:B------:R-:W-:Y:S05]  /*2420*/  @P0 BRA `(.L_x_152) ;  /* 0x0000000800900947 */ /* 0x000fea0003800000 */
[----:B------:R-:W-:Y:S01]  /*2430*/  UISETP.GE.U32.AND UP0, UPT, UR22, 0x7, UPT ;  /* 0x000000071600788c */ /* 0x000fe2000bf06070 */
[----:B0-----:R-:W-:-:S08]  /*2440*/  IMAD.MOV.U32 R3, RZ, RZ, RZ ;  /* 0x000000ffff037224 */ /* 0x001fd000078e00ff */
[----:B------:R-:W-:Y:S05]  /*2450*/  BRA.U !UP0, `(.L_x_187) ;  /* 0x0000000508147547 */ /* 0x000fea000b800000 */
[----:B------:R-:W0:Y:S01]  /*2460*/  LDC.64 R2, c[0x0][0x380] ;  /* 0x0000e000ff027b82 */ /* 0x000e220000000a00 */
[----:B------:R-:W-:-:S07]  /*2470*/  IMAD.MOV.U32 R9, RZ, RZ, RZ ;  /* 0x000000ffff097224 */ /* 0x000fce00078e00ff */
.L_x_204:
[C---:B01--4-:R-:W-:Y:S01]  /*2480*/  IMAD R11, R9.reuse, 0x400, R0 ;  /* 0x00000400090b7824 */ /* 0x053fe200078e0200 */
[----:B------:R-:W-:Y:S01]  /*2490*/  BSSY.RECONVERGENT B1, `(.L_x_188) ;  /* 0x0000011000017945 */ /* 0x000fe20003800200 */
[C---:B--23--:R-:W-:Y:S02]  /*24a0*/  IMAD R7, R9.reuse, 0x100, R4 ;  /* 0x0000010009077824 */ /* 0x04cfe400078e0204 */
[----:B------:R-:W-:Y:S01]  /*24b0*/  VIADD R9, R9, 0x8 ;  /* 0x0000000809097836 */ /* 0x000fe20000000000 */
[----:B---3--:R-:W1:Y:S01]  /*24c0*/  LDS R14, [R11+0x200] ;  /* 0x000200000b0e7984 */ /* 0x008e620000000800 */
[----:B0-----:R-:W-:-:S03]  /*24d0*/  IMAD.WIDE.U32 R6, R7, 0x8, R2 ;  /* 0x0000000807067825 */ /* 0x001fc600078e0002 */
[----:B------:R-:W0:Y:S04]  /*24e0*/  LDS R13, [R11+0x600] ;  /* 0x000600000b0d7984 */ /* 0x000e280000000800 */
[----:B--2---:R2:W3:Y:S04]  /*24f0*/  LDS R17, [R11+0xa00] ;  /* 0x000a00000b117984 */ /* 0x0044e80000000800 */
[----:B------:R2:W4:Y:S04]  /*2500*/  LDS R18, [R11+0xe00] ;  /* 0x000e00000b127984 */ /* 0x0005280000000800 */
[----:B------:R2:W2:Y:S04]  /*2510*/  LDS R19, [R11+0x1200] ;  /* 0x001200000b137984 */ /* 0x0004a80000000800 */
[----:B------:R0:W2:Y:S04]  /*2520*/  LDS R16, [R11+0x1600] ;  /* 0x001600000b107984 */ /* 0x0000a80000000800 */
[----:B------:R0:W2:Y:S04]  /*2530*/  LDS R12, [R11+0x1a00] ;  /* 0x001a00000b0c7984 */ /* 0x0000a80000000800 */
[----:B------:R0:W2:Y:S01]  /*2540*/  LDS R10, [R11+0x1e00] ;  /* 0x001e00000b0a7984 */ /* 0x0000a20000000800 */
[----:B-1----:R-:W-:-:S02]  /*2550*/  ISETP.NE.AND P0, PT, R14, RZ, PT ;  /* 0x000000ff0e00720c */ /* 0x002fc40003f05270 */
[----:B0-----:R-:W-:-:S11]  /*2560*/  ISETP.NE.AND P1, PT, R13, RZ, PT ;  /* 0x000000ff0d00720c */ /* 0x001fd60003f25270 */
[----:B---34-:R-:W-:Y:S05]  /*2570*/  @!P0 BRA `(.L_x_189) ;  /* 0x0000000000088947 */ /* 0x018fea0003800000 */
[----:B------:R-:W-:-:S05]  /*2580*/  HFMA2 R15, -RZ, RZ, 0, 0 ;  /* 0x00000000ff0f7431 */ /* 0x000fca00000001ff */
[----:B------:R0:W-:Y:S02]  /*2590*/  REDG.E.ADD.64.STRONG.GPU desc[UR20][R6.64+0x400], R14 ;  /* 0x0004000e0600798e */ /* 0x0001e4000c12e514 */
.L_x_189:
[----:B------:R-:W-:Y:S05]  /*25a0*/  BSYNC.RECONVERGENT B1 ;  /* 0x0000000000017941 */ /* 0x000fea0003800200 */
.L_x_188:
[----:B------:R-:W-:Y:S04]  /*25b0*/  BSSY.RECONVERGENT B1, `(.L_x_190) ;  /* 0x0000005000017945 */ /* 0x000fe80003800200 */
[----:B------:R-:W-:Y:S05]  /*25c0*/  @!P1 BRA `(.L_x_191) ;  /* 0x00000000000c9947 */ /* 0x000fea0003800000 */
[----:B0-----:R-:W-:Y:S02]  /*25d0*/  IMAD.MOV.U32 R14, RZ, RZ, R13 ;  /* 0x000000ffff0e7224 */ /* 0x001fe400078e000d */
[----:B------:R-:W-:-:S05]  /*25e0*/  IMAD.MOV.U32 R15, RZ, RZ, RZ ;  /* 0x000000ffff0f7224 */ /* 0x000fca00078e00ff */
[----:B------:R1:W-:Y:S02]  /*25f0*/  REDG.E.ADD.64.STRONG.GPU desc[UR20][R6.64+0xc00], R14 ;  /* 0x000c000e0600798e */ /* 0x0003e4000c12e514 */
.L_x_191:
[----:B------:R-:W-:Y:S05]  /*2600*/  BSYNC.RECONVERGENT B1 ;  /* 0x0000000000017941 */ /* 0x000fea0003800200 */
.L_x_190:
[----:B------:R-:W-:Y:S01]  /*2610*/  ISETP.NE.AND P6, PT, R17, RZ, PT ;  /* 0x000000ff1100720c */ /* 0x000fe20003fc5270 */
[----:B------:R-:W-:Y:S01]  /*2620*/  BSSY.RECONVERGENT B1, `(.L_x_192) ;  /* 0x000000b000017945 */ /* 0x000fe20003800200 */
[----:B------:R-:W-:Y:S02]  /*2630*/  ISETP.NE.AND P0, PT, R9, UR27, PT ;  /* 0x0000001b09007c0c */ /* 0x000fe4000bf05270 */
[----:B------:R-:W-:Y:S02]  /*2640*/  ISETP.NE.AND P1, PT, R18, RZ, PT ;  /* 0x000000ff1200720c */ /* 0x000fe40003f25270 */
[----:B--2---:R-:W-:Y:S02]  /*2650*/  ISETP.NE.AND P2, PT, R19, RZ, PT ;  /* 0x000000ff1300720c */ /* 0x004fe40003f45270 */
[----:B------:R-:W-:Y:S02]  /*2660*/  ISETP.NE.AND P3, PT, R16, RZ, PT ;  /* 0x000000ff1000720c */ /* 0x000fe40003f65270 */
[----:B------:R-:W-:-:S02]  /*2670*/  ISETP.NE.AND P4, PT, R12, RZ, PT ;  /* 0x000000ff0c00720c */ /* 0x000fc40003f85270 */
[----:B------:R-:W-:Y:S01]  /*2680*/  ISETP.NE.AND P5, PT, R10, RZ, PT ;  /* 0x000000ff0a00720c */ /* 0x000fe20003fa5270 */
[----:B------:R-:W-:-:S12]  /*2690*/  @!P6 BRA `(.L_x_193) ;  /* 0x00000000000ce947 */ /* 0x000fd80003800000 */
[----:B01----:R-:W-:Y:S02]  /*26a0*/  IMAD.MOV.U32 R14, RZ, RZ, R17 ;  /* 0x000000ffff0e7224 */ /* 0x003fe400078e0011 */
[----:B------:R-:W-:-:S05]  /*26b0*/  IMAD.MOV.U32 R15, RZ, RZ, RZ ;  /* 0x000000ffff0f7224 */ /* 0x000fca00078e00ff */
[----:B------:R2:W-:Y:S02]  /*26c0*/  REDG.E.ADD.64.STRONG.GPU desc[UR20][R6.64+0x1400], R14 ;  /* 0x0014000e0600798e */ /* 0x0005e4000c12e514 */
.L_x_193:
[----:B------:R-:W-:Y:S05]  /*26d0*/  BSYNC.RECONVERGENT B1 ;  /* 0x0000000000017941 */ /* 0x000fea0003800200 */
.L_x_192:
[----:B------:R-:W-:Y:S04]  /*26e0*/  BSSY.RECONVERGENT B1, `(.L_x_194) ;  /* 0x0000005000017945 */ /* 0x000fe80003800200 */
[----:B------:R-:W-:Y:S05]  /*26f0*/  @!P1 BRA `(.L_x_195) ;  /* 0x00000000000c9947 */ /* 0x000fea0003800000 */
[----:B012---:R-:W-:Y:S02]  /*2700*/  IMAD.MOV.U32 R14, RZ, RZ, R18 ;  /* 0x000000ffff0e7224 */ /* 0x007fe400078e0012 */
[----:B------:R-:W-:-:S05]  /*2710*/  IMAD.MOV.U32 R15, RZ, RZ, RZ ;  /* 0x000000ffff0f7224 */ /* 0x000fca00078e00ff */
[----:B------:R3:W-:Y:S02]  /*2720*/  REDG.E.ADD.64.STRONG.GPU desc[UR20][R6.64+0x1c00], R14 ;  /* 0x001c000e0600798e */ /* 0x0007e4000c12e514 */
.L_x_195:
[----:B------:R-:W-:Y:S05]  /*2730*/  BSYNC.RECONVERGENT B1 ;  /* 0x0000000000017941 */ /* 0x000fea0003800200 */
.L_x_194:
[----:B------:R-:W-:Y:S04]  /*2740*/  BSSY.RECONVERGENT B1, `(.L_x_196) ;  /* 0x0000005000017945 */ /* 0x000fe80003800200 */
[----:B------:R-:W-:Y:S05]  /*2750*/  @!P2 BRA `(.L_x_197) ;  /* 0x00000000000ca947 */ /* 0x000fea0003800000 */
[----:B0123--:R-:W-:Y:S01]  /*2760*/  MOV R14, R19 ;  /* 0x00000013000e7202 */ /* 0x00ffe20000000f00 */
[----:B------:R-:W-:-:S05]  /*2770*/  IMAD.MOV.U32 R15, RZ, RZ, RZ ;  /* 0x000000ffff0f7224 */ /* 0x000fca00078e00ff */
[----:B------:R4:W-:Y:S02]  /*2780*/  REDG.E.ADD.64.STRONG.GPU desc[UR20][R6.64+0x2400], R14 ;  /* 0x0024000e0600798e */ /* 0x0009e4000c12e514 */
.L_x_197:
[----:B------:R-:W-:Y:S05]  /*2790*/  BSYNC.RECONVERGENT B1 ;  /* 0x0000000000017941 */ /* 0x000fea0003800200 */
.L_x_196:
[----:B------:R-:W-:Y:S04]  /*27a0*/  BSSY.RECONVERGENT B1, `(.L_x_198) ;  /* 0x0000004000017945 */ /* 0x000fe80003800200 */
[----:B------:R-:W-:Y:S05]  /*27b0*/  @!P3 BRA `(.L_x_199) ;  /* 0x000000000008b947 */ /* 0x000fea0003800000 */
[----:B------:R-:W-:-:S05]  /*27c0*/  IMAD.MOV.U32 R17, RZ, RZ, RZ ;  /* 0x000000ffff117224 */ /* 0x000fca00078e00ff */
[----:B------:R0:W-:Y:S02]  /*27d0*/  REDG.E.ADD.64.STRONG.GPU desc[UR20][R6.64+0x2c00], R16 ;  /* 0x002c00100600798e */ /* 0x0001e4000c12e514 */
.L_x_199:
[----:B------:R-:W-:Y:S05]  /*27e0*/  BSYNC.RECONVERGENT B1 ;  /* 0x0000000000017941 */ /* 0x000fea0003800200 */
.L_x_198:
[----:B------:R-:W-:Y:S04]  /*27f0*/  BSSY.RECONVERGENT B1, `(.L_x_200) ;  /* 0x0000004000017945 */ /* 0x000fe80003800200 */
[----:B------:R-:W-:Y:S05]  /*2800*/  @!P4 BRA `(.L_x_201) ;  /* 0x000000000008c947 */ /* 0x000fea0003800000 */
[----:B------:R-:W-:-:S05]  /*2810*/  IMAD.MOV.U32 R13, RZ, RZ, RZ ;  /* 0x000000ffff0d7224 */ /* 0x000fca00078e00ff */
[----:B------:R0:W-:Y:S02]  /*2820*/  REDG.E.ADD.64.STRONG.GPU desc[UR20][R6.64+0x3400], R12 ;  /* 0x0034000c0600798e */ /* 0x0001e4000c12e514 */
.L_x_201:
[----:B------:R-:W-:Y:S05]  /*2830*/  BSYNC.RECONVERGENT B1 ;  /* 0x0000000000017941 */ /* 0x000fea0003800200 */
.L_x_200:
[----:B------:R-:W-:Y:S04]  /*2840*/  BSSY.RECONVERGENT B1, `(.L_x_202) ;  /* 0x0000004000017945 */ /* 0x000fe80003800200 */
[----:B------:R-:W-:Y:S05]  /*2850*/  @!P5 BRA `(.L_x_203) ;  /* 0x000000000008d947 */ /* 0x000fea0003800000 */
[----:B------:R-:W-:-:S05]  /*2860*/  IMAD.MOV.U32 R11, RZ, RZ, RZ ;  /* 0x000000ffff0b7224 */ /* 0x000fca00078e00ff */
[----:B------:R0:W-:Y:S02]  /*2870*/  REDG.E.ADD.64.STRONG.GPU desc[UR20][R6.64+0x3c00], R10 ;  /* 0x003c000a0600798e */ /* 0x0001e4000c12e514 */
.L_x_203:
[----:B------:R-:W-:Y:S05]  /*2880*/  BSYNC.RECONVERGENT B1 ;  /* 0x0000000000017941 */ /* 0x000fea0003800200 */
.L_x_202:
[----:B------:R-:W-:Y:S05]  /*2890*/  @P0 BRA `(.L_x_204) ;  /* 0xfffffff800f80947 */ /* 0x000fea000383ffff */
[----:B------:R-:W-:-:S07]  /*28a0*/  IMAD.U32 R3, RZ, RZ, UR27 ;  /* 0x0000001bff037e24 */ /* 0x000fce000f8e00ff */
.L_x_187:
[----:B------:R-:W-:-:S09]  /*28b0*/  UISETP.NE.AND UP0, UPT, UR24, URZ, UPT ;  /* 0x000000ff1800728c */ /* 0x000fd2000bf05270 */
[----:B------:R-:W-:Y:S05]  /*28c0*/  BRA.U !UP0, `(.L_x_152) ;  /* 0x0000000508687547 */ /* 0x000fea000b800000 */
[----:B------:R-:W-:-:S13]  /*28d0*/  ISETP.GE.U32.AND P0, PT, R8, 0x3, PT ;  /* 0x000000030800780c */ /* 0x000fda0003f06070 */
[----:B------:R-:W-:Y:S05]  /*28e0*/  @!P0 BRA `(.L_x_205) ;  /* 0x0000000000bc8947 */ /* 0x000fea0003800000 */
[----:B01234-:R-:W-:Y:S01]  /*28f0*/  IMAD R7, R3, 0x400, R0 ;  /* 0x0000040003077824 */ /* 0x01ffe200078e0200 */
[----:B------:R-:W-:Y:S04]  /*2900*/  BSSY.RECONVERGENT B1, `(.L_x_206) ;  /* 0x000000f000017945 */ /* 0x000fe80003800200 */
[----:B------:R-:W0:Y:S04]  /*2910*/  LDS R10, [R7+0x200] ;  /* 0x00020000070a7984 */ /* 0x000e280000000800 */
[----:B------:R-:W1:Y:S04]  /*2920*/  LDS R12, [R7+0x600] ;  /* 0x00060000070c7984 */ /* 0x000e680000000800 */
[----:B------:R-:W2:Y:S04]  /*2930*/  LDS R6, [R7+0xa00] ;  /* 0x000a000007067984 */ /* 0x000ea80000000800 */
[----:B------:R-:W3:Y:S01]  /*2940*/  LDS R2, [R7+0xe00] ;  /* 0x000e000007027984 */ /* 0x000ee20000000800 */
[----:B0-----:R-:W-:-:S02]  /*2950*/  ISETP.NE.AND P0, PT, R10, RZ, PT ;  /* 0x000000ff0a00720c */ /* 0x001fc40003f05270 */
[----:B-1----:R-:W-:Y:S02]  /*2960*/  ISETP.NE.AND P1, PT, R12, RZ, PT ;  /* 0x000000ff0c00720c */ /* 0x002fe40003f25270 */
[----:B--2---:R-:W-:Y:S02]  /*2970*/  ISETP.NE.AND P2, PT, R6, RZ, PT ;  /* 0x000000ff0600720c */ /* 0x004fe40003f45270 */
[----:B---3--:R-:W-:-:S07]  /*2980*/  ISETP.NE.AND P3, PT, R2, RZ, PT ;  /* 0x000000ff0200720c */ /* 0x008fce0003f65270 */
[----:B------:R-:W-:Y:S06]  /*2990*/  @!P0 BRA `(.L_x_207) ;  /* 0x0000000000148947 */ /* 0x000fec0003800000 */
[----:B------:R-:W0:Y:S01]  /*29a0*/  LDC.64 R8, c[0x0][0x380] ;  /* 0x0000e000ff087b82 */ /* 0x000e220000000a00 */
[----:B------:R-:W-:Y:S01]  /*29b0*/  LEA R7, R3, R4, 0x8 ;  /* 0x0000000403077211 */ /* 0x000fe200078e40ff */
[----:B------:R-:W-:-:S04]  /*29c0*/  IMAD.MOV.U32 R11, RZ, RZ, RZ ;  /* 0x000000ffff0b7224 */ /* 0x000fc800078e00ff */
[----:B0-----:R-:W-:-:S05]  /*29d0*/  IMAD.WIDE.U32 R8, R7, 0x8, R8 ;  /* 0x0000000807087825 */ /* 0x001fca00078e0008 */
[----:B------:R0:W-:Y:S02]  /*29e0*/  REDG.E.ADD.64.STRONG.GPU desc[UR20][R8.64+0x400], R10 ;  /* 0x0004000a0800798e */ /* 0x0001e4000c12e514 */
.L_x_207:
[----:B------:R-:W-:Y:S05]  /*29f0*/  BSYNC.RECONVERGENT B1 ;  /* 0x0000000000017941 */ /* 0x000fea0003800200 */
.L_x_206:
[----:B------:R-:W-:Y:S04]  /*2a00*/  BSSY.RECONVERGENT B1, `(.L_x_208) ;  /* 0x0000009000017945 */ /* 0x000fe80003800200 */
[----:B------:R-:W-:Y:S05]  /*2a10*/  @!P1 BRA `(.L_x_209) ;  /* 0x00000000001c9947 */ /* 0x000fea0003800000 */
[----:B0-----:R-:W0:Y:S01]  /*2a20*/  LDC.64 R8, c[0x0][0x380] ;  /* 0x0000e000ff087b82 */ /* 0x001e220000000a00 */
[----:B------:R-:W-:Y:S02]  /*2a30*/  IMAD R7, R3, 0x100, R4 ;  /* 0x0000010003077824 */ /* 0x000fe400078e0204 */
[----:B------:R-:W-:Y:S02]  /*2a40*/  IMAD.MOV.U32 R10, RZ, RZ, R12 ;  /* 0x000000ffff0a7224 */ /* 0x000fe400078e000c */
[----:B------:R-:W-:Y:S02]  /*2a50*/  VIADD R7, R7, 0x100 ;  /* 0x0000010007077836 */ /* 0x000fe40000000000 */
[----:B------:R-:W-:Y:S02]  /*2a60*/  IMAD.MOV.U32 R11, RZ, RZ, RZ ;  /* 0x000000ffff0b7224 */ /* 0x000fe400078e00ff */
[----:B0-----:R-:W-:-:S05]  /*2a70*/  IMAD.WIDE.U32 R8, R7, 0x8, R8 ;  /* 0x0000000807087825 */ /* 0x001fca00078e0008 */
[----:B------:R1:W-:Y:S02]  /*2a80*/  REDG.E.ADD.64.STRONG.GPU desc[UR20][R8.64+0x400], R10 ;  /* 0x0004000a0800798e */ /* 0x0003e4000c12e514 */
.L_x_209:
[----:B------:R-:W-:Y:S05]  /*2a90*/  BSYNC.RECONVERGENT B1 ;  /* 0x0000000000017941 */ /* 0x000fea0003800200 */
.L_x_208:
[----:B------:R-:W-:Y:S04]  /*2aa0*/  BSSY.RECONVERGENT B1, `(.L_x_210) ;  /* 0x0000008000017945 */ /* 0x000fe80003800200 */
[----:B------:R-:W-:Y:S05]  /*2ab0*/  @!P2 BRA `(.L_x_211) ;  /* 0x000000000018a947 */ /* 0x000fea0003800000 */
[----:B01----:R-:W0:Y:S01]  /*2ac0*/  LDC.64 R8, c[0x0][0x380] ;  /* 0x0000e000ff087b82 */ /* 0x003e220000000a00 */
[----:B------:R-:W-:-:S05]  /*2ad0*/  IMAD R7, R3, 0x100, R4 ;  /* 0x0000010003077824 */ /* 0x000fca00078e0204 */
[----:B------:R-:W-:-:S05]  /*2ae0*/  IADD3 R7, PT, PT, R7, 0x200, RZ ;  /* 0x0000020007077810 */ /* 0x000fca0007ffe0ff */
[----:B0-----:R-:W-:-:S04]  /*2af0*/  IMAD.WIDE.U32 R8, R7, 0x8, R8 ;  /* 0x0000000807087825 */ /* 0x001fc800078e0008 */
[----:B------:R-:W-:-:S05]  /*2b00*/  IMAD.MOV.U32 R7, RZ, RZ, RZ ;  /* 0x000000ffff077224 */ /* 0x000fca00078e00ff */
[----:B------:R2:W-:Y:S02]  /*2b10*/  REDG.E.ADD.64.STRONG.GPU desc[UR20][R8.64+0x400], R6 ;  /* 0x000400060800798e */ /* 0x0005e4000c12e514 */
.L_x_211:
[----:B------:R-:W-:Y:S05]  /*2b20*/  BSYNC.RECONVERGENT B1 ;  /* 0x0000000000017941 */ /* 0x000fea0003800200 */
.L_x_210:
[----:B------:R-:W-:Y:S04]  /*2b30*/  BSSY.RECONVERGENT B1, `(.L_x_212) ;  /* 0x0000009000017945 */ /* 0x000fe80003800200 */
[----:B------:R-:W-:Y:S05]  /*2b40*/  @!P3 BRA `(.L_x_213) ;  /* 0x00000000001cb947 */ /* 0x000fea0003800000 */
[----:B--2---:R-:W2:Y:S01]  /*2b50*/  LDC.64 R6, c[0x0][0x380] ;  /* 0x0000e000ff067b82 */ /* 0x004ea20000000a00 */
[----:B01----:R-:W-:Y:S02]  /*2b60*/  IMAD R9, R3, 0x100, R4 ;  /* 0x0000010003097824 */ /* 0x003fe400078e0204 */
[----:B------:R-:W-:Y:S02]  /*2b70*/  IMAD.MOV.U32 R8, RZ, RZ, R2 ;  /* 0x000000ffff087224 */ /* 0x000fe400078e0002 */
[----:B------:R-:W-:-:S04]  /*2b80*/  VIADD R9, R9, 0x300 ;  /* 0x0000030009097836 */ /* 0x000fc80000000000 */
[----:B--2---:R-:W-:-:S04]  /*2b90*/  IMAD.WIDE.U32 R6, R9, 0x8, R6 ;  /* 0x0000000809067825 */ /* 0x004fc800078e0006 */
[----:B------:R-:W-:-:S05]  /*2ba0*/  IMAD.MOV.U32 R9, RZ, RZ, RZ ;  /* 0x000000ffff097224 */ /* 0x000fca00078e00ff */
[----:B------:R3:W-:Y:S02]  /*2bb0*/  REDG.E.ADD.64.STRONG.GPU desc[UR20][R6.64+0x400], R8 ;  /* 0x000400080600798e */ /* 0x0007e4000c12e514 */
.L_x_213:
[----:B------:R-:W-:Y:S05]  /*2bc0*/  BSYNC.RECONVERGENT B1 ;  /* 0x0000000000017941 */ /* 0x000fea0003800200 */
.L_x_212:
[----:B------:R-:W-:-:S07]  /*2bd0*/  VIADD R3, R3, 0x4 ;  /* 0x0000000403037836 */ /* 0x000fce0000000000 */
.L_x_205:
[----:B------:R-:W-:-:S09]  /*2be0*/  UISETP.NE.AND UP0, UPT, UR25, URZ, UPT ;  /* 0x000000ff1900728c */ /* 0x000fd2000bf05270 */
[----:B------:R-:W-:Y:S05]  /*2bf0*/  BRA.U !UP0, `(.L_x_152) ;  /* 0x00000001089c7547 */ /* 0x000fea000b800000 */
[----:B------:R-:W-:-:S13]  /*2c00*/  ISETP.NE.AND P0, PT, R5, RZ, PT ;  /* 0x000000ff0500720c */ /* 0x000fda0003f05270 */
[----:B------:R-:W-:Y:S05]  /*2c10*/  @!P0 BRA `(.L_x_214) ;  /* 0x0000000000648947 */ /* 0x000fea0003800000 */
[----:B01234-:R-:W-:Y:S01]  /*2c20*/  LEA R6, R3, R0, 0xa ;  /* 0x0000000003067211 */ /* 0x01ffe200078e50ff */
[----:B------:R-:W-:Y:S04]  /*2c30*/  BSSY.RECONVERGENT B1, `(.L_x_215) ;  /* 0x000000c000017945 */ /* 0x000fe80003800200 */
[----:B------:R-:W0:Y:S04]  /*2c40*/  LDS R2, [R6+0x200] ;  /* 0x0002000006027984 */ /* 0x000e280000000800 */
[----:B------:R-:W1:Y:S01]  /*2c50*/  LDS R5, [R6+0x600] ;  /* 0x0006000006057984 */ /* 0x000e620000000800 */
[----:B0-----:R-:W-:-:S02]  /*2c60*/  ISETP.NE.AND P0, PT, R2, RZ, PT ;  /* 0x000000ff0200720c */ /* 0x001fc40003f05270 */
[----:B-1----:R-:W-:-:S11]  /*2c70*/  ISETP.NE.AND P1, PT, R5, RZ, PT ;  /* 0x000000ff0500720c */ /* 0x002fd60003f25270 */
[----:B------:R-:W-:Y:S05]  /*2c80*/  @!P0 BRA `(.L_x_216) ;  /* 0x0000000000188947 */ /* 0x000fea0003800000 */
[----:B------:R-:W0:Y:S01]  /*2c90*/  LDC.64 R6, c[0x0][0x380] ;  /* 0x0000e000ff067b82 */ /* 0x000e220000000a00 */
[----:B------:R-:W-:-:S04]  /*2ca0*/  IMAD R9, R3, 0x100, R4 ;  /* 0x0000010003097824 */ /* 0x000fc800078e0204 */
[----:B0-----:R-:W-:-:S04]  /*2cb0*/  IMAD.WIDE.U32 R8, R9, 0x8, R6 ;  /* 0x0000000809087825 */ /* 0x001fc800078e0006 */
[----:B------:R-:W-:Y:S02]  /*2cc0*/  IMAD.MOV.U32 R6, RZ, RZ, R2 ;  /* 0x000000ffff067224 */ /* 0x000fe400078e0002 */
[----:B------:R-:W-:-:S05]  /*2cd0*/  IMAD.MOV.U32 R7, RZ, RZ, RZ ;  /* 0x000000ffff077224 */ /* 0x000fca00078e00ff */
[----:B------:R0:W-:Y:S02]  /*2ce0*/  REDG.E.ADD.64.STRONG.GPU desc[UR20][R8.64+0x400], R6 ;  /* 0x000400060800798e */ /* 0x0001e4000c12e514 */
.L_x_216:
[----:B------:R-:W-:Y:S05]  /*2cf0*/  BSYNC.RECONVERGENT B1 ;  /* 0x0000000000017941 */ /* 0x000fea0003800200 */
.L_x_215:
[----:B------:R-:W-:Y:S04]  /*2d00*/  BSSY.RECONVERGENT B1, `(.L_x_217) ;  /* 0x0000009000017945 */ /* 0x000fe80003800200 */
[----:B------:R-:W-:Y:S05]  /*2d10*/  @!P1 BRA `(.L_x_218) ;  /* 0x00000000001c9947 */ /* 0x000fea0003800000 */
[----:B0-----:R-:W0:Y:S01]  /*2d20*/  LDC.64 R6, c[0x0][0x380] ;  /* 0x0000e000ff067b82 */ /* 0x001e220000000a00 */
[----:B------:R-:W-:-:S04]  /*2d30*/  IMAD R2, R3, 0x100, R4 ;  /* 0x0000010003027824 */ /* 0x000fc800078e0204 */
[----:B------:R-:W-:-:S04]  /*2d40*/  VIADD R9, R2, 0x100 ;  /* 0x0000010002097836 */ /* 0x000fc80000000000 */
[----:B0-----:R-:W-:-:S04]  /*2d50*/  IMAD.WIDE.U32 R8, R9, 0x8, R6 ;  /* 0x0000000809087825 */ /* 0x001fc800078e0006 */
[----:B------:R-:W-:Y:S02]  /*2d60*/  HFMA2 R7, -RZ, RZ, 0, 0 ;  /* 0x00000000ff077431 */ /* 0x000fe400000001ff */
[----:B------:R-:W-:-:S05]  /*2d70*/  IMAD.MOV.U32 R6, RZ, RZ, R5 ;  /* 0x000000ffff067224 */ /* 0x000fca00078e0005 */
[----:B------:R1:W-:Y:S02]  /*2d80*/  REDG.E.ADD.64.STRONG.GPU desc[UR20][R8.64+0x400], R6 ;  /* 0x000400060800798e */ /* 0x0003e4000c12e514 */
.L_x_218:
[----:B------:R-:W-:Y:S05]  /*2d90*/  BSYNC.RECONVERGENT B1 ;  /* 0x0000000000017941 */ /* 0x000fea0003800200 */
.L_x_217:
[----:B------:R-:W-:-:S07]  /*2da0*/  VIADD R3, R3, 0x2 ;  /* 0x0000000203037836 */ /* 0x000fce0000000000 */
.L_x_214:
[----:B------:R-:W-:-:S09]  /*2db0*/  UISETP.NE.AND UP0, UPT, UR9, URZ, UPT ;  /* 0x000000ff0900728c */ /* 0x000fd2000bf05270 */
[----:B------:R-:W-:Y:S05]  /*2dc0*/  BRA.U !UP0, `(.L_x_152) ;  /* 0x0000000108287547 */ /* 0x000fea000b800000 */
[----:B------:R-:W-:-:S05]  /*2dd0*/  IMAD R2, R3, 0x400, R0 ;  /* 0x0000040003027824 */ /* 0x000fca00078e0200 */
[----:B------:R-:W5:Y:S02]  /*2de0*/  LDS R5, [R2+0x200] ;  /* 0x0002000002057984 */ /* 0x000f640000000800 */
[----:B-----5:R-:W-:-:S13]  /*2df0*/  ISETP.NE.AND P0, PT, R5, RZ, PT ;  /* 0x000000ff0500720c */ /* 0x020fda0003f05270 */
[----:B------:R-:W-:Y:S05]  /*2e00*/  @!P0 BRA `(.L_x_152) ;  /* 0x0000000000188947 */ /* 0x000fea0003800000 */
[----:B01234-:R-:W0:Y:S01]  /*2e10*/  LDC.64 R6, c[0x0][0x380] ;  /* 0x0000e000ff067b82 */ /* 0x01fe220000000a00 */
[----:B------:R-:W-:-:S04]  /*2e20*/  IMAD R3, R3, 0x100, R4 ;  /* 0x0000010003037824 */ /* 0x000fc800078e0204 */
[----:B0-----:R-:W-:-:S04]  /*2e30*/  IMAD.WIDE.U32 R2, R3, 0x8, R6 ;  /* 0x0000000803027825 */ /* 0x001fc800078e0006 */
[----:B------:R-:W-:Y:S02]  /*2e40*/  IMAD.MOV.U32 R6, RZ, RZ, R5 ;  /* 0x000000ffff067224 */ /* 0x000fe400078e0005 */
[----:B------:R-:W-:-:S05]  /*2e50*/  IMAD.MOV.U32 R7, RZ, RZ, RZ ;  /* 0x000000ffff077224 */ /* 0x000fca00078e00ff */
[----:B------:R0:W-:Y:S02]  /*2e60*/  REDG.E.ADD.64.STRONG.GPU desc[UR20][R2.64+0x400], R6 ;  /* 0x000400060200798e */ /* 0x0001e4000c12e514 */
.L_x_152:
[----:B------:R-:W-:Y:S05]  /*2e70*/  BSYNC.RECONVERGENT B0 ;  /* 0x0000000000007941 */ /* 0x000fea0003800200 */
.L_x_151:
[----:B------:R-:W-:Y:S01]  /*2e80*/  BAR.SYNC.DEFER_BLOCKING 0x0 ;  /* 0x0000000000007b1d */ /* 0x000fe20000010000 */
[----:B------:R-:W-:-:S04]  /*2e90*/  UIADD3 UR6, UP0, UPT, UR6, 0x1, URZ ;  /* 0x0000000106067890 */ /* 0x000fc8000ff1e0ff */
[----:B------:R-:W-:Y:S02]  /*2ea0*/  UIADD3.X UR7, UPT, UPT, URZ, UR7, URZ, UP0, !UPT ;  /* 0x00000007ff077290 */ /* 0x000fe400087fe4ff */
[----:B------:R-:W-:-:S04]  /*2eb0*/  UISETP.NE.U32.AND UP0, UPT, UR6, UR11, UPT ;  /* 0x0000000b0600728c */ /* 0x000fc8000bf05070 */
[----:B------:R-:W-:-:S09]  /*2ec0*/  UISETP.NE.AND.EX UP0, UPT, UR7, UR12, UPT, UP0 ;  /* 0x0000000c0700728c */ /* 0x000fd2000bf05300 */
[----:B------:R-:W-:Y:S05]  /*2ed0*/  BRA.U UP0, `(.L_x_219) ;  /* 0xffffffd100f07547 */ /* 0x000fea000b83ffff */
[----:B------:R-:W-:Y:S05]  /*2ee0*/  EXIT ;  /* 0x000000000000794d */ /* 0x000fea0003800000 */
.L_x_220:
        /* <DEDUP_REMOVED lines=9> */
.L_x_239:


//--------------------- .text._ZN3cub18CUB_300001_SM_10006detail10radix_sort31DeviceRadixSortSingleTileKernelINS1_5radix10policy_hubIiiyE10Policy1000ELNS0_9SortOrderE0EiiyNS1_21identity_decomposer_tEEEvPKT1_PSA_PKT2_PSE_T3_iiT4_ --------------------------
	.section	.text._ZN3cub18CUB_300001_SM_10006detail10radix_sort31DeviceRadixSortSingleTileKernelINS1_5radix10policy_hubIiiyE10Policy1000ELNS0_9SortOrderE0EiiyNS1_21identity_decomposer_tEEEvPKT1_PSA_PKT2_PSE_T3_iiT4_,"ax",@progbits
	.align	128
        .global         _ZN3cub18CUB_300001_SM_10006detail10radix_sort31DeviceRadixSortSingleTileKernelINS1_5radix10policy_hubIiiyE10Policy1000ELNS0_9SortOrderE0EiiyNS1_21identity_decomposer_tEEEvPKT1_PSA_PKT2_PSE_T3_iiT4_
        .type           _ZN3cub18CUB_300001_SM_10006detail10radix_sort31DeviceRadixSortSingleTileKernelINS1_5radix10policy_hubIiiyE10Policy1000ELNS0_9SortOrderE0EiiyNS1_21identity_decomposer_tEEEvPKT1_PSA_PKT2_PSE_T3_iiT4_,@function
        .size           _ZN3cub18CUB_300001_SM_10006detail10radix_sort31DeviceRadixSortSingleTileKernelINS1_5radix10policy_hubIiiyE10Policy1000ELNS0_9SortOrderE0EiiyNS1_21identity_decomposer_tEEEvPKT1_PSA_PKT2_PSE_T3_iiT4_,(.L_x_240 - _ZN3cub18CUB_300001_SM_10006detail10radix_sort31DeviceRadixSortSingleTileKernelINS1_5radix10policy_hubIiiyE10Policy1000ELNS0_9SortOrderE0EiiyNS1_21identity_decomposer_tEEEvPKT1_PSA_PKT2_PSE_T3_iiT4_)
        .other          _ZN3cub18CUB_300001_SM_10006detail10radix_sort31DeviceRadixSortSingleTileKernelINS1_5radix10policy_hubIiiyE10Policy1000ELNS0_9SortOrderE0EiiyNS1_21identity_decomposer_tEEEvPKT1_PSA_PKT2_PSE_T3_iiT4_,@"STO_CUDA_ENTRY STV_DEFAULT"
_ZN3cub18CUB_300001_SM_10006detail10radix_sort31DeviceRadixSortSingleTileKernelINS1_5radix10policy_hubIiiyE10Policy1000ELNS0_9SortOrderE0EiiyNS1_21identity_decomposer_tEEEvPKT1_PSA_PKT2_PSE_T3_iiT4_:
.text._ZN3cub18CUB_300001_SM_10006detail10radix_sort31DeviceRadixSortSingleTileKernelINS1_5radix10policy_hubIiiyE10Policy1000ELNS0_9SortOrderE0EiiyNS1_21identity_decomposer_tEEEvPKT1_PSA_PKT2_PSE_T3_iiT4_:
[----:B------:R-:W-:Y:S01]  /*0000*/  LDC R1, c[0x0][0x37c] ;  /* 0x0000df00ff017b82 */ /* 0x000fe20000000800 */
[----:B------:R-:W0:Y:S01]  /*0010*/  S2R R0, SR_TID.X ;  /* 0x0000000000007919 */ /* 0x000e220000002100 */
[----:B------:R-:W1:Y:S06]  /*0020*/  LDCU UR4, c[0x0][0x3a0] ;  /* 0x00007400ff0477ac */ /* 0x000e6c0008000800 */
[----:B------:R-:W2:Y:S01]  /*0030*/  LDC.64 R6, c[0x0][0x380] ;  /* 0x0000e000ff067b82 */ /* 0x000ea20000000a00 */
[----:B------:R-:W3:Y:S01]  /*0040*/  LDCU.64 UR8, c[0x0][0x358] ;  /* 0x00006b00ff0877ac */ /* 0x000ee20008000a00 */
[----:B------:R-:W4:Y:S01]  /*0050*/  LDCU UR10, c[0x0][0x3ac] ;  /* 0x00007580ff0a77ac */ /* 0x000f220008000800 */
[----:B0-----:R-:W-:-:S04]  /*0060*/  IMAD R9, R0, 0x13, RZ ;  /* 0x0000001300097824 */ /* 0x001fc800078e02ff */
[C---:B------:R-:W-:Y:S01]  /*0070*/  VIADD R4, R9.reuse, 0x1 ;  /* 0x0000000109047836 */ /* 0x040fe20000000000 */
[C---:B-1----:R-:W-:Y:S01]  /*0080*/  ISETP.GE.AND P6, PT, R9.reuse, UR4, PT ;  /* 0x0000000409007c0c */ /* 0x042fe2000bfc6270 */
[C---:B------:R-:W-:Y:S02]  /*0090*/  VIADD R8, R9.reuse, 0x5 ;  /* 0x0000000509087836 */ /* 0x040fe40000000000 */
[C---:B--2---:R-:W-:Y:S01]  /*00a0*/  IMAD.WIDE.U32 R6, R9.reuse, 0x4, R6 ;  /* 0x0000000409067825 */ /* 0x044fe200078e0006 */
[----:B------:R-:W-:Y:S02]  /*00b0*/  ISETP.GE.AND P5, PT, R4, UR4, PT ;  /* 0x0000000404007c0c */ /* 0x000fe4000bfa6270 */
[----:B------:R-:W-:Y:S01]  /*00c0*/  ISETP.GE.AND P1, PT, R8, UR4, PT ;  /* 0x0000000408007c0c */ /* 0x000fe2000bf26270 */
[C---:B------:R-:W-:Y:S01]  /*00d0*/  VIADD R5, R9.reuse, 0x2 ;  /* 0x0000000209057836 */ /* 0x040fe20000000000 */
[----:B------:R-:W-:Y:S01]  /*00e0*/  P2R R46, PR, RZ, 0x20 ;  /* 0x00000020ff2e7803 */ /* 0x000fe20000000000 */
[C---:B------:R-:W-:Y:S01]  /*00f0*/  VIADD R10, R9.reuse, 0x6 ;  /* 0x00000006090a7836 */ /* 0x040fe20000000000 */
[----:B------:R-:W-:Y:S01]  /*0100*/  P2R R49, PR, RZ, 0x2 ;  /* 0x00000002ff317803 */ /* 0x000fe20000000000 */
[----:B------:R-:W-:Y:S01]  /*0110*/  VIADD R4, R9, 0x3 ;  /* 0x0000000309047836 */ /* 0x000fe20000000000 */
[----:B------:R-:W-:Y:S01]  /*0120*/  ISETP.GE.AND P4, PT, R5, UR4, PT ;  /* 0x0000000405007c0c */ /* 0x000fe2000bf86270 */
[C---:B------:R-:W-:Y:S01]  /*0130*/  VIADD R5, R9.reuse, 0x4 ;  /* 0x0000000409057836 */ /* 0x040fe20000000000 */
[----:B------:R-:W-:Y:S01]  /*0140*/  ISETP.GE.AND P0, PT, R10, UR4, PT ;  /* 0x000000040a007c0c */ /* 0x000fe2000bf06270 */
[----:B------:R-:W-:Y:S01]  /*0150*/  VIADD R29, R9, 0x9 ;  /* 0x00000009091d7836 */ /* 0x000fe20000000000 */
[----:B------:R-:W-:Y:S01]  /*0160*/  ISETP.GE.AND P3, PT, R4, UR4, PT ;  /* 0x0000000404007c0c */ /* 0x000fe2000bf66270 */
[----:B---3--:R-:W2:Y:S01]  /*0170*/  @!P5 LDG.E R8, desc[UR8][R6.64+0x4] ;  /* 0x000004080608d981 */ /* 0x008ea2000c1e1900 */
[----:B------:R-:W-:Y:S01]  /*0180*/  ISETP.GE.AND P2, PT, R5, UR4, PT ;  /* 0x0000000405007c0c */ /* 0x000fe2000bf46270 */
[C---:B------:R-:W-:Y:S01]  /*0190*/  VIADD R4, R9.reuse, 0x7 ;  /* 0x0000000709047836 */ /* 0x040fe20000000000 */
[----:B------:R-:W-:Y:S01]  /*01a0*/  P2R R50, PR, RZ, 0x1 ;  /* 0x00000001ff327803 */ /* 0x000fe20000000000 */
[----:B------:R-:W3:Y:S01]  /*01b0*/  @!P1 LDG.E R35, desc[UR8][R6.64+0x14] ;  /* 0x0000140806239981 */ /* 0x000ee2000c1e1900 */
[C---:B------:R-:W-:Y:S01]  /*01c0*/  VIADD R5, R9.reuse, 0x8 ;  /* 0x0000000809057836 */ /* 0x040fe20000000000 */
[----:B------:R-:W-:Y:S01]  /*01d0*/  P2R R47, PR, RZ, 0x8 ;  /* 0x00000008ff2f7803 */ /* 0x000fe20000000000 */
[C---:B------:R-:W-:Y:S01]  /*01e0*/  VIADD R30, R9.reuse, 0xa ;  /* 0x0000000a091e7836 */ /* 0x040fe20000000000 */
[----:B------:R-:W4:Y:S01]  /*01f0*/  @!P4 LDG.E R10, desc[UR8][R6.64+0x8] ;  /* 0x00000808060ac981 */ /* 0x000f22000c1e1900 */
[C---:B------:R-:W-:Y:S01]  /*0200*/  VIADD R31, R9.reuse, 0xb ;  /* 0x0000000b091f7836 */ /* 0x040fe20000000000 */
[----:B------:R-:W-:Y:S01]  /*0210*/  P2R R48, PR, RZ, 0x4 ;  /* 0x00000004ff307803 */ /* 0x000fe20000000000 */
[C---:B------:R-:W-:Y:S01]  /*0220*/  VIADD R32, R9.reuse, 0xc ;  /* 0x0000000c09207836 */ /* 0x040fe20000000000 */
[----:B------:R-:W3:Y:S01]  /*0230*/  @!P3 LDG.E R11, desc[UR8][R6.64+0xc] ;  /* 0x00000c08060bb981 */ /* 0x000ee2000c1e1900 */
[----:B------:R-:W-:Y:S01]  /*0240*/  VIADD R33, R9, 0x10 ;  /* 0x0000001009217836 */ /* 0x000fe20000000000 */
[----:B------:R-:W-:-:S02]  /*0250*/  P2R R45, PR, RZ, 0x10 ;  /* 0x00000010ff2d7803 */ /* 0x000fc40000000000 */
[----:B------:R-:W3:Y:S04]  /*0260*/  @!P2 LDG.E R34, desc[UR8][R6.64+0x10] ;  /* 0x000010080622a981 */ /* 0x000ee8000c1e1900 */
[----:B------:R-:W3:Y:S01]  /*0270*/  @!P0 LDG.E R36, desc[UR8][R6.64+0x18] ;  /* 0x0000180806248981 */ /* 0x000ee2000c1e1900 */
[----:B------:R-:W-:-:S03]  /*0280*/  ISETP.GE.AND P0, PT, R4, UR4, PT ;  /* 0x0000000404007c0c */ /* 0x000fc6000bf06270 */
[----:B------:R-:W3:Y:S01]  /*0290*/  @!P6 LDG.E R61, desc[UR8][R6.64] ;  /* 0x00000008063de981 */ /* 0x000ee2000c1e1900 */
[----:B------:R-:W-:-:S09]  /*02a0*/  P2R R51, PR, RZ, 0x1 ;  /* 0x00000001ff337803 */ /* 0x000fd20000000000 */
[----:B------:R-:W3:Y:S01]  /*02b0*/  @!P0 LDG.E R37, desc[UR8][R6.64+0x1c] ;  /* 0x00001c0806258981 */ /* 0x000ee2000c1e1900 */
[----:B------:R-:W-:Y:S02]  /*02c0*/  ISETP.GE.AND P0, PT, R5, UR4, PT ;  /* 0x0000000405007c0c */ /* 0x000fe4000bf06270 */
[----:B------:R-:W0:Y:S02]  /*02d0*/  LDC.64 R4, c[0x0][0x390] ;  /* 0x0000e400ff047b82 */ /* 0x000e240000000a00 */
[----:B------:R-:W-:-:S09]  /*02e0*/  P2R R52, PR, RZ, 0x1 ;  /* 0x00000001ff347803 */ /* 0x000fd20000000000 */
[----:B------:R-:W3:Y:S01]  /*02f0*/  @!P0 LDG.E R38, desc[UR8][R6.64+0x20] ;  /* 0x0000200806268981 */ /* 0x000ee2000c1e1900 */
[----:B------:R-:W-:-:S04]  /*0300*/  ISETP.GE.AND P0, PT, R29, UR4, PT ;  /* 0x000000041d007c0c */ /* 0x000fc8000bf06270 */
[----:B------:R-:W-:-:S09]  /*0310*/  P2R R53, PR, RZ, 0x1 ;  /* 0x00000001ff357803 */ /* 0x000fd20000000000 */
[----:B------:R-:W3:Y:S01]  /*0320*/  @!P0 LDG.E R39, desc[UR8][R6.64+0x24] ;  /* 0x0000240806278981 */ /* 0x000ee2000c1e1900 */
[----:B------:R-:W-:Y:S01]  /*0330*/  ISETP.GE.AND P0, PT, R30, UR4, PT ;  /* 0x000000041e007c0c */ /* 0x000fe2000bf06270 */
[----:B------:R-:W-:-:S05]  /*0340*/  VIADD R30, R9, 0xd ;  /* 0x0000000d091e7836 */ /* 0x000fca0000000000 */
[----:B------:R-:W-:Y:S02]  /*0350*/  ISETP.GE.AND P1, PT, R30, UR4, PT ;  /* 0x000000041e007c0c */ /* 0x000fe4000bf26270 */
[----:B------:R-:W-:Y:S02]  /*0360*/  P2R R54, PR, RZ, 0x1 ;  /* 0x00000001ff367803 */ /* 0x000fe40000000000 */
[----:B------:R-:W-:-:S03]  /*0370*/  P2R R58, PR, RZ, 0x2 ;  /* 0x00000002ff3a7803 */ /* 0x000fc60000000000 */
[----:B------:R-:W3:Y:S01]  /*0380*/  @!P0 LDG.E R40, desc[UR8][R6.64+0x28] ;  /* 0x0000280806288981 */ /* 0x000ee2000c1e1900 */
[----:B------:R-:W-:-:S05]  /*0390*/  ISETP.GE.AND P0, PT, R31, UR4, PT ;  /* 0x000000041f007c0c */ /* 0x000fca000bf06270 */
[----:B------:R-:W3:Y:S01]  /*03a0*/  @!P1 LDG.E R62, desc[UR8][R6.64+0x34] ;  /* 0x00003408063e9981 */ /* 0x000ee2000c1e1900 */
[----:B------:R-:W-:-:S04]  /*03b0*/  ISETP.NE.AND P1, PT, R54, RZ, PT ;  /* 0x000000ff3600720c */ /* 0x000fc80003f25270 */
[----:B------:R-:W-:Y:S02]  /*03c0*/  P2R R57, PR, RZ, 0x2 ;  /* 0x00000002ff397803 */ /* 0x000fe40000000000 */
[----:B------:R-:W-:Y:S01]  /*03d0*/  ISETP.NE.AND P1, PT, R53, RZ, PT ;  /* 0x000000ff3500720c */ /* 0x000fe20003f25270 */
[----:B------:R-:W3:Y:S03]  /*03e0*/  @!P0 LDG.E R41, desc[UR8][R6.64+0x2c] ;  /* 0x00002c0806298981 */ /* 0x000ee6000c1e1900 */
[----:B------:R-:W-:Y:S02]  /*03f0*/  P2R R56, PR, RZ, 0x2 ;  /* 0x00000002ff387803 */ /* 0x000fe40000000000 */
[----:B------:R-:W-:Y:S02]  /*0400*/  ISETP.NE.AND P1, PT, R52, RZ, PT ;  /* 0x000000ff3400720c */ /* 0x000fe40003f25270 */
[----:B------:R-:W-:-:S02]  /*0410*/  P2R R60, PR, RZ, 0x1 ;  /* 0x00000001ff3c7803 */ /* 0x000fc40000000000 */
[----:B------:R-:W-:Y:S02]  /*0420*/  P2R R55, PR, RZ, 0x2 ;  /* 0x00000002ff377803 */ /* 0x000fe40000000000 */
[----:B------:R-:W-:Y:S02]  /*0430*/  ISETP.GE.AND P0, PT, R32, UR4, PT ;  /* 0x0000000420007c0c */ /* 0x000fe4000bf06270 */
[----:B------:R-:W-:Y:S01]  /*0440*/  ISETP.NE.AND P1, PT, R51, RZ, PT ;  /* 0x000000ff3300720c */ /* 0x000fe20003f25270 */
[----:B------:R-:W-:-:S03]  /*0450*/  VIADD R32, R9, 0xf ;  /* 0x0000000f09207836 */ /* 0x000fc60000000000 */
[----:B------:R-:W-:Y:S02]  /*0460*/  P2R R54, PR, RZ, 0x2 ;  /* 0x00000002ff367803 */ /* 0x000fe40000000000 */
[----:B------:R-:W-:Y:S02]  /*0470*/  ISETP.NE.AND P1, PT, R50, RZ, PT ;  /* 0x000000ff3200720c */ /* 0x000fe40003f25270 */
[----:B------:R-:W-:Y:S02]  /*0480*/  ISETP.GE.AND P3, PT, R32, UR4, PT ;  /* 0x0000000420007c0c */ /* 0x000fe4000bf66270 */
[----:B------:R-:W-:Y:S01]  /*0490*/  P2R R53, PR, RZ, 0x2 ;  /* 0x00000002ff357803 */ /* 0x000fe20000000000 */
[----:B------:R-:W3:Y:S01]  /*04a0*/  @!P0 LDG.E R42, desc[UR8][R6.64+0x30] ;  /* 0x00003008062a8981 */ /* 0x000ee2000c1e1900 */
[----:B------:R-:W-:Y:S01]  /*04b0*/  ISETP.NE.AND P1, PT, R49, RZ, PT ;  /* 0x000000ff3100720c */ /* 0x000fe20003f25270 */
[----:B------:R-:W-:-:S03]  /*04c0*/  VIADD R31, R9, 0xe ;  /* 0x0000000e091f7836 */ /* 0x000fc60000000000 */
[----:B------:R-:W-:Y:S01]  /*04d0*/  P2R R51, PR, RZ, 0x2 ;  /* 0x00000002ff337803 */ /* 0x000fe20000000000 */
[C---:B------:R-:W-:Y:S01]  /*04e0*/  VIADD R43, R9.reuse, 0x11 ;  /* 0x00000011092b7836 */ /* 0x040fe20000000000 */
[----:B------:R-:W-:Y:S01]  /*04f0*/  ISETP.NE.AND P1, PT, R48, RZ, PT ;  /* 0x000000ff3000720c */ /* 0x000fe20003f25270 */
[----:B------:R-:W-:Y:S01]  /*0500*/  VIADD R44, R9, 0x12 ;  /* 0x00000012092c7836 */ /* 0x000fe20000000000 */
[----:B------:R-:W-:Y:S02]  /*0510*/  ISETP.GE.AND P2, PT, R31, UR4, PT ;  /* 0x000000041f007c0c */ /* 0x000fe4000bf46270 */
[----:B------:R-:W-:Y:S02]  /*0520*/  P2R R49, PR, RZ, 0x2 ;  /* 0x00000002ff317803 */ /* 0x000fe40000000000 */
[----:B------:R-:W-:Y:S02]  /*0530*/  ISETP.NE.AND P1, PT, R47, RZ, PT ;  /* 0x000000ff2f00720c */ /* 0x000fe40003f25270 */
[----:B------:R-:W-:Y:S01]  /*0540*/  ISETP.GE.AND P4, PT, R33, UR4, PT ;  /* 0x0000000421007c0c */ /* 0x000fe2000bf86270 */
[----:B------:R-:W3:Y:S01]  /*0550*/  @!P3 LDG.E R47, desc[UR8][R6.64+0x3c] ;  /* 0x00003c08062fb981 */ /* 0x000ee2000c1e1900 */
[----:B------:R-:W-:-:S02]  /*0560*/  ISETP.GE.AND P5, PT, R43, UR4, PT ;  /* 0x000000042b007c0c */ /* 0x000fc4000bfa6270 */
[----:B------:R-:W-:Y:S02]  /*0570*/  ISETP.GE.AND P6, PT, R44, UR4, PT ;  /* 0x000000042c007c0c */ /* 0x000fe4000bfc6270 */
[----:B------:R-:W-:Y:S02]  /*0580*/  P2R R48, PR, RZ, 0x2 ;  /* 0x00000002ff307803 */ /* 0x000fe40000000000 */
[----:B------:R-:W-:-:S04]  /*0590*/  ISETP.NE.AND P1, PT, R45, RZ, PT ;  /* 0x000000ff2d00720c */ /* 0x000fc80003f25270 */
[----:B------:R-:W-:Y:S01]  /*05a0*/  P2R R45, PR, RZ, 0x2 ;  /* 0x00000002ff2d7803 */ /* 0x000fe20000000000 */
[----:B0-----:R-:W-:Y:S01]  /*05b0*/  IMAD.WIDE.U32 R4, R9, 0x4, R4 ;  /* 0x0000000409047825 */ /* 0x001fe200078e0004 */
[----:B------:R-:W-:Y:S01]  /*05c0*/  ISETP.NE.AND P1, PT, R46, RZ, PT ;  /* 0x000000ff2e00720c */ /* 0x000fe20003f25270 */
[----:B------:R-:W3:Y:S01]  /*05d0*/  @!P4 LDG.E R50, desc[UR8][R6.64+0x40] ;  /* 0x000040080632c981 */ /* 0x000ee2000c1e1900 */
[----:B------:R-:W-:-:S03]  /*05e0*/  P2R R59, PR, RZ, 0x1 ;  /* 0x00000001ff3b7803 */ /* 0x000fc60000000000 */
[----:B------:R-:W3:Y:S01]  /*05f0*/  @!P2 LDG.E R46, desc[UR8][R6.64+0x38] ;  /* 0x00003808062ea981 */ /* 0x000ee2000c1e1900 */
[----:B------:R-:W-:Y:S01]  /*0600*/  ISETP.GE.AND P0, PT, R9, UR4, PT ;  /* 0x0000000409007c0c */ /* 0x000fe2000bf06270 */
[----:B------:R-:W-:Y:S01]  /*0610*/  IMAD.MOV.U32 R30, RZ, RZ, -0x1 ;  /* 0xffffffffff1e7424 */ /* 0x000fe200078e00ff */
[----:B------:R-:W0:Y:S01]  /*0620*/  S2UR UR6, SR_CgaCtaId ;  /* 0x00000000000679c3 */ /* 0x000e220000008800 */
[----:B------:R-:W3:Y:S01]  /*0630*/  @!P5 LDG.E R9, desc[UR8][R6.64+0x44] ;  /* 0x000044080609d981 */ /* 0x000ee2000c1e1900 */
[----:B------:R-:W-:Y:S01]  /*0640*/  IMAD.MOV.U32 R31, RZ, RZ, -0x1 ;  /* 0xffffffffff1f7424 */ /* 0x000fe200078e00ff */
[----:B------:R-:W1:Y:S02]  /*0650*/  LDCU.64 UR4, c[0x0][0x3a8] ;  /* 0x00007500ff0477ac */ /* 0x000e640008000a00 */
[----:B------:R-:W3:Y:S03]  /*0660*/  @!P6 LDG.E R52, desc[UR8][R6.64+0x48] ;  /* 0x000048080634e981 */ /* 0x000ee6000c1e1900 */
[----:B------:R-:W-:Y:S06]  /*0670*/  BAR.SYNC.DEFER_BLOCKING 0x0 ;  /* 0x0000000000007b1d */ /* 0x000fec0000010000 */
[----:B------:R0:W5:Y:S01]  /*0680*/  @!P1 LDG.E R3, desc[UR8][R4.64+0x4] ;  /* 0x0000040804039981 */ /* 0x000162000c1e1900 */
[----:B------:R-:W-:-:S02]  /*0690*/  IMAD.MOV.U32 R32, RZ, RZ, -0x1 ;  /* 0xffffffffff207424 */ /* 0x000fc400078e00ff */
[----:B------:R-:W-:Y:S01]  /*06a0*/  IMAD.MOV.U32 R33, RZ, RZ, -0x1 ;  /* 0xffffffffff217424 */ /* 0x000fe200078e00ff */
[----:B------:R0:W5:Y:S01]  /*06b0*/  @!P0 LDG.E R2, desc[UR8][R4.64] ;  /* 0x0000000804028981 */ /* 0x000162000c1e1900 */
[----:B--2---:R-:W-:Y:S01]  /*06c0*/  @!P1 LOP3.LUT R30, R8, 0x80000000, RZ, 0x3c, !PT ;  /* 0x80000000081e9812 */ /* 0x004fe200078e3cff */
[----:B------:R-:W-:Y:S01]  /*06d0*/  IMAD.MOV.U32 R29, RZ, RZ, -0x1 ;  /* 0xffffffffff1d7424 */ /* 0x000fe200078e00ff */
[----:B------:R-:W-:Y:S01]  /*06e0*/  ISETP.NE.AND P1, PT, R45, RZ, PT ;  /* 0x000000ff2d00720c */ /* 0x000fe20003f25270 */
[----:B------:R2:W5:Y:S01]  /*06f0*/  @!P2 LDG.E R24, desc[UR8][R4.64+0x38] ;  /* 0x000038080418a981 */ /* 0x000562000c1e1900 */
[----:B-1----:R-:W-:-:S03]  /*0700*/  UIADD3 UR7, UPT, UPT, UR4, 0x6, URZ ;  /* 0x0000000604077890 */ /* 0x002fc6000fffe0ff */
[----:B------:R2:W5:Y:S01]  /*0710*/  @!P3 LDG.E R25, desc[UR8][R4.64+0x3c] ;  /* 0x00003c080419b981 */ /* 0x000562000c1e1900 */
[----:B------:R-:W-:-:S03]  /*0720*/  UIADD3 UR5, UPT, UPT, -UR4, UR5, URZ ;  /* 0x0000000504057290 */ /* 0x000fc6000fffe1ff */
[----:B------:R2:W5:Y:S04]  /*0730*/  @!P4 LDG.E R26, desc[UR8][R4.64+0x40] ;  /* 0x00004008041ac981 */ /* 0x000568000c1e1900 */
[----:B----4-:R-:W-:Y:S01]  /*0740*/  @!P1 LOP3.LUT R31, R10, 0x80000000, RZ, 0x3c, !PT ;  /* 0x800000000a1f9812 */ /* 0x010fe200078e3cff */
[----:B------:R2:W5:Y:S01]  /*0750*/  @!P1 LDG.E R12, desc[UR8][R4.64+0x8] ;  /* 0x00000808040c9981 */ /* 0x000562000c1e1900 */
[----:B------:R-:W-:-:S03]  /*0760*/  ISETP.NE.AND P1, PT, R48, RZ, PT ;  /* 0x000000ff3000720c */ /* 0x000fc60003f25270 */
[----:B------:R2:W5:Y:S04]  /*0770*/  @!P5 LDG.E R27, desc[UR8][R4.64+0x44] ;  /* 0x00004408041bd981 */ /* 0x000568000c1e1900 */
[----:B------:R2:W5:Y:S06]  /*0780*/  @!P6 LDG.E R28, desc[UR8][R4.64+0x48] ;  /* 0x00004808041ce981 */ /* 0x00056c000c1e1900 */
[----:B---3--:R-:W-:Y:S01]  /*0790*/  @!P1 LOP3.LUT R32, R11, 0x80000000, RZ, 0x3c, !PT ;  /* 0x800000000b209812 */ /* 0x008fe200078e3cff */
[----:B------:R2:W5:Y:S01]  /*07a0*/  @!P1 LDG.E R13, desc[UR8][R4.64+0xc] ;  /* 0x00000c08040d9981 */ /* 0x000562000c1e1900 */
[----:B------:R-:W-:-:S13]  /*07b0*/  ISETP.NE.AND P1, PT, R49, RZ, PT ;  /* 0x000000ff3100720c */ /* 0x000fda0003f25270 */
[----:B------:R-:W-:Y:S01]  /*07c0*/  @!P1 LOP3.LUT R33, R34, 0x80000000, RZ, 0x3c, !PT ;  /* 0x8000000022219812 */ /* 0x000fe200078e3cff */
[----:B------:R2:W5:Y:S01]  /*07d0*/  @!P1 LDG.E R14, desc[UR8][R4.64+0x10] ;  /* 0x00001008040e9981 */ /* 0x000562000c1e1900 */
[----:B------:R-:W-:Y:S01]  /*07e0*/  ISETP.NE.AND P1, PT, R51, RZ, PT ;  /* 0x000000ff3300720c */ /* 0x000fe20003f25270 */
[----:B------:R-:W-:-:S12]  /*07f0*/  IMAD.MOV.U32 R34, RZ, RZ, -0x1 ;  /* 0xffffffffff227424 */ /* 0x000fd800078e00ff */
        /* <DEDUP_REMOVED lines=15> */
[----:B------:R-:W-:Y:S01]  /*08f0*/  IMAD.MOV.U32 R38, RZ, RZ, -0x1 ;  /* 0xffffffffff267424 */ /* 0x000fe200078e00ff */
[----:B------:R-:W-:Y:S02]  /*0900*/  @!P0 LOP3.LUT R29, R61, 0x80000000, RZ, 0x3c, !PT ;  /* 0x800000003d1d8812 */ /* 0x000fe400078e3cff */
[----:B------:R-:W-:-:S09]  /*0910*/  ISETP.NE.AND P0, PT, R60, RZ, PT ;  /* 0x000000ff3c00720c */ /* 0x000fd20003f05270 */
[----:B------:R-:W-:Y:S01]  /*0920*/  @!P1 LOP3.LUT R38, R39, 0x80000000, RZ, 0x3c, !PT ;  /* 0x8000000027269812 */ /* 0x000fe200078e3cff */
[----:B------:R2:W5:Y:S01]  /*0930*/  @!P1 LDG.E R19, desc[UR8][R4.64+0x24] ;  /* 0x0000240804139981 */ /* 0x000562000c1e1900 */
[----:B------:R-:W-:Y:S01]  /*0940*/  ISETP.NE.AND P1, PT, R57, RZ, PT ;  /* 0x000000ff3900720c */ /* 0x000fe20003f25270 */
[----:B------:R-:W-:Y:S02]  /*0950*/  IMAD.MOV.U32 R39, RZ, RZ, -0x1 ;  /* 0xffffffffff277424 */ /* 0x000fe400078e00ff */
[----:B------:R2:W5:Y:S10]  /*0960*/  @!P0 LDG.E R21, desc[UR8][R4.64+0x2c] ;  /* 0x00002c0804158981 */ /* 0x000574000c1e1900 */
[----:B------:R-:W-:Y:S01]  /*0970*/  @!P1 LOP3.LUT R39, R40, 0x80000000, RZ, 0x3c, !PT ;  /* 0x8000000028279812 */ /* 0x000fe200078e3cff */
[----:B------:R-:W-:Y:S01]  /*0980*/  IMAD.MOV.U32 R40, RZ, RZ, -0x1 ;  /* 0xffffffffff287424 */ /* 0x000fe200078e00ff */
[----:B------:R2:W5:Y:S01]  /*0990*/  @!P1 LDG.E R20, desc[UR8][R4.64+0x28] ;  /* 0x0000280804149981 */ /* 0x000562000c1e1900 */
[----:B------:R-:W-:-:S02]  /*09a0*/  @!P0 LOP3.LUT R40, R41, 0x80000000, RZ, 0x3c, !PT ;  /* 0x8000000029288812 */ /* 0x000fc400078e3cff */
[----:B------:R-:W-:Y:S02]  /*09b0*/  ISETP.NE.AND P1, PT, R58, RZ, PT ;  /* 0x000000ff3a00720c */ /* 0x000fe40003f25270 */
[----:B------:R-:W-:Y:S01]  /*09c0*/  ISETP.NE.AND P0, PT, R59, RZ, PT ;  /* 0x000000ff3b00720c */ /* 0x000fe20003f05270 */
[----:B------:R-:W-:Y:S01]  /*09d0*/  IMAD.MOV.U32 R41, RZ, RZ, -0x1 ;  /* 0xffffffffff297424 */ /* 0x000fe200078e00ff */
[----:B------:R-:W-:Y:S02]  /*09e0*/  UMOV UR4, 0x400 ;  /* 0x0000040000047882 */ /* 0x000fe40000000000 */
[----:B0-----:R-:W-:-:S07]  /*09f0*/  ULEA UR4, UR6, UR4, 0x18 ;  /* 0x0000000406047291 */ /* 0x001fce000f8ec0ff */
[----:B------:R2:W5:Y:S02]  /*0a00*/  @!P1 LDG.E R23, desc[UR8][R4.64+0x34] ;  /* 0x0000340804179981 */ /* 0x000564000c1e1900 */
[----:B------:R-:W-:Y:S02]  /*0a10*/  @!P0 LOP3.LUT R41, R42, 0x80000000, RZ, 0x3c, !PT ;  /* 0x800000002a298812 */ /* 0x000fe400078e3cff */
[----:B------:R2:W5:Y:S01]  /*0a20*/  @!P0 LDG.E R22, desc[UR8][R4.64+0x30] ;  /* 0x0000300804168981 */ /* 0x000562000c1e1900 */
[----:B------:R-:W0:Y:S01]  /*0a30*/  S2R R42, SR_LANEID ;  /* 0x00000000002a7919 */ /* 0x000e220000000000 */
[----:B------:R-:W-:Y:S01]  /*0a40*/  IMAD.MOV.U32 R45, RZ, RZ, -0x1 ;  /* 0xffffffffff2d7424 */ /* 0x000fe200078e00ff */
[----:B------:R-:W-:Y:S02]  /*0a50*/  @!P3 LOP3.LUT R45, R47, 0x80000000, RZ, 0x3c, !PT ;  /* 0x800000002f2db812 */ /* 0x000fe400078e3cff */
[----:B------:R-:W-:Y:S01]  /*0a60*/  LEA R47, R0, UR4, 0x2 ;  /* 0x00000004002f7c11 */ /* 0x000fe2000f8e10ff */
[----:B------:R-:W-:Y:S01]  /*0a70*/  IMAD.MOV.U32 R44, RZ, RZ, -0x1 ;  /* 0xffffffffff2c7424 */ /* 0x000fe200078e00ff */
[----:B------:R-:W-:-:S02]  /*0a80*/  SHF.R.U32.HI R124, RZ, 0x5, R0 ;  /* 0x00000005ff7c7819 */ /* 0x000fc40000011600 */
[----:B------:R-:W-:Y:S01]  /*0a90*/  @!P2 LOP3.LUT R44, R46, 0x80000000, RZ, 0x3c, !PT ;  /* 0x800000002e2ca812 */ /* 0x000fe200078e3cff */
[----:B------:R-:W-:Y:S02]  /*0aa0*/  IMAD R51, R0, 0x80, R47 ;  /* 0x0000008000337824 */ /* 0x000fe400078e022f */
[----:B------:R-:W-:Y:S01]  /*0ab0*/  IMAD.MOV.U32 R46, RZ, RZ, -0x1 ;  /* 0xffffffffff2e7424 */ /* 0x000fe200078e00ff */
[----:B------:R-:W-:Y:S01]  /*0ac0*/  @!P4 LOP3.LUT R46, R50, 0x80000000, RZ, 0x3c, !PT ;  /* 0x80000000322ec812 */ /* 0x000fe200078e3cff */
[----:B------:R-:W-:Y:S01]  /*0ad0*/  IMAD.MOV.U32 R43, RZ, RZ, -0x1 ;  /* 0xffffffffff2b7424 */ /* 0x000fe200078e00ff */
[----:B------:R-:W-:Y:S01]  /*0ae0*/  @!P1 LOP3.LUT R43, R62, 0x80000000, RZ, 0x3c, !PT ;  /* 0x800000003e2b9812 */ /* 0x000fe200078e3cff */
[----:B------:R-:W-:Y:S01]  /*0af0*/  IMAD.MOV.U32 R48, RZ, RZ, -0x1 ;  /* 0xffffffffff307424 */ /* 0x000fe200078e00ff */
[----:B------:R-:W-:Y:S01]  /*0b00*/  @!P5 LOP3.LUT R48, R9, 0x80000000, RZ, 0x3c, !PT ;  /* 0x800000000930d812 */ /* 0x000fe200078e3cff */
[----:B------:R-:W-:Y:S01]  /*0b10*/  IMAD.MOV.U32 R49, RZ, RZ, -0x1 ;  /* 0xffffffffff317424 */ /* 0x000fe200078e00ff */
[----:B------:R-:W-:Y:S01]  /*0b20*/  @!P6 LOP3.LUT R49, R52, 0x80000000, RZ, 0x3c, !PT ;  /* 0x800000003431e812 */ /* 0x000fe200078e3cff */
[----:B------:R-:W-:Y:S01]  /*0b30*/  IMAD R53, R0, -0x38, R51 ;  /* 0xffffffc800357824 */ /* 0x000fe200078e0233 */
[----:B------:R-:W-:Y:S01]  /*0b40*/  LEA R50, R124, UR4, 0x2 ;  /* 0x000000047c327c11 */ /* 0x000fe2000f8e10ff */
[----:B--2---:R-:W-:Y:S06]  /*0b50*/  BAR.SYNC.DEFER_BLOCKING 0x0 ;  /* 0x0000000000007b1d */ /* 0x004fec0000010000 */
.L_x_222:
[----:B------:R-:W-:Y:S01]  /*0b60*/  UISETP.LT.AND UP0, UPT, UR5, 0x6, UPT ;  /* 0x000000060500788c */ /* 0x000fe2000bf01270 */
[----:B------:R-:W-:Y:S01]  /*0b70*/  STS [R47], RZ ;  /* 0x000000ff2f007388 */ /* 0x000fe20000000800 */
[----:B------:R-:W-:Y:S01]  /*0b80*/  UIADD3 UR6, UPT, UPT, UR7, -0x6, URZ ;  /* 0xfffffffa07067890 */ /* 0x000fe2000fffe0ff */
[----:B0-----:R-:W-:Y:S01]  /*0b90*/  ISETP.NE.AND P1, PT, R42, 0x1f, PT ;  /* 0x0000001f2a00780c */ /* 0x001fe20003f25270 */
[----:B------:R-:W-:Y:S01]  /*0ba0*/  USEL UR4, UR5, 0x6, UP0 ;  /* 0x0000000605047887 */ /* 0x000fe20008000000 */
[----:B------:R-:W-:Y:S01]  /*0bb0*/  STS [R47+0x400], RZ ;  /* 0x000400ff2f007388 */ /* 0x000fe20000000800 */
[C---:B------:R-:W-:Y:S01]  /*0bc0*/  ISETP.NE.AND P2, PT, R124.reuse, 0x6, PT ;  /* 0x000000067c00780c */ /* 0x040fe20003f45270 */
[----:B------:R-:W-:Y:S01]  /*0bd0*/  UISETP.GE.AND UP0, UPT, UR7, UR10, UPT ;  /* 0x0000000a0700728c */ /* 0x000fe2000bf06270 */
[----:B-1----:R-:W-:Y:S01]  /*0be0*/  SHF.R.U32.HI R4, RZ, UR6, R29 ;  /* 0x00000006ff047c19 */ /* 0x002fe2000801161d */
[----:B------:R-:W-:Y:S01]  /*0bf0*/  UBMSK UR4, URZ, UR4 ;  /* 0x00000004ff04729b */ /* 0x000fe20008000000 */
[----:B------:R-:W-:Y:S01]  /*0c00*/  STS [R47+0x800], RZ ;  /* 0x000800ff2f007388 */ /* 0x000fe20000000800 */
[----:B------:R-:W-:-:S03]  /*0c10*/  ISETP.NE.AND P3, PT, R124, 0x7, PT ;  /* 0x000000077c00780c */ /* 0x000fc60003f65270 */
[----:B------:R-:W-:Y:S01]  /*0c20*/  STS [R47+0xc00], RZ ;  /* 0x000c00ff2f007388 */ /* 0x000fe20000000800 */
[----:B------:R-:W-:-:S03]  /*0c30*/  LOP3.LUT R4, R4, UR4, RZ, 0xc0, !PT ;  /* 0x0000000404047c12 */ /* 0x000fc6000f8ec0ff */
[----:B------:R-:W-:Y:S02]  /*0c40*/  STS [R47+0x1000], RZ ;  /* 0x001000ff2f007388 */ /* 0x000fe40000000800 */
[----:B------:R-:W-:Y:S01]  /*0c50*/  IMAD.SHL.U32 R5, R4, 0x400, RZ ;  /* 0x0000040004057824 */ /* 0x000fe200078e00ff */
[----:B------:R-:W-:Y:S01]  /*0c60*/  SHF.R.U32.HI R4, RZ, 0x4, R4 ;  /* 0x00000004ff047819 */ /* 0x000fe20000011604 */
[----:B------:R-:W-:Y:S03]  /*0c70*/  STS [R47+0x1400], RZ ;  /* 0x001400ff2f007388 */ /* 0x000fe60000000800 */
[----:B------:R-:W-:Y:S01]  /*0c80*/  LOP3.LUT R54, R5, 0x7c00, RZ, 0xc0, !PT ;  /* 0x00007c0005367812 */ /* 0x000fe200078ec0ff */
[----:B------:R-:W-:Y:S01]  /*0c90*/  STS [R47+0x1800], RZ ;  /* 0x001800ff2f007388 */ /* 0x000fe20000000800 */
[----:B------:R-:W-:-:S03]  /*0ca0*/  LOP3.LUT R4, R4, 0xffffffe, RZ, 0xc0, !PT ;  /* 0x0ffffffe04047812 */ /* 0x000fc600078ec0ff */
[----:B------:R-:W-:Y:S01]  /*0cb0*/  STS [R47+0x1c00], RZ ;  /* 0x001c00ff2f007388 */ /* 0x000fe20000000800 */
[----:B------:R-:W-:Y:S02]  /*0cc0*/  IADD3 R54, PT, PT, R4, R47, R54 ;  /* 0x0000002f04367210 */ /* 0x000fe40007ffe036 */
[----:B------:R-:W-:Y:S01]  /*0cd0*/  SHF.R.U32.HI R4, RZ, UR6, R30 ;  /* 0x00000006ff047c19 */ /* 0x000fe2000801161e */
[----:B------:R-:W-:Y:S03]  /*0ce0*/  STS [R47+0x2000], RZ ;  /* 0x002000ff2f007388 */ /* 0x000fe60000000800 */
[----:B------:R-:W-:Y:S01]  /*0cf0*/  LOP3.LUT R4, R4, UR4, RZ, 0xc0, !PT ;  /* 0x0000000404047c12 */ /* 0x000fe2000f8ec0ff */
[----:B------:R-:W-:Y:S04]  /*0d00*/  STS [R47+0x2400], RZ ;  /* 0x002400ff2f007388 */ /* 0x000fe80000000800 */
[----:B------:R-:W-:Y:S01]  /*0d10*/  STS [R47+0x2800], RZ ;  /* 0x002800ff2f007388 */ /* 0x000fe20000000800 */
[----:B------:R-:W-:Y:S01]  /*0d20*/  IMAD.SHL.U32 R5, R4, 0x400, RZ ;  /* 0x0000040004057824 */ /* 0x000fe200078e00ff */
[----:B------:R-:W-:-:S02]  /*0d30*/  SHF.R.U32.HI R4, RZ, 0x4, R4 ;  /* 0x00000004ff047819 */ /* 0x000fc40000011604 */
[----:B------:R-:W-:Y:S02]  /*0d40*/  STS [R47+0x2c00], RZ ;  /* 0x002c00ff2f007388 */ /* 0x000fe40000000800 */
[----:B------:R-:W-:Y:S02]  /*0d50*/  LOP3.LUT R56, R5, 0x7c00, RZ, 0xc0, !PT ;  /* 0x00007c0005387812 */ /* 0x000fe400078ec0ff */
        /* <DEDUP_REMOVED lines=32> */
[----:B------:R-:W0:Y:S02]  /*0f60*/  LDS.U16 R52, [R54] ;  /* 0x0000000036347984 */ /* 0x000e240000000400 */
[----:B0-----:R-:W-:-:S05]  /*0f70*/  VIADD R5, R52, 0x1 ;  /* 0x0000000134057836 */ /* 0x001fca0000000000 */
[----:B------:R0:W-:Y:S04]  /*0f80*/  STS.U16 [R54], R5 ;  /* 0x0000000536007388 */ /* 0x0001e80000000400 */
[----:B------:R-:W1:Y:S01]  /*0f90*/  LDS.U16 R57, [R56] ;  /* 0x0000000038397984 */ /* 0x000e620000000400 */
[----:B0-----:R-:W-:Y:S01]  /*0fa0*/  IMAD.SHL.U32 R5, R4, 0x400, RZ ;  /* 0x0000040004057824 */ /* 0x001fe200078e00ff */
[----:B------:R-:W-:-:S04]  /*0fb0*/  SHF.R.U32.HI R4, RZ, 0x4, R4 ;  /* 0x00000004ff047819 */ /* 0x000fc80000011604 */
[----:B------:R-:W-:Y:S02]  /*0fc0*/  LOP3.LUT R60, R5, 0x7c00, RZ, 0xc0, !PT ;  /* 0x00007c00053c7812 */ /* 0x000fe400078ec0ff */
[----:B------:R-:W-:-:S04]  /*0fd0*/  LOP3.LUT R4, R4, 0xffffffe, RZ, 0xc0, !PT ;  /* 0x0ffffffe04047812 */ /* 0x000fc800078ec0ff */
[----:B------:R-:W-:Y:S02]  /*0fe0*/  IADD3 R60, PT, PT, R4, R47, R60 ;  /* 0x0000002f043c7210 */ /* 0x000fe40007ffe03c */
[----:B------:R-:W-:-:S04]  /*0ff0*/  SHF.R.U32.HI R4, RZ, UR6, R33 ;  /* 0x00000006ff047c19 */ /* 0x000fc80008011621 */
[----:B------:R-:W-:-:S05]  /*1000*/  LOP3.LUT R4, R4, UR4, RZ, 0xc0, !PT ;  /* 0x0000000404047c12 */ /* 0x000fca000f8ec0ff */
[----:B------:R-:W-:Y:S01]  /*1010*/  IMAD.SHL.U32 R6, R4, 0x400, RZ ;  /* 0x0000040004067824 */ /* 0x000fe200078e00ff */
[----:B------:R-:W-:-:S04]  /*1020*/  SHF.R.U32.HI R4, RZ, 0x4, R4 ;  /* 0x00000004ff047819 */ /* 0x000fc80000011604 */
[----:B------:R-:W-:Y:S02]  /*1030*/  LOP3.LUT R6, R6, 0x7c00, RZ, 0xc0, !PT ;  /* 0x00007c0006067812 */ /* 0x000fe400078ec0ff */
[----:B------:R-:W-:-:S04]  /*1040*/  LOP3.LUT R4, R4, 0xffffffe, RZ, 0xc0, !PT ;  /* 0x0ffffffe04047812 */ /* 0x000fc800078ec0ff */
[----:B------:R-:W-:Y:S01]  /*1050*/  IADD3 R62, PT, PT, R4, R47, R6 ;  /* 0x0000002f043e7210 */ /* 0x000fe20007ffe006 */
[----:B-1----:R-:W-:Y:S01]  /*1060*/  VIADD R7, R57, 0x1 ;  /* 0x0000000139077836 */ /* 0x002fe20000000000 */
[----:B------:R-:W-:-:S04]  /*1070*/  SHF.R.U32.HI R4, RZ, UR6, R34 ;  /* 0x00000006ff047c19 */ /* 0x000fc80008011622 */
[----:B------:R-:W-:Y:S01]  /*1080*/  STS.U16 [R56], R7 ;  /* 0x0000000738007388 */ /* 0x000fe20000000400 */
[----:B------:R-:W-:-:S03]  /*1090*/  LOP3.LUT R4, R4, UR4, RZ, 0xc0, !PT ;  /* 0x0000000404047c12 */ /* 0x000fc6000f8ec0ff */
        /* <DEDUP_REMOVED lines=129> */
[----:B------:R-:W-:Y:S01]  /*18b0*/  SHF.R.U32.HI R4, RZ, UR6, R49 ;  /* 0x00000006ff047c19 */ /* 0x000fe20008011631 */
[----:B------:R-:W0:Y:S03]  /*18c0*/  S2UR UR6, SR_CgaCtaId ;  /* 0x00000000000679c3 */ /* 0x000e260000008800 */
[----:B------:R-:W-:Y:S01]  /*18d0*/  LOP3.LUT R4, R4, UR4, RZ, 0xc0, !PT ;  /* 0x0000000404047c12 */ /* 0x000fe2000f8ec0ff */
[----:B------:R-:W-:-:S04]  /*18e0*/  UMOV UR4, 0x400 ;  /* 0x0000040000047882 */ /* 0x000fc80000000000 */
[----:B------:R-:W-:Y:S01]  /*18f0*/  IMAD.SHL.U32 R6, R4, 0x400, RZ ;  /* 0x0000040004067824 */ /* 0x000fe200078e00ff */
[----:B------:R-:W-:-:S04]  /*1900*/  SHF.R.U32.HI R4, RZ, 0x4, R4 ;  /* 0x00000004ff047819 */ /* 0x000fc80000011604 */
[----:B------:R-:W-:Y:S02]  /*1910*/  LOP3.LUT R6, R6, 0x7c00, RZ, 0xc0, !PT ;  /* 0x00007c0006067812 */ /* 0x000fe400078ec0ff */
[----:B------:R-:W-:-:S04]  /*1920*/  LOP3.LUT R4, R4, 0xffffffe, RZ, 0xc0, !PT ;  /* 0x0ffffffe04047812 */ /* 0x000fc800078ec0ff */
[----:B------:R-:W-:Y:S01]  /*1930*/  IADD3 R90, PT, PT, R4, R47, R6 ;  /* 0x0000002f045a7210 */ /* 0x000fe20007ffe006 */
[----:B-1----:R-:W-:Y:S01]  /*1940*/  VIADD R7, R85, 0x1 ;  /* 0x0000000155077836 */ /* 0x002fe20000000000 */
[----:B0-----:R-:W-:-:S04]  /*1950*/  ULEA UR4, UR6, UR4, 0x18 ;  /* 0x0000000406047291 */ /* 0x001fc8000f8ec0ff */
[----:B------:R-:W-:Y:S04]  /*1960*/  STS.U16 [R84], R7 ;  /* 0x0000000754007388 */ /* 0x000fe80000000400 */
[----:B------:R-:W0:Y:S02]  /*1970*/  LDS.U16 R87, [R86] ;  /* 0x0000000056577984 */ /* 0x000e240000000400 */
[----:B0-----:R-:W-:-:S05]  /*1980*/  VIADD R5, R87, 0x1 ;  /* 0x0000000157057836 */ /* 0x001fca0000000000 */
[----:B------:R-:W-:Y:S04]  /*1990*/  STS.U16 [R86], R5 ;  /* 0x0000000556007388 */ /* 0x000fe80000000400 */
[----:B------:R-:W0:Y:S02]  /*19a0*/  LDS.U16 R89, [R88] ;  /* 0x0000000058597984 */ /* 0x000e240000000400 */
[----:B0-----:R-:W-:-:S05]  /*19b0*/  VIADD R7, R89, 0x1 ;  /* 0x0000000159077836 */ /* 0x001fca0000000000 */
[----:B------:R-:W-:Y:S04]  /*19c0*/  STS.U16 [R88], R7 ;  /* 0x0000000758007388 */ /* 0x000fe80000000400 */
[----:B------:R-:W0:Y:S02]  /*19d0*/  LDS.U16 R91, [R90] ;  /* 0x000000005a5b7984 */ /* 0x000e240000000400 */
[----:B0-----:R-:W-:-:S05]  /*19e0*/  VIADD R5, R91, 0x1 ;  /* 0x000000015b057836 */ /* 0x001fca0000000000 */
[----:B------:R-:W-:Y:S01]  /*19f0*/  STS.U16 [R90], R5 ;  /* 0x000000055a007388 */ /* 0x000fe20000000400 */
[----:B------:R-:W-:Y:S06]  /*1a00*/  BAR.SYNC.DEFER_BLOCKING 0x0 ;  /* 0x0000000000007b1d */ /* 0x000fec0000010000 */
[----:B------:R-:W-:Y:S04]  /*1a10*/  LDS R92, [R51] ;  /* 0x00000000335c7984 */ /* 0x000fe80000000800 */
[----:B------:R-:W0:Y:S04]  /*1a20*/  LDS R93, [R51+0x4] ;  /* 0x00000400335d7984 */ /* 0x000e280000000800 */
[----:B------:R-:W1:Y:S04]  /*1a30*/  LDS R94, [R51+0x8] ;  /* 0x00000800335e7984 */ /* 0x000e680000000800 */
[----:B------:R-:W2:Y:S04]  /*1a40*/  LDS R95, [R51+0xc] ;  /* 0x00000c00335f7984 */ /* 0x000ea80000000800 */
[----:B------:R-:W3:Y:S04]  /*1a50*/  LDS R96, [R51+0x10] ;  /* 0x0000100033607984 */ /* 0x000ee80000000800 */
[----:B------:R-:W4:Y:S04]  /*1a60*/  LDS R97, [R51+0x14] ;  /* 0x0000140033617984 */ /* 0x000f280000000800 */
[----:B------:R-:W4:Y:S04]  /*1a70*/  LDS R98, [R51+0x18] ;  /* 0x0000180033627984 */ /* 0x000f280000000800 */
[----:B------:R-:W4:Y:S04]  /*1a80*/  LDS R99, [R51+0x1c] ;  /* 0x00001c0033637984 */ /* 0x000f280000000800 */
[----:B------:R-:W4:Y:S04]  /*1a90*/  LDS R100, [R51+0x20] ;  /* 0x0000200033647984 */ /* 0x000f280000000800 */
[----:B------:R-:W4:Y:S04]  /*1aa0*/  LDS R101, [R51+0x24] ;  /* 0x0000240033657984 */ /* 0x000f280000000800 */
[----:B------:R-:W4:Y:S04]  /*1ab0*/  LDS R102, [R51+0x28] ;  /* 0x0000280033667984 */ /* 0x000f280000000800 */
[----:B------:R-:W4:Y:S01]  /*1ac0*/  LDS R103, [R51+0x2c] ;  /* 0x00002c0033677984 */ /* 0x000f220000000800 */
[----:B0-----:R-:W-:-:S03]  /*1ad0*/  IMAD.IADD R93, R92, 0x1, R93 ;  /* 0x000000015c5d7824 */ /* 0x001fc600078e025d */
[----:B------:R-:W0:Y:S01]  /*1ae0*/  LDS R104, [R51+0x30] ;  /* 0x0000300033687984 */ /* 0x000e220000000800 */
[----:B-1----:R-:W-:-:S03]  /*1af0*/  IMAD.IADD R94, R94, 0x1, R93 ;  /* 0x000000015e5e7824 */ /* 0x002fc600078e025d */
[----:B------:R-:W1:Y:S01]  /*1b00*/  LDS R105, [R51+0x34] ;  /* 0x0000340033697984 */ /* 0x000e620000000800 */
[----:B--2---:R-:W-:-:S03]  /*1b10*/  IMAD.IADD R95, R95, 0x1, R94 ;  /* 0x000000015f5f7824 */ /* 0x004fc600078e025e */
[----:B------:R-:W2:Y:S01]  /*1b20*/  LDS R106, [R51+0x38] ;  /* 0x00003800336a7984 */ /* 0x000ea20000000800 */
[----:B---3--:R-:W-:-:S03]  /*1b30*/  IMAD.IADD R96, R96, 0x1, R95 ;  /* 0x0000000160607824 */ /* 0x008fc600078e025f */
[----:B------:R-:W3:Y:S01]  /*1b40*/  LDS R107, [R51+0x3c] ;  /* 0x00003c00336b7984 */ /* 0x000ee20000000800 */
[----:B----4-:R-:W-:-:S03]  /*1b50*/  IMAD.IADD R97, R97, 0x1, R96 ;  /* 0x0000000161617824 */ /* 0x010fc600078e0260 */
[----:B------:R-:W4:Y:S01]  /*1b60*/  LDS R108, [R51+0x40] ;  /* 0x00004000336c7984 */ /* 0x000f220000000800 */
[----:B------:R-:W-:-:S03]  /*1b70*/  IMAD.IADD R98, R98, 0x1, R97 ;  /* 0x0000000162627824 */ /* 0x000fc600078e0261 */
        /* <DEDUP_REMOVED lines=31> */
[----:B------:R-:W-:-:S04]  /*1d70*/  IMAD.IADD R114, R114, 0x1, R113 ;  /* 0x0000000172727824 */ /* 0x000fc800078e0271 */
[----:B0-----:R-:W-:-:S04]  /*1d80*/  IMAD.IADD R115, R115, 0x1, R114 ;  /* 0x0000000173737824 */ /* 0x001fc800078e0272 */
[----:B-1----:R-:W-:-:S04]  /*1d90*/  IMAD.IADD R116, R116, 0x1, R115 ;  /* 0x0000000174747824 */ /* 0x002fc800078e0273 */
[----:B--2---:R-:W-:-:S04]  /*1da0*/  IMAD.IADD R117, R117, 0x1, R116 ;  /* 0x0000000175757824 */ /* 0x004fc800078e0274 */
[----:B---3--:R-:W-:-:S04]  /*1db0*/  IMAD.IADD R118, R118, 0x1, R117 ;  /* 0x0000000176767824 */ /* 0x008fc800078e0275 */
[----:B----4-:R-:W-:-:S04]  /*1dc0*/  IMAD.IADD R119, R119, 0x1, R118 ;  /* 0x0000000177777824 */ /* 0x010fc800078e0276 */
[----:B------:R-:W-:-:S04]  /*1dd0*/  IMAD.IADD R120, R120, 0x1, R119 ;  /* 0x0000000178787824 */ /* 0x000fc800078e0277 */
[----:B------:R-:W-:-:S04]  /*1de0*/  IMAD.IADD R121, R121, 0x1, R120 ;  /* 0x0000000179797824 */ /* 0x000fc800078e0278 */
[----:B------:R-:W-:-:S04]  /*1df0*/  IMAD.IADD R122, R122, 0x1, R121 ;  /* 0x000000017a7a7824 */ /* 0x000fc800078e0279 */
[----:B------:R-:W-:-:S04]  /*1e00*/  IMAD.IADD R123, R123, 0x1, R122 ;  /* 0x000000017b7b7824 */ /* 0x000fc800078e027a */
[----:B------:R-:W-:-:S05]  /*1e10*/  IMAD.IADD R125, R4, 0x1, R123 ;  /* 0x00000001047d7824 */ /* 0x000fca00078e027b */
        /* <DEDUP_REMOVED lines=8> */
[----:B------:R-:W0:Y:S02]  /*1ea0*/  SHFL.UP P0, R126, R127, 0x10, RZ ;  /* 0x060000007f7e7989 */ /* 0x000e2400000000ff */
[----:B0-----:R-:W-:Y:S01]  /*1eb0*/  @P0 IMAD.IADD R126, R127, 0x1, R126 ;  /* 0x000000017f7e0824 */ /* 0x001fe200078e027e */
[----:B------:R-:W-:-:S03]  /*1ec0*/  ISETP.NE.AND P0, PT, R124, 0x1, PT ;  /* 0x000000017c00780c */ /* 0x000fc60003f05270 */
[----:B------:R-:W-:Y:S01]  /*1ed0*/  IMAD.IADD R125, R126, 0x1, -R125 ;  /* 0x000000017e7d7824 */ /* 0x000fe200078e0a7d */
[----:B------:R-:W-:Y:S01]  /*1ee0*/  @!P1 STS [R50+0x8400], R126 ;  /* 0x0084007e32009388 */ /* 0x000fe20000000800 */
[----:B------:R-:W-:Y:S01]  /*1ef0*/  BAR.SYNC.DEFER_BLOCKING 0x0 ;  /* 0x0000000000007b1d */ /* 0x000fe20000010000 */
[----:B------:R-:W-:-:S05]  /*1f00*/  ISETP.NE.AND P1, PT, R124, 0x4, PT ;  /* 0x000000047c00780c */ /* 0x000fca0003f25270 */
[----:B------:R-:W0:Y:S04]  /*1f10*/  LDS.128 R4, [UR4+0x8400] ;  /* 0x00840004ff047984 */ /* 0x000e280008000c00 */
[----:B------:R-:W1:Y:S01]  /*1f20*/  LDS.128 R8, [UR4+0x8410] ;  /* 0x00841004ff087984 */ /* 0x000e620008000c00 */
[C---:B0-----:R-:W-:Y:S01]  /*1f30*/  SEL R55, R4.reuse, R55, !P0 ;  /* 0x0000003704377207 */ /* 0x041fe20004000000 */
[----:B------:R-:W-:Y:S01]  /*1f40*/  IMAD.IADD R5, R4, 0x1, R5 ;  /* 0x0000000104057824 */ /* 0x000fe200078e0205 */
[----:B------:R-:W-:-:S03]  /*1f50*/  ISETP.NE.AND P0, PT, R124, 0x2, PT ;  /* 0x000000027c00780c */ /* 0x000fc60003f05270 */
[----:B------:R-:W-:Y:S01]  /*1f60*/  IMAD.IADD R6, R6, 0x1, R5 ;  /* 0x0000000106067824 */ /* 0x000fe200078e0205 */
[----:B------:R-:W-:Y:S02]  /*1f70*/  SEL R55, R5, R55, !P0 ;  /* 0x0000003705377207 */ /* 0x000fe40004000000 */
[----:B------:R-:W-:Y:S01]  /*1f80*/  ISETP.NE.AND P0, PT, R124, 0x3, PT ;  /* 0x000000037c00780c */ /* 0x000fe20003f05270 */
[----:B------:R-:W-:-:S03]  /*1f90*/  IMAD.IADD R7, R7, 0x1, R6 ;  /* 0x0000000107077824 */ /* 0x000fc600078e0206 */
[----:B------:R-:W-:Y:S01]  /*1fa0*/  SEL R55, R6, R55, !P0 ;  /* 0x0000003706377207 */ /* 0x000fe20004000000 */
[C---:B-1----:R-:W-:Y:S01]  /*1fb0*/  IMAD.IADD R8, R7.reuse, 0x1, R8 ;  /* 0x0000000107087824 */ /* 0x042fe200078e0208 */
[----:B------:R-:W-:Y:S02]  /*1fc0*/  ISETP.NE.AND P0, PT, R124, 0x5, PT ;  /* 0x000000057c00780c */ /* 0x000fe40003f05270 */
[----:B------:R-:W-:Y:S01]  /*1fd0*/  SEL R55, R7, R55, !P1 ;  /* 0x0000003707377207 */ /* 0x000fe20004800000 */
[----:B------:R-:W-:Y:S01]  /*1fe0*/  IMAD.IADD R9, R9, 0x1, R8 ;  /* 0x0000000109097824 */ /* 0x000fe200078e0208 */
[----:B------:R-:W-:Y:S02]  /*1ff0*/  ISETP.NE.AND P1, PT, R42, RZ, PT ;  /* 0x000000ff2a00720c */ /* 0x000fe40003f25270 */
[----:B------:R-:W-:Y:S01]  /*2000*/  SEL R55, R8, R55, !P0 ;  /* 0x0000003708377207 */ /* 0x000fe20004000000 */
[----:B------:R-:W-:Y:S01]  /*2010*/  IMAD.IADD R10, R10, 0x1, R9 ;  /* 0x000000010a0a7824 */ /* 0x000fe200078e0209 */
[----:B------:R-:W-:-:S02]  /*2020*/  ISETP.GT.U32.AND P0, PT, R0, 0x1f, PT ;  /* 0x0000001f0000780c */ /* 0x000fc40003f04070 */
[----:B------:R-:W-:Y:S01]  /*2030*/  SEL R55, R9, R55, !P2 ;  /* 0x0000003709377207 */ /* 0x000fe20005000000 */
[----:B------:R-:W-:Y:S01]  /*2040*/  IMAD.IADD R11, R11, 0x1, R10 ;  /* 0x000000010b0b7824 */ /* 0x000fe200078e020a */
[----:B------:R-:W-:Y:S02]  /*2050*/  ISETP.GT.U32.OR P2, PT, R0, 0x1f, P1 ;  /* 0x0000001f0000780c */ /* 0x000fe40000f44470 */
[----:B------:R-:W-:Y:S02]  /*2060*/  SEL R4, R125, RZ, P1 ;  /* 0x000000ff7d047207 */ /* 0x000fe40000800000 */
[----:B------:R-:W-:-:S05]  /*2070*/  SEL R55, R10, R55, !P3 ;  /* 0x000000370a377207 */ /* 0x000fca0005800000 */
[----:B------:R-:W-:Y:S01]  /*2080*/  @P0 IMAD.IADD R125, R55, 0x1, R4 ;  /* 0x00000001377d0824 */ /* 0x000fe200078e0204 */
[----:B------:R-:W-:-:S03]  /*2090*/  ISETP.NE.AND P0, PT, R0, RZ, PT ;  /* 0x000000ff0000720c */ /* 0x000fc60003f05270 */
[----:B------:R-:W-:-:S05]  /*20a0*/  @!P2 IMAD.U32 R125, R11, 0x10000, RZ ;  /* 0x000100000b7da824 */ /* 0x000fca00078e00ff */
[----:B------:R-:W-:Y:S01]  /*20b0*/  @!P2 STS [UR4+0x8428], R125 ;  /* 0x0084287dff00a988 */ /* 0x000fe20008000804 */
[----:B------:R-:W-:Y:S06]  /*20c0*/  BAR.SYNC.DEFER_BLOCKING 0x0 ;  /* 0x0000000000007b1d */ /* 0x000fec0000010000 */
[----:B------:R-:W0:Y:S02]  /*20d0*/  LDS R4, [UR4+0x8428] ;  /* 0x00842804ff047984 */ /* 0x000e240008000800 */
[----:B0-----:R-:W-:-:S05]  /*20e0*/  SEL R4, R4, RZ, P0 ;  /* 0x000000ff04047207 */ /* 0x001fca0000000000 */
[----:B------:R-:W-:-:S04]  /*20f0*/  IMAD.IADD R4, R4, 0x1, R125 ;  /* 0x0000000104047824 */ /* 0x000fc800078e027d */
[--C-:B------:R-:W-:Y:S01]  /*2100*/  IMAD.IADD R92, R92, 0x1, R4.reuse ;  /* 0x000000015c5c7824 */ /* 0x100fe200078e0204 */
[----:B------:R-:W-:Y:S01]  /*2110*/  STS [R51], R4 ;  /* 0x0000000433007388 */ /* 0x000fe20000000800 */
[--C-:B------:R-:W-:Y:S02]  /*2120*/  IMAD.IADD R6, R93, 0x1, R4.reuse ;  /* 0x000000015d067824 */ /* 0x100fe400078e0204 */
[--C-:B------:R-:W-:Y:S01]  /*2130*/  IMAD.IADD R94, R94, 0x1, R4.reuse ;  /* 0x000000015e5e7824 */ /* 0x100fe200078e0204 */
[----:B------:R-:W-:Y:S01]  /*2140*/  STS [R51+0x4], R92 ;  /* 0x0000045c33007388 */ /* 0x000fe20000000800 */
[--C-:B------:R-:W-:Y:S02]  /*2150*/  IMAD.IADD R8, R95, 0x1, R4.reuse ;  /* 0x000000015f087824 */ /* 0x100fe400078e0204 */
[--C-:B------:R-:W-:Y:S01]  /*2160*/  IMAD.IADD R96, R96, 0x1, R4.reuse ;  /* 0x0000000160607824 */ /* 0x100fe200078e0204 */
[----:B------:R-:W-:Y:S01]  /*2170*/  STS [R51+0x8], R6 ;  /* 0x0000080633007388 */ /* 0x000fe20000000800 */
[----:B------:R-:W-:-:S02]  /*2180*/  IMAD.IADD R10, R97, 0x1, R4 ;  /* 0x00000001610a7824 */ /* 0x000fc400078e0204 */
[--C-:B------:R-:W-:Y:S01]  /*2190*/  IMAD.IADD R98, R98, 0x1, R4.reuse ;  /* 0x0000000162627824 */ /* 0x100fe200078e0204 */
[----:B------:R-:W-:Y:S01]  /*21a0*/  STS [R51+0xc], R94 ;  /* 0x00000c5e33007388 */ /* 0x000fe20000000800 */
        /* <DEDUP_REMOVED lines=36> */
[----:B------:R-:W-:-:S03]  /*23f0*/  IMAD.IADD R150, R123, 0x1, R4 ;  /* 0x000000017b967824 */ /* 0x000fc600078e0204 */
[----:B------:R-:W-:Y:S04]  /*2400*/  STS [R51+0x40], R134 ;  /* 0x0000408633007388 */ /* 0x000fe80000000800 */
        /* <DEDUP_REMOVED lines=15> */
[----:B------:R-:W-:Y:S01]  /*2500*/  STS [R51+0x80], R150 ;  /* 0x0000809633007388 */ /* 0x000fe20000000800 */
[----:B------:R-:W-:Y:S06]  /*2510*/  BAR.SYNC.DEFER_BLOCKING 0x0 ;  /* 0x0000000000007b1d */ /* 0x000fec0000010000 */
[----:B------:R-:W0:Y:S04]  /*2520*/  LDS.U16 R5, [R54] ;  /* 0x0000000036057984 */ /* 0x000e280000000400 */
[----:B------:R-:W1:Y:S04]  /*2530*/  LDS.U16 R56, [R56] ;  /* 0x0000000038387984 */ /* 0x000e680000000400 */
[----:B------:R-:W2:Y:S04]  /*2540*/  LDS.U16 R58, [R58] ;  /* 0x000000003a3a7984 */ /* 0x000ea80000000400 */
[----:B------:R-:W3:Y:S04]  /*2550*/  LDS.U16 R60, [R60] ;  /* 0x000000003c3c7984 */ /* 0x000ee80000000400 */
[----:B------:R-:W4:Y:S04]  /*2560*/  LDS.U16 R62, [R62] ;  /* 0x000000003e3e7984 */ /* 0x000f280000000400 */
[----:B------:R-:W4:Y:S04]  /*2570*/  LDS.U16 R64, [R64] ;  /* 0x0000000040407984 */ /* 0x000f280000000400 */
[----:B------:R-:W4:Y:S04]  /*2580*/  LDS.U16 R66, [R66] ;  /* 0x0000000042427984 */ /* 0x000f280000000400 */
[----:B------:R-:W4:Y:S04]  /*2590*/  LDS.U16 R68, [R68] ;  /* 0x0000000044447984 */ /* 0x000f280000000400 */
[----:B------:R-:W4:Y:S04]  /*25a0*/  LDS.U16 R70, [R70] ;  /* 0x0000000046467984 */ /* 0x000f280000000400 */
[----:B------:R-:W4:Y:S04]  /*25b0*/  LDS.U16 R72, [R72] ;  /* 0x0000000048487984 */ /* 0x000f280000000400 */
[----:B------:R-:W4:Y:S01]  /*25c0*/  LDS.U16 R74, [R74] ;  /* 0x000000004a4a7984 */ /* 0x000f220000000400 */
[----:B0-----:R-:W-:-:S03]  /*25d0*/  IMAD.IADD R5, R52, 0x1, R5 ;  /* 0x0000000134057824 */ /* 0x001fc600078e0205 */
[----:B------:R-:W0:Y:S01]  /*25e0*/  LDS.U16 R76, [R76] ;  /* 0x000000004c4c7984 */ /* 0x000e220000000400 */
[----:B-1----:R-:W-:-:S03]  /*25f0*/  IMAD.IADD R56, R57, 0x1, R56 ;  /* 0x0000000139387824 */ /* 0x002fc600078e0238 */
[----:B------:R-:W1:Y:S01]  /*2600*/  LDS.U16 R78, [R78] ;  /* 0x000000004e4e7984 */ /* 0x000e620000000400 */
[----:B--2---:R-:W-:-:S03]  /*2610*/  IMAD.IADD R58, R59, 0x1, R58 ;  /* 0x000000013b3a7824 */ /* 0x004fc600078e023a */
[----:B------:R-:W2:Y:S01]  /*2620*/  LDS.U16 R80, [R80] ;  /* 0x0000000050507984 */ /* 0x000ea20000000400 */
[----:B---3--:R-:W-:-:S03]  /*2630*/  IMAD.IADD R60, R61, 0x1, R60 ;  /* 0x000000013d3c7824 */ /* 0x008fc600078e023c */
[----:B------:R-:W3:Y:S01]  /*2640*/  LDS.U16 R82, [R82] ;  /* 0x0000000052527984 */ /* 0x000ee20000000400 */
[----:B----4-:R-:W-:-:S03]  /*2650*/  IMAD.IADD R62, R63, 0x1, R62 ;  /* 0x000000013f3e7824 */ /* 0x010fc600078e023e */
[----:B------:R-:W4:Y:S01]  /*2660*/  LDS.U16 R84, [R84] ;  /* 0x0000000054547984 */ /* 0x000f220000000400 */
[----:B------:R-:W-:-:S03]  /*2670*/  IMAD.IADD R64, R65, 0x1, R64 ;  /* 0x0000000141407824 */ /* 0x000fc600078e0240 */
[----:B------:R-:W4:Y:S01]  /*2680*/  LDS.U16 R86, [R86] ;  /* 0x0000000056567984 */ /* 0x000f220000000400 */
[----:B------:R-:W-:-:S03]  /*2690*/  IMAD.IADD R66, R67, 0x1, R66 ;  /* 0x0000000143427824 */ /* 0x000fc600078e0242 */
[----:B------:R-:W4:Y:S01]  /*26a0*/  LDS.U16 R88, [R88] ;  /* 0x0000000058587984 */ /* 0x000f220000000400 */
[----:B------:R-:W-:-:S03]  /*26b0*/  IMAD.IADD R68, R69, 0x1, R68 ;  /* 0x0000000145447824 */ /* 0x000fc600078e0244 */
[----:B------:R-:W4:Y:S01]  /*26c0*/  LDS.U16 R90, [R90] ;  /* 0x000000005a5a7984 */ /* 0x000f220000000400 */
[----:B------:R-:W-:Y:S02]  /*26d0*/  IMAD.IADD R70, R71, 0x1, R70 ;  /* 0x0000000147467824 */ /* 0x000fe400078e0246 */
[----:B------:R-:W-:Y:S02]  /*26e0*/  IMAD.IADD R72, R73, 0x1, R72 ;  /* 0x0000000149487824 */ /* 0x000fe400078e0248 */
[----:B------:R-:W-:Y:S02]  /*26f0*/  IMAD.IADD R74, R75, 0x1, R74 ;  /* 0x000000014b4a7824 */ /* 0x000fe400078e024a */
[----:B0-----:R-:W-:Y:S02]  /*2700*/  IMAD.IADD R76, R77, 0x1, R76 ;  /* 0x000000014d4c7824 */ /* 0x001fe400078e024c */
[----:B-1----:R-:W-:Y:S02]  /*2710*/  IMAD.IADD R78, R79, 0x1, R78 ;  /* 0x000000014f4e7824 */ /* 0x002fe400078e024e */
[----:B--2---:R-:W-:-:S02]  /*2720*/  IMAD.IADD R80, R81, 0x1, R80 ;  /* 0x0000000151507824 */ /* 0x004fc400078e0250 */
[----:B---3--:R-:W-:Y:S02]  /*2730*/  IMAD.IADD R82, R83, 0x1, R82 ;  /* 0x0000000153527824 */ /* 0x008fe400078e0252 */
[----:B----4-:R-:W-:Y:S02]  /*2740*/  IMAD.IADD R84, R85, 0x1, R84 ;  /* 0x0000000155547824 */ /* 0x010fe400078e0254 */
[----:B------:R-:W-:Y:S02]  /*2750*/  IMAD.IADD R86, R87, 0x1, R86 ;  /* 0x0000000157567824 */ /* 0x000fe400078e0256 */
[----:B------:R-:W-:Y:S02]  /*2760*/  IMAD.IADD R88, R89, 0x1, R88 ;  /* 0x0000000159587824 */ /* 0x000fe400078e0258 */
[----:B------:R-:W-:Y:S01]  /*2770*/  IMAD.IADD R90, R91, 0x1, R90 ;  /* 0x000000015b5a7824 */ /* 0x000fe200078e025a */
[----:B------:R-:W-:Y:S06]  /*2780*/  BAR.SYNC.DEFER_BLOCKING 0x0 ;  /* 0x0000000000007b1d */ /* 0x000fec0000010000 */
[----:B------:R-:W-:Y:S05]  /*2790*/  BRA.U UP0, `(.L_x_221) ;  /* 0x0000000500987547 */ /* 0x000fea000b800000 */
[----:B------:R-:W-:Y:S01]  /*27a0*/  LEA R4, R5, UR4, 0x2 ;  /* 0x0000000405047c11 */ /* 0x000fe2000f8e10ff */
[----:B------:R-:W-:Y:S01]  /*27b0*/  UIADD3 UR7, UPT, UPT, UR7, 0x6, URZ ;  /* 0x0000000607077890 */ /* 0x000fe2000fffe0ff */
[----:B------:R-:W-:Y:S01]  /*27c0*/  LEA R5, R56, UR4, 0x2 ;  /* 0x0000000438057c11 */ /* 0x000fe2000f8e10ff */
[----:B------:R-:W-:Y:S01]  /*27d0*/  UIADD3 UR5, UPT, UPT, UR5, -0x6, URZ ;  /* 0xfffffffa05057890 */ /* 0x000fe2000fffe0ff */
[----:B------:R-:W-:Y:S01]  /*27e0*/  LEA R6, R58, UR4, 0x2 ;  /* 0x000000043a067c11 */ /* 0x000fe2000f8e10ff */
[----:B------:R1:W-:Y:S01]  /*27f0*/  STS [R4], R29 ;  /* 0x0000001d04007388 */ /* 0x0003e20000000800 */
[----:B------:R-:W-:Y:S02]  /*2800*/  LEA R7, R60, UR4, 0x2 ;  /* 0x000000043c077c11 */ /* 0x000fe4000f8e10ff */
[----:B------:R-:W-:Y:S01]  /*2810*/  LEA R8, R62, UR4, 0x2 ;  /* 0x000000043e087c11 */ /* 0x000fe2000f8e10ff */
[----:B------:R1:W-:Y:S01]  /*2820*/  STS [R5], R30 ;  /* 0x0000001e05007388 */ /* 0x0003e20000000800 */
[----:B------:R-:W-:-:S02]  /*2830*/  LEA R9, R64, UR4, 0x2 ;  /* 0x0000000440097c11 */ /* 0x000fc4000f8e10ff */
[----:B------:R-:W-:Y:S01]  /*2840*/  LEA R10, R66, UR4, 0x2 ;  /* 0x00000004420a7c11 */ /* 0x000fe2000f8e10ff */
[----:B------:R1:W-:Y:S01]  /*2850*/  STS [R6], R31 ;  /* 0x0000001f06007388 */ /* 0x0003e20000000800 */
[----:B------:R-:W-:Y:S02]  /*2860*/  LEA R11, R68, UR4, 0x2 ;  /* 0x00000004440b7c11 */ /* 0x000fe4000f8e10ff */
        /* <DEDUP_REMOVED lines=16> */
[----:B------:R1:W-:Y:S04]  /*2970*/  STS [R52], R37 ;  /* 0x0000002534007388 */ /* 0x0003e80000000800 */
        /* <DEDUP_REMOVED lines=9> */
[----:B------:R1:W-:Y:S01]  /*2a10*/  STS [R64], R49 ;  /* 0x0000003140007388 */ /* 0x0003e20000000800 */
[----:B------:R-:W-:Y:S06]  /*2a20*/  BAR.SYNC.DEFER_BLOCKING 0x0 ;  /* 0x0000000000007b1d */ /* 0x000fec0000010000 */
[----:B------:R1:W2:Y:S04]  /*2a30*/  LDS R29, [R53] ;  /* 0x00000000351d7984 */ /* 0x0002a80000000800 */
[----:B------:R1:W3:Y:S04]  /*2a40*/  LDS R30, [R53+0x4] ;  /* 0x00000400351e7984 */ /* 0x0002e80000000800 */
[----:B------:R1:W4:Y:S04]  /*2a50*/  LDS R31, [R53+0x8] ;  /* 0x00000800351f7984 */ /* 0x0003280000000800 */
[----:B------:R1:W0:Y:S04]  /*2a60*/  LDS R32, [R53+0xc] ;  /* 0x00000c0035207984 */ /* 0x0002280000000800 */
        /* <DEDUP_REMOVED lines=14> */
[----:B------:R1:W0:Y:S01]  /*2b50*/  LDS R49, [R53+0x48] ;  /* 0x0000480035317984 */ /* 0x0002220000000800 */
[----:B------:R-:W-:Y:S06]  /*2b60*/  BAR.SYNC.DEFER_BLOCKING 0x0 ;  /* 0x0000000000007b1d */ /* 0x000fec0000010000 */
[----:B-----5:R1:W-:Y:S04]  /*2b70*/  STS [R4], R2 ;  /* 0x0000000204007388 */ /* 0x0203e80000000800 */
        /* <DEDUP_REMOVED lines=19> */
[----:B------:R1:W0:Y:S04]  /*2cb0*/  LDS R2, [R53] ;  /* 0x0000000035027984 */ /* 0x0002280000000800 */
        /* <DEDUP_REMOVED lines=19> */
[----:B--234-:R-:W-:Y:S05]  /*2df0*/  BRA `(.L_x_222) ;  /* 0xffffffdc00587947 */ /* 0x01cfea000383ffff */
.L_x_221:
[----:B------:R-:W-:Y:S01]  /*2e00*/  LEA R5, R5, UR4, 0x2 ;  /* 0x0000000405057c11 */ /* 0x000fe2000f8e10ff */
[----:B------:R-:W-:Y:S01]  /*2e10*/  IMAD R53, R0, -0x48, R53 ;  /* 0xffffffb800357824 */ /* 0x000fe200078e0235 */
[----:B------:R-:W-:Y:S01]  /*2e20*/  LEA R56, R56, UR4, 0x2 ;  /* 0x0000000438387c11 */ /* 0x000fe2000f8e10ff */
[----:B------:R-:W0:Y:S01]  /*2e30*/  LDCU.64 UR6, c[0x0][0x3a0] ;  /* 0x00007400ff0677ac */ /* 0x000e220008000a00 */
[----:B------:R-:W-:Y:S01]  /*2e40*/  LEA R58, R58, UR4, 0x2 ;  /* 0x000000043a3a7c11 */ /* 0x000fe2000f8e10ff */
[----:B------:R-:W-:Y:S01]  /*2e50*/  STS [R5], R29 ;  /* 0x0000001d05007388 */ /* 0x000fe20000000800 */
[----:B------:R-:W-:Y:S02]  /*2e60*/  LEA R60, R60, UR4, 0x2 ;  /* 0x000000043c3c7c11 */ /* 0x000fe4000f8e10ff */
[----:B------:R-:W-:Y:S01]  /*2e70*/  LEA R62, R62, UR4, 0x2 ;  /* 0x000000043e3e7c11 */ /* 0x000fe2000f8e10ff */
[----:B------:R-:W-:Y:S01]  /*2e80*/  STS [R56], R30 ;  /* 0x0000001e38007388 */ /* 0x000fe20000000800 */
[----:B------:R-:W-:-:S02]  /*2e90*/  LEA R64, R64, UR4, 0x2 ;  /* 0x0000000440407c11 */ /* 0x000fc4000f8e10ff */
[----:B------:R-:W-:Y:S01]  /*2ea0*/  LEA R66, R66, UR4, 0x2 ;  /* 0x0000000442427c11 */ /* 0x000fe2000f8e10ff */
[----:B------:R-:W-:Y:S01]  /*2eb0*/  STS [R58], R31 ;  /* 0x0000001f3a007388 */ /* 0x000fe20000000800 */
[----:B------:R-:W-:Y:S02]  /*2ec0*/  LEA R68, R68, UR4, 0x2 ;  /* 0x0000000444447c11 */ /* 0x000fe4000f8e10ff */
[----:B------:R-:W-:Y:S01]  /*2ed0*/  LEA R70, R70, UR4, 0x2 ;  /* 0x0000000446467c11 */ /* 0x000fe2000f8e10ff */
[----:B------:R-:W-:Y:S01]  /*2ee0*/  STS [R60], R32 ;  /* 0x000000203c007388 */ /* 0x000fe20000000800 */
[----:B------:R-:W-:Y:S02]  /*2ef0*/  LEA R72, R72, UR4, 0x2 ;  /* 0x0000000448487c11 */ /* 0x000fe4000f8e10ff */
[----:B------:R-:W-:Y:S01]  /*2f00*/  LEA R74, R74, UR4, 0x2 ;  /* 0x000000044a4a7c11 */ /* 0x000fe2000f8e10ff */
[----:B------:R-:W-:Y:S01]  /*2f10*/  STS [R62], R33 ;  /* 0x000000213e007388 */ /* 0x000fe20000000800 */
[----:B------:R-:W-:Y:S01]  /*2f20*/  LEA R76, R76, UR4, 0x2 ;  /* 0x000000044c4c7c11 */ /* 0x000fe2000f8e10ff */
[----:B0-----:R-:W-:Y:S01]  /*2f30*/  IMAD.U32 R4, RZ, RZ, UR7 ;  /* 0x00000007ff047e24 */ /* 0x001fe2000f8e00ff */
        /* <DEDUP_REMOVED lines=11> */
[----:B------:R-:W-:-:S03]  /*2ff0*/  ISETP.LT.U32.AND P2, PT, R0, UR6, PT ;  /* 0x0000000600007c0c */ /* 0x000fc6000bf41070 */
[----:B------:R-:W-:Y:S01]  /*3000*/  STS [R72], R38 ;  /* 0x0000002648007388 */ /* 0x000fe20000000800 */
[----:B------:R-:W-:-:S03]  /*3010*/  ISETP.GT.U32.AND.EX P2, PT, R4, RZ, PT, P2 ;  /* 0x000000ff0400720c */ /* 0x000fc60003f44120 */
[----:B------:R-:W-:Y:S04]  /*3020*/  STS [R74], R39 ;  /* 0x000000274a007388 */ /* 0x000fe80000000800 */
[----:B------:R-:W-:Y:S04]  /*3030*/  STS [R76], R40 ;  /* 0x000000284c007388 */ /* 0x000fe80000000800 */
[----:B------:R-:W-:Y:S04]  /*3040*/  STS [R78], R41 ;  /* 0x000000294e007388 */ /* 0x000fe80000000800 */
[----:B------:R-:W-:Y:S04]  /*3050*/  STS [R80], R43 ;  /* 0x0000002b50007388 */ /* 0x000fe80000000800 */
[----:B------:R-:W-:Y:S04]  /*3060*/  STS [R47], R44 ;  /* 0x0000002c2f007388 */ /* 0x000fe80000000800 */
[----:B------:R-:W-:Y:S04]  /*3070*/  STS [R84], R45 ;  /* 0x0000002d54007388 */ /* 0x000fe80000000800 */
[----:B------:R-:W-:Y:S04]  /*3080*/  STS [R51], R46 ;  /* 0x0000002e33007388 */ /* 0x000fe80000000800 */
[----:B------:R-:W-:Y:S04]  /*3090*/  STS [R88], R48 ;  /* 0x0000003058007388 */ /* 0x000fe80000000800 */
[----:B------:R-:W-:Y:S01]  /*30a0*/  STS [R90], R49 ;  /* 0x000000315a007388 */ /* 0x000fe20000000800 */
[----:B------:R-:W-:Y:S06]  /*30b0*/  BAR.SYNC.DEFER_BLOCKING 0x0 ;  /* 0x0000000000007b1d */ /* 0x000fec0000010000 */
[----:B------:R-:W0:Y:S04]  /*30c0*/  LDS R6, [R53] ;  /* 0x0000000035067984 */ /* 0x000e280000000800 */
[----:B------:R-:W1:Y:S04]  /*30d0*/  LDS R7, [R53+0x400] ;  /* 0x0004000035077984 */ /* 0x000e680000000800 */
[----:B------:R-:W2:Y:S04]  /*30e0*/  LDS R8, [R53+0x800] ;  /* 0x0008000035087984 */ /* 0x000ea80000000800 */
[----:B------:R-:W-:Y:S04]  /*30f0*/  LDS R9, [R53+0xc00] ;  /* 0x000c000035097984 */ /* 0x000fe80000000800 */
[----:B------:R-:W-:Y:S04]  /*3100*/  LDS R10, [R53+0x1000] ;  /* 0x00100000350a7984 */ /* 0x000fe80000000800 */
[----:B------:R-:W-:Y:S04]  /*3110*/  LDS R11, [R53+0x1400] ;  /* 0x00140000350b7984 */ /* 0x000fe80000000800 */
[----:B------:R-:W3:Y:S04]  /*3120*/  LDS R29, [R53+0x1800] ;  /* 0x00180000351d7984 */ /* 0x000ee80000000800 */
[----:B------:R-:W-:Y:S04]  /*3130*/  LDS R30, [R53+0x1c00] ;  /* 0x001c0000351e7984 */ /* 0x000fe80000000800 */
        /* <DEDUP_REMOVED lines=10> */
[----:B------:R-:W-:Y:S01]  /*31e0*/  LDS R41, [R53+0x4800] ;  /* 0x0048000035297984 */ /* 0x000fe20000000800 */
[----:B------:R-:W-:Y:S06]  /*31f0*/  BAR.SYNC.DEFER_BLOCKING 0x0 ;  /* 0x0000000000007b1d */ /* 0x000fec0000010000 */
[----:B-----5:R4:W-:Y:S04]  /*3200*/  STS [R5], R2 ;  /* 0x0000000205007388 */ /* 0x0209e80000000800 */
[----:B------:R0:W-:Y:S04]  /*3210*/  STS [R56], R3 ;  /* 0x0000000338007388 */ /* 0x0001e80000000800 */
[----:B------:R1:W-:Y:S01]  /*3220*/  STS [R58], R12 ;  /* 0x0000000c3a007388 */ /* 0x0003e20000000800 */
[----:B----4-:R-:W4:Y:S03]  /*3230*/  LDC.64 R4, c[0x0][0x398] ;  /* 0x0000e600ff047b82 */ /* 0x010f260000000a00 */
[----:B------:R-:W-:Y:S04]  /*3240*/  STS [R60], R13 ;  /* 0x0000000d3c007388 */ /* 0x000fe80000000800 */
[----:B------:R2:W-:Y:S01]  /*3250*/  STS [R62], R14 ;  /* 0x0000000e3e007388 */ /* 0x0005e20000000800 */
[----:B0-----:R-:W0:Y:S01]  /*3260*/  LDC.64 R2, c[0x0][0x388] ;  /* 0x0000e200ff027b82 */ /* 0x001e220000000a00 */
[----:B-1----:R-:W-:-:S02]  /*3270*/  VIADD R12, R0, 0x100 ;  /* 0x00000100000c7836 */ /* 0x002fc40000000000 */
[----:B------:R-:W-:Y:S04]  /*3280*/  STS [R64], R15 ;  /* 0x0000000f40007388 */ /* 0x000fe80000000800 */
[----:B------:R1:W-:Y:S01]  /*3290*/  STS [R66], R16 ;  /* 0x0000001042007388 */ /* 0x0003e20000000800 */
[----:B------:R-:W-:Y:S01]  /*32a0*/  ISETP.LT.U32.AND P4, PT, R12, UR6, PT ;  /* 0x000000060c007c0c */ /* 0x000fe2000bf81070 */
[C---:B--2---:R-:W-:Y:S01]  /*32b0*/  VIADD R14, R0.reuse, 0x200 ;  /* 0x00000200000e7836 */ /* 0x044fe20000000000 */
[----:B------:R-:W-:Y:S01]  /*32c0*/  LOP3.LUT R12, R0, 0x400, RZ, 0xfc, !PT ;  /* 0x00000400000c7812 */ /* 0x000fe200078efcff */
[----:B------:R-:W-:Y:S03]  /*32d0*/  STS [R68], R17 ;  /* 0x0000001144007388 */ /* 0x000fe60000000800 */
[----:B------:R-:W-:Y:S01]  /*32e0*/  ISETP.LT.U32.AND P3, PT, R14, UR6, PT ;  /* 0x000000060e007c0c */ /* 0x000fe2000bf61070 */
[----:B------:R-:W-:Y:S01]  /*32f0*/  STS [R70], R18 ;  /* 0x0000001246007388 */ /* 0x000fe20000000800 */
[----:B------:R-:W-:Y:S01]  /*3300*/  VIADD R14, R0, 0x500 ;  /* 0x00000500000e7836 */ /* 0x000fe20000000000 */
[----:B------:R-:W-:Y:S01]  /*3310*/  ISETP.LT.U32.AND P0, PT, R12, UR6, PT ;  /* 0x000000060c007c0c */ /* 0x000fe2000bf01070 */
[C---:B-1----:R-:W-:Y:S01]  /*3320*/  VIADD R16, R0.reuse, 0x300 ;  /* 0x0000030000107836 */ /* 0x042fe20000000000 */
[----:B------:R-:W-:Y:S01]  /*3330*/  STS [R72], R19 ;  /* 0x0000001348007388 */ /* 0x000fe20000000800 */
[----:B------:R-:W-:Y:S01]  /*3340*/  VIADD R12, R0, 0x600 ;  /* 0x00000600000c7836 */ /* 0x000fe20000000000 */
[----:B------:R-:W-:Y:S01]  /*3350*/  ISETP.LT.U32.AND P1, PT, R14, UR6, PT ;  /* 0x000000060e007c0c */ /* 0x000fe2000bf21070 */
[----:B------:R-:W-:Y:S01]  /*3360*/  IMAD.U32 R14, RZ, RZ, UR7 ;  /* 0x00000007ff0e7e24 */ /* 0x000fe2000f8e00ff */
[----:B------:R-:W-:Y:S01]  /*3370*/  STS [R74], R20 ;  /* 0x000000144a007388 */ /* 0x000fe20000000800 */
[----:B------:R-:W-:Y:S01]  /*3380*/  ISETP.LT.U32.AND P5, PT, R16, UR6, PT ;  /* 0x0000000610007c0c */ /* 0x000fe2000bfa1070 */
[----:B------:R-:W-:Y:S01]  /*3390*/  IMAD.U32 R16, RZ, RZ, UR7 ;  /* 0x00000007ff107e24 */ /* 0x000fe2000f8e00ff */
[----:B------:R-:W-:Y:S01]  /*33a0*/  ISETP.LT.U32.AND P6, PT, R12, UR6, PT ;  /* 0x000000060c007c0c */ /* 0x000fe2000bfc1070 */
[----:B------:R-:W-:Y:S01]  /*33b0*/  STS [R76], R21 ;  /* 0x000000154c007388 */ /* 0x000fe20000000800 */
[----:B0-----:R-:W-:Y:S01]  /*33c0*/  IMAD.WIDE.U32 R2, R0, 0x4, R2 ;  /* 0x0000000400027825 */ /* 0x001fe200078e0002 */
[----:B------:R-:W-:-:S02]  /*33d0*/  ISETP.GT.U32.AND.EX P3, PT, R14, RZ, PT, P3 ;  /* 0x000000ff0e00720c */ /* 0x000fc40003f64130 */
[----:B------:R-:W-:Y:S01]  /*33e0*/  STS [R78], R22 ;  /* 0x000000164e007388 */ /* 0x000fe20000000800 */
[----:B------:R-:W-:Y:S01]  /*33f0*/  ISETP.GT.U32.AND.EX P4, PT, R16, RZ, PT, P4 ;  /* 0x000000ff1000720c */ /* 0x000fe20003f84140 */
[----:B----4-:R-:W-:Y:S02]  /*3400*/  IMAD.WIDE.U32 R4, R0, 0x4, R4 ;  /* 0x0000000400047825 */ /* 0x010fe400078e0004 */
[----:B------:R0:W-:Y:S02]  /*3410*/  STS [R80], R23 ;  /* 0x0000001750007388 */ /* 0x0001e40000000800 */
[----:B------:R-:W-:Y:S02]  /*3420*/  IMAD.U32 R12, RZ, RZ, UR7 ;  /* 0x00000007ff0c7e24 */ /* 0x000fe4000f8e00ff */
[----:B------:R-:W-:Y:S03]  /*3430*/  STS [R47], R24 ;  /* 0x000000182f007388 */ /* 0x000fe60000000800 */
[----:B------:R-:W-:Y:S01]  /*3440*/  ISETP.GT.U32.AND.EX P5, PT, R12, RZ, PT, P5 ;  /* 0x000000ff0c00720c */ /* 0x000fe20003fa4150 */
[----:B------:R1:W-:Y:S01]  /*3450*/  STS [R84], R25 ;  /* 0x0000001954007388 */ /* 0x0003e20000000800 */
[----:B0-----:R-:W-:Y:S01]  /*3460*/  @P2 LOP3.LUT R23, R6, 0x80000000, RZ, 0x3c, !PT ;  /* 0x8000000006172812 */ /* 0x001fe200078e3cff */
[----:B------:R-:W-:-:S02]  /*3470*/  VIADD R6, R0, 0x700 ;  /* 0x0000070000067836 */ /* 0x000fc40000000000 */
[----:B------:R-:W-:Y:S04]  /*3480*/  STS [R51], R26 ;  /* 0x0000001a33007388 */ /* 0x000fe80000000800 */
[----:B------:R0:W-:Y:S01]  /*3490*/  STS [R88], R27 ;  /* 0x0000001b58007388 */ /* 0x0001e20000000800 */
[----:B-1----:R-:W-:-:S03]  /*34a0*/  @P4 LOP3.LUT R25, R7, 0x80000000, RZ, 0x3c, !PT ;  /* 0x8000000007194812 */ /* 0x002fc600078e3cff */
[----:B------:R-:W-:Y:S01]  /*34b0*/  STS [R90], R28 ;  /* 0x0000001c5a007388 */ /* 0x000fe20000000800 */
[----:B------:R-:W-:Y:S01]  /*34c0*/  BAR.SYNC.DEFER_BLOCKING 0x0 ;  /* 0x0000000000007b1d */ /* 0x000fe20000010000 */
[----:B0-----:R-:W-:Y:S01]  /*34d0*/  @P3 LOP3.LUT R27, R8, 0x80000000, RZ, 0x3c, !PT ;  /* 0x80000000081b3812 */ /* 0x001fe200078e3cff */
[----:B------:R-:W-:-:S05]  /*34e0*/  IMAD.U32 R8, RZ, RZ, UR7 ;  /* 0x00000007ff087e24 */ /* 0x000fca000f8e00ff */
[C---:B------:R-:W-:Y:S02]  /*34f0*/  ISETP.GT.U32.AND.EX P1, PT, R8.reuse, RZ, PT, P1 ;  /* 0x000000ff0800720c */ /* 0x040fe40003f24110 */
[----:B------:R-:W-:-:S13]  /*3500*/  ISETP.GT.U32.AND.EX P6, PT, R8, RZ, PT, P6 ;  /* 0x000000ff0800720c */ /* 0x000fda0003fc4160 */
[----:B---3--:R-:W-:Y:S01]  /*3510*/  @P6 LOP3.LUT R29, R29, 0x80000000, RZ, 0x3c, !PT ;  /* 0x800000001d1d6812 */ /* 0x008fe200078e3cff */
[----:B------:R-:W0:Y:S04]  /*3520*/  @P2 LDS R43, [R53] ;  /* 0x00000000352b2984 */ /* 0x000e280000000800 */
[----:B------:R-:W1:Y:S04]  /*3530*/  LDS R13, [R53+0x400] ;  /* 0x00040000350d7984 */ /* 0x000e680000000800 */
[----:B------:R-:W2:Y:S04]  /*3540*/  LDS R15, [R53+0x800] ;  /* 0x00080000350f7984 */ /* 0x000ea80000000800 */
[----:B------:R-:W3:Y:S04]  /*3550*/  LDS R17, [R53+0xc00] ;  /* 0x000c000035117984 */ /* 0x000ee80000000800 */
[----:B------:R-:W4:Y:S04]  /*3560*/  LDS R19, [R53+0x1000] ;  /* 0x0010000035137984 */ /* 0x000f280000000800 */
[----:B------:R-:W-:Y:S04]  /*3570*/  @P2 STG.E desc[UR8][R2.64], R23 ;  /* 0x0000001702002986 */ /* 0x000fe8000c101908 */
[----:B------:R-:W4:Y:S04]  /*3580*/  LDS R21, [R53+0x1400] ;  /* 0x0014000035157984 */ /* 0x000f280000000800 */
[----:B------:R-:W4:Y:S04]  /*3590*/  LDS R7, [R53+0x1800] ;  /* 0x0018000035077984 */ /* 0x000f280000000800 */
[----:B------:R-:W4:Y:S04]  /*35a0*/  LDS R23, [R53+0x1c00] ;  /* 0x001c000035177984 */ /* 0x000f280000000800 */
[----:B0-----:R0:W-:Y:S01]  /*35b0*/  @P2 STG.E desc[UR8][R4.64], R43 ;  /* 0x0000002b04002986 */ /* 0x0011e2000c101908 */
[----:B------:R-:W-:Y:S01]  /*35c0*/  ISETP.LT.U32.AND P2, PT, R6, UR6, PT ;  /* 0x0000000606007c0c */ /* 0x000fe2000bf41070 */
[----:B------:R-:W-:-:S02]  /*35d0*/  IMAD.U32 R6, RZ, RZ, UR7 ;  /* 0x00000007ff067e24 */ /* 0x000fc4000f8e00ff */
[----:B------:R2:W-:Y:S01]  /*35e0*/  @P4 STG.E desc[UR8][R2.64+0x400], R25 ;  /* 0x0004001902004986 */ /* 0x0005e2000c101908 */
[----:B------:R-:W-:Y:S02]  /*35f0*/  ISETP.GT.U32.AND.EX P2, PT, R8, RZ, PT, P2 ;  /* 0x000000ff0800720c */ /* 0x000fe40003f44120 */
[----:B------:R-:W-:Y:S01]  /*3600*/  ISETP.GT.U32.AND.EX P0, PT, R6, RZ, PT, P0 ;  /* 0x000000ff0600720c */ /* 0x000fe20003f04100 */
[----:B-1----:R-:W-:Y:S01]  /*3610*/  @P4 STG.E desc[UR8][R4.64+0x400], R13 ;  /* 0x0004000d04004986 */ /* 0x002fe2000c101908 */
[----:B------:R-:W-:Y:S02]  /*3620*/  LOP3.LUT R6, R0, 0x800, RZ, 0xfc, !PT ;  /* 0x0000080000067812 */ /* 0x000fe400078efcff */
[----:B0-----:R-:W-:Y:S01]  /*3630*/  @P5 LOP3.LUT R43, R9, 0x80000000, RZ, 0x3c, !PT ;  /* 0x80000000092b5812 */ /* 0x001fe200078e3cff */
[----:B------:R-:W-:Y:S01]  /*3640*/  @P3 STG.E desc[UR8][R2.64+0x800], R27 ;  /* 0x0008001b02003986 */ /* 0x000fe2000c101908 */
[----:B------:R-:W-:Y:S01]  /*3650*/  ISETP.LT.U32.AND P4, PT, R6, UR6, PT ;  /* 0x0000000606007c0c */ /* 0x000fe2000bf81070 */
[----:B------:R-:W-:-:S02]  /*3660*/  VIADD R6, R0, 0x900 ;  /* 0x0000090000067836 */ /* 0x000fc40000000000 */
[----:B------:R-:W0:Y:S04]  /*3670*/  LDS R9, [R53+0x2000] ;  /* 0x0020000035097984 */ /* 0x000e280000000800 */
[----:B--2---:R-:W-:Y:S01]  /*3680*/  @P0 LOP3.LUT R25, R10, 0x80000000, RZ, 0x3c, !PT ;  /* 0x800000000a190812 */ /* 0x004fe200078e3cff */
[----:B------:R-:W-:Y:S01]  /*3690*/  @P3 STG.E desc[UR8][R4.64+0x800], R15 ;  /* 0x0008000f04003986 */ /* 0x000fe2000c101908 */
[----:B------:R-:W-:Y:S01]  /*36a0*/  ISETP.LT.U32.AND P3, PT, R6, UR6, PT ;  /* 0x0000000606007c0c */ /* 0x000fe2000bf61070 */
[----:B------:R-:W-:Y:S02]  /*36b0*/  VIADD R6, R0, 0xa00 ;  /* 0x00000a0000067836 */ /* 0x000fe40000000000 */
[----:B------:R-:W-:Y:S01]  /*36c0*/  @P5 STG.E desc[UR8][R2.64+0xc00], R43 ;  /* 0x000c002b02005986 */ /* 0x000fe2000c101908 */
[----:B------:R-:W-:Y:S01]  /*36d0*/  ISETP.GT.U32.AND.EX P3, PT, R8, RZ, PT, P3 ;  /* 0x000000ff0800720c */ /* 0x000fe20003f64130 */
[----:B------:R-:W-:-:S02]  /*36e0*/  IMAD.U32 R10, RZ, RZ, UR7 ;  /* 0x00000007ff0a7e24 */ /* 0x000fc4000f8e00ff */
[----:B---3--:R1:W-:Y:S01]  /*36f0*/  @P5 STG.E desc[UR8][R4.64+0xc00], R17 ;  /* 0x000c001104005986 */ /* 0x0083e2000c101908 */
[----:B------:R-:W-:Y:S01]  /*3700*/  ISETP.LT.U32.AND P5, PT, R6, UR6, PT ;  /* 0x0000000606007c0c */ /* 0x000fe2000bfa1070 */
[----:B------:R-:W-:Y:S02]  /*3710*/  VIADD R6, R0, 0xb00 ;  /* 0x00000b0000067836 */ /* 0x000fe40000000000 */
[----:B------:R-:W2:Y:S01]  /*3720*/  LDS R13, [R53+0x2400] ;  /* 0x00240000350d7984 */ /* 0x000ea20000000800 */
[----:B------:R-:W-:-:S03]  /*3730*/  ISETP.GT.U32.AND.EX P5, PT, R8, RZ, PT, P5 ;  /* 0x000000ff0800720c */ /* 0x000fc60003fa4150 */
[----:B------:R-:W-:Y:S04]  /*3740*/  @P0 STG.E desc[UR8][R2.64+0x1000], R25 ;  /* 0x0010001902000986 */ /* 0x000fe8000c101908 */
[----:B----4-:R3:W-:Y:S01]  /*3750*/  @P0 STG.E desc[UR8][R4.64+0x1000], R19 ;  /* 0x0010001304000986 */ /* 0x0107e2000c101908 */
[----:B-1----:R-:W-:Y:S02]  /*3760*/  @P1 LOP3.LUT R17, R11, 0x80000000, RZ, 0x3c, !PT ;  /* 0x800000000b111812 */ /* 0x002fe400078e3cff */
[----:B------:R-:W-:Y:S01]  /*3770*/  ISETP.LT.U32.AND P0, PT, R6, UR6, PT ;  /* 0x0000000606007c0c */ /* 0x000fe2000bf01070 */
[----:B------:R-:W1:Y:S01]  /*3780*/  LDS R11, [R53+0x2800] ;  /* 0x00280000350b7984 */ /* 0x000e620000000800 */
[----:B------:R-:W-:Y:S01]  /*3790*/  IMAD.U32 R6, RZ, RZ, UR7 ;  /* 0x00000007ff067e24 */ /* 0x000fe2000f8e00ff */
[----:B------:R-:W-:-:S02]  /*37a0*/  @P5 LOP3.LUT R33, R33, 0x80000000, RZ, 0x3c, !PT ;  /* 0x8000000021215812 */ /* 0x000fc400078e3cff */
[----:B------:R-:W4:Y:S01]  /*37b0*/  LDS R15, [R53+0x2c00] ;  /* 0x002c0000350f7984 */ /* 0x000f220000000800 */
[----:B------:R-:W-:Y:S02]  /*37c0*/  ISETP.GT.U32.AND.EX P0, PT, R8, RZ, PT, P0 ;  /* 0x000000ff0800720c */ /* 0x000fe40003f04100 */
[----:B------:R-:W-:Y:S01]  /*37d0*/  ISETP.GT.U32.AND.EX P4, PT, R6, RZ, PT, P4 ;  /* 0x000000ff0600720c */ /* 0x000fe20003f84140 */
[----:B------:R-:W-:Y:S01]  /*37e0*/  @P1 STG.E desc[UR8][R2.64+0x1400], R17 ;  /* 0x0014001102001986 */ /* 0x000fe2000c101908 */
[----:B------:R-:W-:Y:S02]  /*37f0*/  LOP3.LUT R6, R0, 0xc00, RZ, 0xfc, !PT ;  /* 0x00000c0000067812 */ /* 0x000fe400078efcff */
[----:B---3--:R-:W-:Y:S01]  /*3800*/  @P2 LOP3.LUT R19, R30, 0x80000000, RZ, 0x3c, !PT ;  /* 0x800000001e132812 */ /* 0x008fe200078e3cff */
[----:B------:R-:W-:Y:S01]  /*3810*/  @P1 STG.E desc[UR8][R4.64+0x1400], R21 ;  /* 0x0014001504001986 */ /* 0x000fe2000c101908 */
[----:B------:R-:W-:Y:S01]  /*3820*/  ISETP.LT.U32.AND P1, PT, R6, UR6, PT ;  /* 0x0000000606007c0c */ /* 0x000fe2000bf21070 */
[----:B------:R-:W-:Y:S01]  /*3830*/  VIADD R6, R0, 0xd00 ;  /* 0x00000d0000067836 */ /* 0x000fe20000000000 */
[----:B------:R-:W-:Y:S01]  /*3840*/  @P3 LOP3.LUT R25, R32, 0x80000000, RZ, 0x3c, !PT ;  /* 0x8000000020193812 */ /* 0x000fe200078e3cff */
[----:B------:R-:W-:Y:S01]  /*3850*/  @P6 STG.E desc[UR8][R2.64+0x1800], R29 ;  /* 0x0018001d02006986 */ /* 0x000fe2000c101908 */
[----:B------:R-:W-:-:S03]  /*3860*/  ISETP.GT.U32.AND.EX P1, PT, R8, RZ, PT, P1 ;  /* 0x000000ff0800720c */ /* 0x000fc60003f24110 */
[----:B------:R-:W-:Y:S01]  /*3870*/  @P6 STG.E desc[UR8][R4.64+0x1800], R7 ;  /* 0x0018000704006986 */ /* 0x000fe2000c101908 */
[----:B------:R-:W-:Y:S01]  /*3880*/  ISETP.LT.U32.AND P6, PT, R6, UR6, PT ;  /* 0x0000000606007c0c */ /* 0x000fe2000bfc1070 */
[----:B------:R-:W-:Y:S01]  /*3890*/  VIADD R6, R0, 0xe00 ;  /* 0x00000e0000067836 */ /* 0x000fe20000000000 */
[----:B------:R-:W-:Y:S01]  /*38a0*/  @P4 LOP3.LUT R31, R31, 0x80000000, RZ, 0x3c, !PT ;  /* 0x800000001f1f4812 */ /* 0x000fe200078e3cff */
[----:B------:R-:W3:Y:S01]  /*38b0*/  LDS R7, [R53+0x3000] ;  /* 0x0030000035077984 */ /* 0x000ee20000000800 */
[----:B------:R-:W-:-:S03]  /*38c0*/  ISETP.GT.U32.AND.EX P6, PT, R10, RZ, PT, P6 ;  /* 0x000000ff0a00720c */ /* 0x000fc60003fc4160 */
[----:B------:R-:W-:Y:S02]  /*38d0*/  @P2 STG.E desc[UR8][R2.64+0x1c00], R19 ;  /* 0x001c001302002986 */ /* 0x000fe4000c101908 */
[----:B------:R-:W-:Y:S02]  /*38e0*/  @P1 LOP3.LUT R35, R35, 0x80000000, RZ, 0x3c, !PT ;  /* 0x8000000023231812 */ /* 0x000fe400078e3cff */
[----:B------:R-:W3:Y:S04]  /*38f0*/  LDS R17, [R53+0x3400] ;  /* 0x0034000035117984 */ /* 0x000ee80000000800 */
[----:B------:R-:W-:Y:S01]  /*3900*/  @P2 STG.E desc[UR8][R4.64+0x1c00], R23 ;  /* 0x001c001704002986 */ /* 0x000fe2000c101908 */
[----:B------:R-:W-:Y:S01]  /*3910*/  ISETP.LT.U32.AND P2, PT, R6, UR6, PT ;  /* 0x0000000606007c0c */ /* 0x000fe2000bf41070 */
[----:B------:R-:W-:-:S02]  /*3920*/  VIADD R6, R0, 0xf00 ;  /* 0x00000f0000067836 */ /* 0x000fc40000000000 */
[----:B------:R-:W-:Y:S01]  /*3930*/  @P4 STG.E desc[UR8][R2.64+0x2000], R31 ;  /* 0x0020001f02004986 */ /* 0x000fe2000c101908 */
[----:B------:R-:W-:-:S03]  /*3940*/  ISETP.GT.U32.AND.EX P2, PT, R12, RZ, PT, P2 ;  /* 0x000000ff0c00720c */ /* 0x000fc60003f44120 */
[----:B------:R-:W3:Y:S04]  /*3950*/  LDS R19, [R53+0x3800] ;  /* 0x0038000035137984 */ /* 0x000ee80000000800 */
[----:B0-----:R-:W-:Y:S01]  /*3960*/  @P4 STG.E desc[UR8][R4.64+0x2000], R9 ;  /* 0x0020000904004986 */ /* 0x001fe2000c101908 */
[----:B------:R-:W-:Y:S02]  /*3970*/  ISETP.LT.U32.AND P4, PT, R6, UR6, PT ;  /* 0x0000000606007c0c */ /* 0x000fe4000bf81070 */
[----:B------:R-:W-:Y:S01]  /*3980*/  LOP3.LUT R6, R0, 0x1000, RZ, 0xfc, !PT ;  /* 0x0000100000067812 */ /* 0x000fe200078efcff */
[----:B------:R-:W0:Y:S02]  /*3990*/  LDS R9, [R53+0x3c00] ;  /* 0x003c000035097984 */ /* 0x000e240000000800 */
[----:B------:R-:W-:-:S02]  /*39a0*/  @P2 LOP3.LUT R37, R37, 0x80000000, RZ, 0x3c, !PT ;  /* 0x8000000025252812 */ /* 0x000fc400078e3cff */
[----:B------:R-:W0:Y:S04]  /*39b0*/  LDS R21, [R53+0x4000] ;  /* 0x0040000035157984 */ /* 0x000e280000000800 */
[----:B------:R-:W0:Y:S04]  /*39c0*/  LDS R23, [R53+0x4400] ;  /* 0x0044000035177984 */ /* 0x000e280000000800 */
[----:B------:R-:W-:Y:S04]  /*39d0*/  @P3 STG.E desc[UR8][R2.64+0x2400], R25 ;  /* 0x0024001902003986 */ /* 0x000fe8000c101908 */
[----:B--2---:R2:W-:Y:S01]  /*39e0*/  @P3 STG.E desc[UR8][R4.64+0x2400], R13 ;  /* 0x0024000d04003986 */ /* 0x0045e2000c101908 */
[----:B------:R-:W-:Y:S01]  /*39f0*/  ISETP.LT.U32.AND P3, PT, R6, UR6, PT ;  /* 0x0000000606007c0c */ /* 0x000fe2000bf61070 */
[----:B------:R-:W-:-:S02]  /*3a00*/  VIADD R6, R0, 0x1100 ;  /* 0x0000110000067836 */ /* 0x000fc40000000000 */
[----:B------:R-:W-:Y:S01]  /*3a10*/  @P5 STG.E desc[UR8][R2.64+0x2800], R33 ;  /* 0x0028002102005986 */ /* 0x000fe2000c101908 */
[----:B------:R-:W-:Y:S01]  /*3a20*/  VIADD R0, R0, 0x1200 ;  /* 0x0000120000007836 */ /* 0x000fe20000000000 */
[----:B------:R-:W-:Y:S02]  /*3a30*/  ISETP.GT.U32.AND.EX P3, PT, R8, RZ, PT, P3 ;  /* 0x000000ff0800720c */ /* 0x000fe40003f64130 */
[----:B-1----:R1:W-:Y:S01]  /*3a40*/  @P5 STG.E desc[UR8][R4.64+0x2800], R11 ;  /* 0x0028000b04005986 */ /* 0x0023e2000c101908 */
[----:B------:R-:W-:Y:S01]  /*3a50*/  ISETP.LT.U32.AND P5, PT, R6, UR6, PT ;  /* 0x0000000606007c0c */ /* 0x000fe2000bfa1070 */
[----:B------:R-:W-:Y:S01]  /*3a60*/  IMAD.U32 R6, RZ, RZ, UR7 ;  /* 0x00000007ff067e24 */ /* 0x000fe2000f8e00ff */
[----:B--2---:R-:W-:-:S04]  /*3a70*/  @P0 LOP3.LUT R13, R34, 0x80000000, RZ, 0x3c, !PT ;  /* 0x80000000220d0812 */ /* 0x004fc800078e3cff */
[----:B------:R-:W-:Y:S01]  /*3a80*/  ISETP.GT.U32.AND.EX P4, PT, R6, RZ, PT, P4 ;  /* 0x000000ff0600720c */ /* 0x000fe20003f84140 */
[----:B------:R2:W-:Y:S03]  /*3a90*/  @P0 STG.E desc[UR8][R2.64+0x2c00], R13 ;  /* 0x002c000d02000986 */ /* 0x0005e6000c101908 */
[----:B------:R-:W-:Y:S01]  /*3aa0*/  @P3 LOP3.LUT R39, R39, 0x80000000, RZ, 0x3c, !PT ;  /* 0x8000000027273812 */ /* 0x000fe200078e3cff */
[----:B----4-:R4:W-:Y:S01]  /*3ab0*/  @P0 STG.E desc[UR8][R4.64+0x2c00], R15 ;  /* 0x002c000f04000986 */ /* 0x0109e2000c101908 */
[----:B------:R-:W-:Y:S01]  /*3ac0*/  ISETP.LT.U32.AND P0, PT, R0, UR6, PT ;  /* 0x0000000600007c0c */ /* 0x000fe2000bf01070 */
[----:B------:R-:W-:Y:S01]  /*3ad0*/  IMAD.U32 R0, RZ, RZ, UR7 ;  /* 0x00000007ff007e24 */ /* 0x000fe2000f8e00ff */
[----:B-1----:R-:W-:Y:S01]  /*3ae0*/  @P6 LOP3.LUT R11, R36, 0x80000000, RZ, 0x3c, !PT ;  /* 0x80000000240b6812 */ /* 0x002fe200078e3cff */
[----:B------:R1:W-:Y:S01]  /*3af0*/  @P1 STG.E desc[UR8][R2.64+0x3000], R35 ;  /* 0x0030002302001986 */ /* 0x0003e2000c101908 */
[----:B------:R-:W-:-:S02]  /*3b00*/  ISETP.GT.U32.AND.EX P0, PT, R6, RZ, PT, P0 ;  /* 0x000000ff0600720c */ /* 0x000fc40003f04100 */
[----:B------:R-:W-:Y:S01]  /*3b10*/  ISETP.GT.U32.AND.EX P5, PT, R0, RZ, PT, P5 ;  /* 0x000000ff0000720c */ /* 0x000fe20003fa4150 */
[----:B---3--:R1:W-:Y:S01]  /*3b20*/  @P1 STG.E desc[UR8][R4.64+0x3000], R7 ;  /* 0x0030000704001986 */ /* 0x0083e2000c101908 */
[----:B--2---:R-:W-:-:S03]  /*3b30*/  @P4 LOP3.LUT R13, R38, 0x80000000, RZ, 0x3c, !PT ;  /* 0x80000000260d4812 */ /* 0x004fc600078e3cff */
[----:B------:R1:W-:Y:S04]  /*3b40*/  @P6 STG.E desc[UR8][R2.64+0x3400], R11 ;  /* 0x0034000b02006986 */ /* 0x0003e8000c101908 */
[----:B------:R1:W-:Y:S04]  /*3b50*/  @P6 STG.E desc[UR8][R4.64+0x3400], R17 ;  /* 0x0034001104006986 */ /* 0x0003e8000c101908 */
[----:B------:R1:W-:Y:S01]  /*3b60*/  @P2 STG.E desc[UR8][R2.64+0x3800], R37 ;  /* 0x0038002502002986 */ /* 0x0003e2000c101908 */
[----:B----4-:R-:W-:-:S03]  /*3b70*/  @P5 LOP3.LUT R15, R40, 0x80000000, RZ, 0x3c, !PT ;  /* 0x80000000280f5812 */ /* 0x010fc600078e3cff */
[----:B------:R1:W-:Y:S04]  /*3b80*/  @P2 STG.E desc[UR8][R4.64+0x3800], R19 ;  /* 0x0038001304002986 */ /* 0x0003e8000c101908 */
[----:B------:R1:W-:Y:S04]  /*3b90*/  @P4 STG.E desc[UR8][R2.64+0x3c00], R13 ;  /* 0x003c000d02004986 */ /* 0x0003e8000c101908 */
[----:B0-----:R1:W-:Y:S04]  /*3ba0*/  @P4 STG.E desc[UR8][R4.64+0x3c00], R9 ;  /* 0x003c000904004986 */ /* 0x0013e8000c101908 */
[----:B------:R1:W-:Y:S04]  /*3bb0*/  @P3 STG.E desc[UR8][R2.64+0x4000], R39 ;  /* 0x0040002702003986 */ /* 0x0003e8000c101908 */
[----:B------:R1:W-:Y:S04]  /*3bc0*/  @P3 STG.E desc[UR8][R4.64+0x4000], R21 ;  /* 0x0040001504003986 */ /* 0x0003e8000c101908 */
[----:B------:R1:W-:Y:S04]  /*3bd0*/  @P5 STG.E desc[UR8][R2.64+0x4400], R15 ;  /* 0x0044000f02005986 */ /* 0x0003e8000c101908 */
[----:B------:R1:W-:Y:S01]  /*3be0*/  @P5 STG.E desc[UR8][R4.64+0x4400], R23 ;  /* 0x0044001704005986 */ /* 0x0003e2000c101908 */
[----:B------:R-:W-:Y:S05]  /*3bf0*/  @!P0 EXIT ;  /* 0x000000000000894d */ /* 0x000fea0003800000 */
[----:B------:R-:W0:Y:S01]  /*3c00*/  LDS R53, [R53+0x4800] ;  /* 0x0048000035357984 */ /* 0x000e220000000800 */
[----:B------:R-:W-:-:S05]  /*3c10*/  LOP3.LUT R41, R41, 0x80000000, RZ, 0x3c, !PT ;  /* 0x8000000029297812 */ /* 0x000fca00078e3cff */
[----:B------:R-:W-:Y:S04]  /*3c20*/  STG.E desc[UR8][R2.64+0x4800], R41 ;  /* 0x0048002902007986 */ /* 0x000fe8000c101908 */
[----:B0-----:R-:W-:Y:S01]  /*3c30*/  STG.E desc[UR8][R4.64+0x4800], R53 ;  /* 0x0048003504007986 */ /* 0x001fe2000c101908 */
[----:B------:R-:W-:Y:S05]  /*3c40*/  EXIT ;  /* 0x000000000000794d */ /* 0x000fea0003800000 */
.L_x_223:
        /* <DEDUP_REMOVED lines=11> */
.L_x_240:


//--------------------- .text._ZN3cub18CUB_300001_SM_10006detail8for_each13static_kernelINS2_12policy_hub_t12policy_500_tElN6thrust24THRUST_300001_SM_1000_NS8cuda_cub6__fill7functorINS7_6detail15normal_iteratorINS7_10device_ptrI17AggregatedElementEEEESE_EEEEvT0_T1_ --------------------------
	.section	.text._ZN3cub18CUB_300001_SM_10006detail8for_each13static_kernelINS2_12policy_hub_t12policy_500_tElN6thrust24THRUST_300001_SM_1000_NS8cuda_cub6__fill7functorINS7_6detail15normal_iteratorINS7_10device_ptrI17AggregatedElementEEEESE_EEEEvT0_T1_,"ax",@progbits
	.align	128
        .global         _ZN3cub18CUB_300001_SM_10006detail8for_each13static_kernelINS2_12policy_hub_t12policy_500_tElN6thrust24THRUST_300001_SM_1000_NS8cuda_cub6__fill7functorINS7_6detail15normal_iteratorINS7_10device_ptrI17AggregatedElementEEEESE_EEEEvT0_T1_
        .type           _ZN3cub18CUB_300001_SM_10006detail8for_each13static_kernelINS2_12policy_hub_t12policy_500_tElN6thrust24THRUST_300001_SM_1000_NS8cuda_cub6__fill7functorINS7_6detail15normal_iteratorINS7_10device_ptrI17AggregatedElementEEEESE_EEEEvT0_T1_,@function
        .size           _ZN3cub18CUB_300001_SM_10006detail8for_each13static_kernelINS2_12policy_hub_t12policy_500_tElN6thrust24THRUST_300001_SM_1000_NS8cuda_cub6__fill7functorINS7_6detail15normal_iteratorINS7_10device_ptrI17AggregatedElementEEEESE_EEEEvT0_T1_,(.L_x_241 - _ZN3cub18CUB_300001_SM_10006detail8for_each13static_kernelINS2_12policy_hub_t12policy_500_tElN6thrust24THRUST_300001_SM_1000_NS8cuda_cub6__fill7functorINS7_6detail15normal_iteratorINS7_10device_ptrI17AggregatedElementEEEESE_EEEEvT0_T1_)
        .other          _ZN3cub18CUB_300001_SM_10006detail8for_each13static_kernelINS2_12policy_hub_t12policy_500_tElN6thrust24THRUST_300001_SM_1000_NS8cuda_cub6__fill7functorINS7_6detail15normal_iteratorINS7_10device_ptrI17AggregatedElementEEEESE_EEEEvT0_T1_,@"STO_CUDA_ENTRY STV_DEFAULT"
_ZN3cub18CUB_300001_SM_10006detail8for_each13static_kernelINS2_12policy_hub_t12policy_500_tElN6thrust24THRUST_300001_SM_1000_NS8cuda_cub6__fill7functorINS7_6detail15normal_iteratorINS7_10device_ptrI17AggregatedElementEEEESE_EEEEvT0_T1_:
.text._ZN3cub18CUB_300001_SM_10006detail8for_each13static_kernelINS2_12policy_hub_t12policy_500_tElN6thrust24THRUST_300001_SM_1000_NS8cuda_cub6__fill7functorINS7_6detail15normal_iteratorINS7_10device_ptrI17AggregatedElementEEEESE_EEEEvT0_T1_:
[----:B------:R-:W-:Y:S08]  /*0000*/  LDC R1, c[0x0][0x37c] ;  /* 0x0000df00ff017b82 */ /* 0x000ff00000000800 */
[----:B------:R-:W0:Y:S01]  /*0010*/  S2UR UR4, SR_CTAID.X ;  /* 0x00000000000479c3 */ /* 0x000e220000002500 */
[----:B------:R-:W1:Y:S01]  /*0020*/  LDCU.64 UR6, c[0x0][0x380] ;  /* 0x00007000ff0677ac */ /* 0x000e620008000a00 */
[----:B------:R-:W2:Y:S01]  /*0030*/  LDCU.64 UR8, c[0x0][0x358] ;  /* 0x00006b00ff0877ac */ /* 0x000ea20008000a00 */
[----:B0-----:R-:W-:-:S04]  /*0040*/  UIMAD.WIDE.U32 UR4, UR4, 0x200, URZ ;  /* 0x00000200040478a5 */ /* 0x001fc8000f8e00ff */
[----:B-1----:R-:W-:-:S04]  /*0050*/  UIADD3 UR6, UP0, UPT, -UR4, UR6, URZ ;  /* 0x0000000604067290 */ /* 0x002fc8000ff1e1ff */
[----:B------:R-:W-:Y:S02]  /*0060*/  UIADD3.X UR7, UPT, UPT, ~UR5, UR7, URZ, UP0, !UPT ;  /* 0x0000000705077290 */ /* 0x000fe400087fe5ff */
[----:B------:R-:W-:-:S04]  /*0070*/  UISETP.GE.U32.AND UP0, UPT, UR6, 0x200, UPT ;  /* 0x000002000600788c */ /* 0x000fc8000bf06070 */
[----:B------:R-:W-:-:S09]  /*0080*/  UISETP.GE.AND.EX UP0, UPT, UR7, URZ, UPT, UP0 ;  /* 0x000000ff0700728c */ /* 0x000fd2000bf06300 */
[----:B--2---:R-:W-:Y:S05]  /*0090*/  BRA.U !UP0, `(.L_x_224) ;  /* 0x0000000108547547 */ /* 0x004fea000b800000 */
[----:B------:R-:W0:Y:S01]  /*00a0*/  S2R R0, SR_TID.X ;  /* 0x0000000000007919 */ /* 0x000e220000002100 */
[----:B------:R-:W1:Y:S08]  /*00b0*/  LDC.64 R2, c[0x0][0x388] ;  /* 0x0000e200ff027b82 */ /* 0x000e700000000a00 */
[----:B------:R-:W2:Y:S08]  /*00c0*/  LDC.64 R6, c[0x0][0x390] ;  /* 0x0000e400ff067b82 */ /* 0x000eb00000000a00 */
[----:B------:R-:W3:Y:S08]  /*00d0*/  LDC.64 R8, c[0x0][0x398] ;  /* 0x0000e600ff087b82 */ /* 0x000ef00000000a00 */
[----:B------:R-:W4:Y:S01]  /*00e0*/  LDC R11, c[0x0][0x3a0] ;  /* 0x0000e800ff0b7b82 */ /* 0x000f220000000800 */
[----:B0-----:R-:W-:-:S05]  /*00f0*/  IADD3 R5, P0, PT, R0, UR4, RZ ;  /* 0x0000000400057c10 */ /* 0x001fca000ff1e0ff */
[----:B------:R-:W-:Y:S02]  /*0100*/  IMAD.X R0, RZ, RZ, UR5, P0 ;  /* 0x00000005ff007e24 */ /* 0x000fe400080e06ff */
[----:B-1----:R-:W-:-:S04]  /*0110*/  IMAD.WIDE.U32 R2, R5, 0x14, R2 ;  /* 0x0000001405027825 */ /* 0x002fc800078e0002 */
[----:B------:R-:W-:-:S05]  /*0120*/  IMAD R5, R0, 0x14, RZ ;  /* 0x0000001400057824 */ /* 0x000fca00078e02ff */
[----:B------:R-:W-:-:S05]  /*0130*/  IADD3 R3, PT, PT, R3, R5, RZ ;  /* 0x0000000503037210 */ /* 0x000fca0007ffe0ff */
[----:B--2---:R-:W-:Y:S04]  /*0140*/  STG.E desc[UR8][R2.64], R6 ;  /* 0x0000000602007986 */ /* 0x004fe8000c101908 */
[----:B------:R-:W-:Y:S04]  /*0150*/  STG.E desc[UR8][R2.64+0x1400], R6 ;  /* 0x0014000602007986 */ /* 0x000fe8000c101908 */
[----:B------:R-:W-:Y:S04]  /*0160*/  STG.E desc[UR8][R2.64+0x4], R7 ;  /* 0x0000040702007986 */ /* 0x000fe8000c101908 */
[----:B------:R-:W-:Y:S04]  /*0170*/  STG.E desc[UR8][R2.64+0x1404], R7 ;  /* 0x0014040702007986 */ /* 0x000fe8000c101908 */
[----:B---3--:R-:W-:Y:S04]  /*0180*/  STG.E desc[UR8][R2.64+0x8], R8 ;  /* 0x0000080802007986 */ /* 0x008fe8000c101908 */
[----:B------:R-:W-:Y:S04]  /*0190*/  STG.E desc[UR8][R2.64+0x1408], R8 ;  /* 0x0014080802007986 */ /* 0x000fe8000c101908 */
[----:B------:R-:W-:Y:S04]  /*01a0*/  STG.E desc[UR8][R2.64+0xc], R9 ;  /* 0x00000c0902007986 */ /* 0x000fe8000c101908 */
[----:B------:R-:W-:Y:S04]  /*01b0*/  STG.E desc[UR8][R2.64+0x140c], R9 ;  /* 0x00140c0902007986 */ /* 0x000fe8000c101908 */
[----:B----4-:R-:W-:Y:S04]  /*01c0*/  STG.E desc[UR8][R2.64+0x10], R11 ;  /* 0x0000100b02007986 */ /* 0x010fe8000c101908 */
[----:B------:R-:W-:Y:S01]  /*01d0*/  STG.E desc[UR8][R2.64+0x1410], R11 ;  /* 0x0014100b02007986 */ /* 0x000fe2000c101908 */
[----:B------:R-:W-:Y:S05]  /*01e0*/  EXIT ;  /* 0x000000000000794d */ /* 0x000fea0003800000 */
.L_x_224:
[----:B------:R-:W0:Y:S01]  /*01f0*/  S2R R0, SR_TID.X ;  /* 0x0000000000007919 */ /* 0x000e220000002100 */
[----:B------:R-:W-:Y:S01]  /*0200*/  USHF.R.S32.HI UR7, URZ, 0x1f, UR6 ;  /* 0x0000001fff077899 */ /* 0x000fe20008011406 */
[----:B------:R-:W1:Y:S05]  /*0210*/  LDC.64 R2, c[0x0][0x388] ;  /* 0x0000e200ff027b82 */ /* 0x000e6a0000000a00 */
[----:B------:R-:W-:-:S03]  /*0220*/  IMAD.U32 R4, RZ, RZ, UR7 ;  /* 0x00000007ff047e24 */ /* 0x000fc6000f8e00ff */
[----:B------:R-:W2:Y:S08]  /*0230*/  LDC.64 R6, c[0x0][0x390] ;  /* 0x0000e400ff067b82 */ /* 0x000eb00000000a00 */
[----:B------:R-:W3:Y:S01]  /*0240*/  LDC.64 R8, c[0x0][0x398] ;  /* 0x0000e600ff087b82 */ /* 0x000ee20000000a00 */
[C---:B0-----:R-:W-:Y:S02]  /*0250*/  ISETP.LT.U32.AND P0, PT, R0.reuse, UR6, PT ;  /* 0x0000000600007c0c */ /* 0x041fe4000bf01070 */
[C---:B------:R-:W-:Y:S01]  /*0260*/  IADD3 R5, P1, PT, R0.reuse, UR4, RZ ;  /* 0x0000000400057c10 */ /* 0x040fe2000ff3e0ff */
[----:B------:R-:W-:Y:S01]  /*0270*/  VIADD R0, R0, 0x100 ;  /* 0x0000010000007836 */ /* 0x000fe20000000000 */
[----:B------:R-:W-:-:S02]  /*0280*/  ISETP.GT.AND.EX P0, PT, R4, RZ, PT, P0 ;  /* 0x000000ff0400720c */ /* 0x000fc40003f04300 */
[----:B------:R-:W-:Y:S01]  /*0290*/  IADD3.X R4, PT, PT, RZ, UR5, RZ, P1, !PT ;  /* 0x00000005ff047c10 */ /* 0x000fe20008ffe4ff */
[----:B-1----:R-:W-:Y:S01]  /*02a0*/  IMAD.WIDE.U32 R2, R5, 0x14, R2 ;  /* 0x0000001405027825 */ /* 0x002fe200078e0002 */
[----:B------:R-:W-:Y:S02]  /*02b0*/  ISETP.LT.U32.AND P1, PT, R0, UR6, PT ;  /* 0x0000000600007c0c */ /* 0x000fe4000bf21070 */
[----:B------:R-:W-:Y:S01]  /*02c0*/  MOV R0, UR7 ;  /* 0x0000000700007c02 */ /* 0x000fe20008000f00 */
[----:B------:R-:W-:-:S03]  /*02d0*/  IMAD R5, R4, 0x14, RZ ;  /* 0x0000001404057824 */ /* 0x000fc600078e02ff */
[----:B------:R-:W-:Y:S01]  /*02e0*/  ISETP.GT.AND.EX P1, PT, R0, RZ, PT, P1 ;  /* 0x000000ff0000720c */ /* 0x000fe20003f24310 */
[----:B------:R-:W-:Y:S02]  /*02f0*/  IMAD.IADD R3, R3, 0x1, R5 ;  /* 0x0000000103037824 */ /* 0x000fe400078e0205 */
[----:B------:R-:W0:Y:S03]  /*0300*/  @P0 LDC R11, c[0x0][0x3a0] ;  /* 0x0000e800ff0b0b82 */ /* 0x000e260000000800 */
[----:B--2---:R1:W-:Y:S04]  /*0310*/  @P0 STG.E desc[UR8][R2.64], R6 ;  /* 0x0000000602000986 */ /* 0x0043e8000c101908 */
[----:B------:R1:W-:Y:S04]  /*0320*/  @P0 STG.E desc[UR8][R2.64+0x4], R7 ;  /* 0x0000040702000986 */ /* 0x0003e8000c101908 */
[----:B---3--:R1:W-:Y:S04]  /*0330*/  @P0 STG.E desc[UR8][R2.64+0x8], R8 ;  /* 0x0000080802000986 */ /* 0x0083e8000c101908 */
[----:B------:R1:W-:Y:S04]  /*0340*/  @P0 STG.E desc[UR8][R2.64+0xc], R9 ;  /* 0x00000c0902000986 */ /* 0x0003e8000c101908 */
[----:B0-----:R1:W-:Y:S01]  /*0350*/  @P0 STG.E desc[UR8][R2.64+0x10], R11 ;  /* 0x0000100b02000986 */ /* 0x0013e2000c101908 */
[----:B------:R-:W-:Y:S05]  /*0360*/  @!P1 EXIT ;  /* 0x000000000000994d */ /* 0x000fea0003800000 */
[----:B------:R-:W0:Y:S08]  /*0370*/  LDC.64 R4, c[0x0][0x390] ;  /* 0x0000e400ff047b82 */ /* 0x000e300000000a00 */
[----:B-1----:R-:W1:Y:S08]  /*0380*/  LDC.64 R6, c[0x0][0x398] ;  /* 0x0000e600ff067b82 */ /* 0x002e700000000a00 */
[----:B------:R-:W2:Y:S01]  /*0390*/  LDC R9, c[0x0][0x3a0] ;  /* 0x0000e800ff097b82 */ /* 0x000ea20000000800 */
[----:B0-----:R-:W-:Y:S04]  /*03a0*/  STG.E desc[UR8][R2.64+0x1400], R4 ;  /* 0x0014000402007986 */ /* 0x001fe8000c101908 */
[----:B------:R-:W-:Y:S04]  /*03b0*/  STG.E desc[UR8][R2.64+0x1404], R5 ;  /* 0x0014040502007986 */ /* 0x000fe8000c101908 */
[----:B-1----:R-:W-:Y:S04]  /*03c0*/  STG.E desc[UR8][R2.64+0x1408], R6 ;  /* 0x0014080602007986 */ /* 0x002fe8000c101908 */
[----:B------:R-:W-:Y:S04]  /*03d0*/  STG.E desc[UR8][R2.64+0x140c], R7 ;  /* 0x00140c0702007986 */ /* 0x000fe8000c101908 */
[----:B--2---:R-:W-:Y:S01]  /*03e0*/  STG.E desc[UR8][R2.64+0x1410], R9 ;  /* 0x0014100902007986 */ /* 0x004fe2000c101908 */
[----:B------:R-:W-:Y:S05]  /*03f0*/  EXIT ;  /* 0x000000000000794d */ /* 0x000fea0003800000 */
.L_x_225:
        /* <DEDUP_REMOVED lines=16> */
.L_x_241:


//--------------------- .text._ZN3cub18CUB_300001_SM_10006detail8for_each13static_kernelINS2_12policy_hub_t12policy_500_tEmN6thrust24THRUST_300001_SM_1000_NS8cuda_cub20__uninitialized_fill7functorINS7_10device_ptrI17AggregatedElementEESC_EEEEvT0_T1_ --------------------------
	.section	.text._ZN3cub18CUB_300001_SM_10006detail8for_each13static_kernelINS2_12policy_hub_t12policy_500_tEmN6thrust24THRUST_300001_SM_1000_NS8cuda_cub20__uninitialized_fill7functorINS7_10device_ptrI17AggregatedElementEESC_EEEEvT0_T1_,"ax",@progbits
	.align	128
        .global         _ZN3cub18CUB_300001_SM_10006detail8for_each13static_kernelINS2_12policy_hub_t12policy_500_tEmN6thrust24THRUST_300001_SM_1000_NS8cuda_cub20__uninitialized_fill7functorINS7_10device_ptrI17AggregatedElementEESC_EEEEvT0_T1_
        .type           _ZN3cub18CUB_300001_SM_10006detail8for_each13static_kernelINS2_12policy_hub_t12policy_500_tEmN6thrust24THRUST_300001_SM_1000_NS8cuda_cub20__uninitialized_fill7functorINS7_10device_ptrI17AggregatedElementEESC_EEEEvT0_T1_,@function
        .size           _ZN3cub18CUB_300001_SM_10006detail8for_each13static_kernelINS2_12policy_hub_t12policy_500_tEmN6thrust24THRUST_300001_SM_1000_NS8cuda_cub20__uninitialized_fill7functorINS7_10device_ptrI17AggregatedElementEESC_EEEEvT0_T1_,(.L_x_242 - _ZN3cub18CUB_300001_SM_10006detail8for_each13static_kernelINS2_12policy_hub_t12policy_500_tEmN6thrust24THRUST_300001_SM_1000_NS8cuda_cub20__uninitialized_fill7functorINS7_10device_ptrI17AggregatedElementEESC_EEEEvT0_T1_)
        .other          _ZN3cub18CUB_300001_SM_10006detail8for_each13static_kernelINS2_12policy_hub_t12policy_500_tEmN6thrust24THRUST_300001_SM_1000_NS8cuda_cub20__uninitialized_fill7functorINS7_10device_ptrI17AggregatedElementEESC_EEEEvT0_T1_,@"STO_CUDA_ENTRY STV_DEFAULT"
_ZN3cub18CUB_300001_SM_10006detail8for_each13static_kernelINS2_12policy_hub_t12policy_500_tEmN6thrust24THRUST_300001_SM_1000_NS8cuda_cub20__uninitialized_fill7functorINS7_10device_ptrI17AggregatedElementEESC_EEEEvT0_T1_:
.text._ZN3cub18CUB_300001_SM_10006detail8for_each13static_kernelINS2_12policy_hub_t12policy_500_tEmN6thrust24THRUST_300001_SM_1000_NS8cuda_cub20__uninitialized_fill7functorINS7_10device_ptrI17AggregatedElementEESC_EEEEvT0_T1_:
        /* <DEDUP_REMOVED lines=8> */
[----:B------:R-:W-:-:S09]  /*0080*/  UISETP.GE.U32.AND.EX UP0, UPT, UR7, URZ, UPT, UP0 ;  /* 0x000000ff0700728c */ /* 0x000fd2000bf06100 */
        /* <DEDUP_REMOVED lines=22> */
.L_x_226:
[----:B------:R-:W0:Y:S01]  /*01f0*/  S2R R0, SR_TID.X ;  /* 0x0000000000007919 */ /* 0x000e220000002100 */
[----:B------:R-:W-:Y:S01]  /*0200*/  IMAD.U32 R4, RZ, RZ, UR7 ;  /* 0x00000007ff047e24 */ /* 0x000fe2000f8e00ff */
[----:B------:R-:W1:Y:S08]  /*0210*/  LDC.64 R2, c[0x0][0x388] ;  /* 0x0000e200ff027b82 */ /* 0x000e700000000a00 */
[----:B------:R-:W2:Y:S08]  /*0220*/  LDC.64 R6, c[0x0][0x390] ;  /* 0x0000e400ff067b82 */ /* 0x000eb00000000a00 */
[----:B------:R-:W3:Y:S01]  /*0230*/  LDC.64 R8, c[0x0][0x398] ;  /* 0x0000e600ff087b82 */ /* 0x000ee20000000a00 */
[----:B0-----:R-:W-:-:S02]  /*0240*/  ISETP.LT.U32.AND P0, PT, R0, UR6, PT ;  /* 0x0000000600007c0c */ /* 0x001fc4000bf01070 */
[C---:B------:R-:W-:Y:S01]  /*0250*/  IADD3 R5, P1, PT, R0.reuse, UR4, RZ ;  /* 0x0000000400057c10 */ /* 0x040fe2000ff3e0ff */
[----:B------:R-:W-:Y:S01]  /*0260*/  VIADD R0, R0, 0x100 ;  /* 0x0000010000007836 */ /* 0x000fe20000000000 */
[----:B------:R-:W-:Y:S02]  /*0270*/  ISETP.GT.U32.AND.EX P0, PT, R4, RZ, PT, P0 ;  /* 0x000000ff0400720c */ /* 0x000fe40003f04100 */
[----:B------:R-:W-:Y:S01]  /*0280*/  IADD3.X R4, PT, PT, RZ, UR5, RZ, P1, !PT ;  /* 0x00000005ff047c10 */ /* 0x000fe20008ffe4ff */
[----:B-1----:R-:W-:Y:S01]  /*0290*/  IMAD.WIDE.U32 R2, R5, 0x14, R2 ;  /* 0x0000001405027825 */ /* 0x002fe200078e0002 */
[----:B------:R-:W-:Y:S02]  /*02a0*/  ISETP.LT.U32.AND P1, PT, R0, UR6, PT ;  /* 0x0000000600007c0c */ /* 0x000fe4000bf21070 */
[----:B------:R-:W-:Y:S01]  /*02b0*/  MOV R0, UR7 ;  /* 0x0000000700007c02 */ /* 0x000fe20008000f00 */
[----:B------:R-:W-:-:S03]  /*02c0*/  IMAD R5, R4, 0x14, RZ ;  /* 0x0000001404057824 */ /* 0x000fc600078e02ff */
[----:B------:R-:W-:Y:S01]  /*02d0*/  ISETP.GT.U32.AND.EX P1, PT, R0, RZ, PT, P1 ;  /* 0x000000ff0000720c */ /* 0x000fe20003f24110 */
        /* <DEDUP_REMOVED lines=17> */
.L_x_227:
        /* <DEDUP_REMOVED lines=9> */
.L_x_242:


//--------------------- .text._ZN3cub18CUB_300001_SM_10006detail11EmptyKernelIvEEvv --------------------------
	.section	.text._ZN3cub18CUB_300001_SM_10006detail11EmptyKernelIvEEvv,"ax",@progbits
	.align	128
        .global         _ZN3cub18CUB_300001_SM_10006detail11EmptyKernelIvEEvv
        .type           _ZN3cub18CUB_300001_SM_10006detail11EmptyKernelIvEEvv,@function
        .size           _ZN3cub18CUB_300001_SM_10006detail11EmptyKernelIvEEvv,(.L_x_243 - _ZN3cub18CUB_300001_SM_10006detail11EmptyKernelIvEEvv)
        .other          _ZN3cub18CUB_300001_SM_10006detail11EmptyKernelIvEEvv,@"STO_CUDA_ENTRY STV_DEFAULT"
_ZN3cub18CUB_300001_SM_10006detail11EmptyKernelIvEEvv:
.text._ZN3cub18CUB_300001_SM_10006detail11EmptyKernelIvEEvv:
[----:B------:R-:W-:Y:S01]  /*0000*/  LDC R1, c[0x0][0x37c] ;  /* 0x0000df00ff017b82 */ /* 0x000fe20000000800 */
[----:B------:R-:W-:Y:S05]  /*0010*/  EXIT ;  /* 0x000000000000794d */ /* 0x000fea0003800000 */
.L_x_228:
        /* <DEDUP_REMOVED lines=14> */
.L_x_243:


//--------------------- .text._Z15aggregateValuesPiS_P17AggregatedElementi --------------------------
	.section	.text._Z15aggregateValuesPiS_P17AggregatedElementi,"ax",@progbits
	.align	128
        .global         _Z15aggregateValuesPiS_P17AggregatedElementi
        .type           _Z15aggregateValuesPiS_P17AggregatedElementi,@function
        .size           _Z15aggregateValuesPiS_P17AggregatedElementi,(.L_x_244 - _Z15aggregateValuesPiS_P17AggregatedElementi)
        .other          _Z15aggregateValuesPiS_P17AggregatedElementi,@"STO_CUDA_ENTRY STV_DEFAULT"
_Z15aggregateValuesPiS_P17AggregatedElementi:
.text._Z15aggregateValuesPiS_P17AggregatedElementi:
[----:B------:R-:W-:Y:S01]  /*0000*/  LDC R1, c[0x0][0x37c] ;  /* 0x0000df00ff017b82 */ /* 0x000fe20000000800 */
[----:B------:R-:W0:Y:S07]  /*0010*/  S2R R0, SR_TID.X ;  /* 0x0000000000007919 */ /* 0x000e2e0000002100 */
[----:B------:R-:W0:Y:S08]  /*0020*/  S2UR UR4, SR_CTAID.X ;  /* 0x00000000000479c3 */ /* 0x000e300000002500 */
[----:B------:R-:W0:Y:S08]  /*0030*/  LDC R5, c[0x0][0x360] ;  /* 0x0000d800ff057b82 */ /* 0x000e300000000800 */
[----:B------:R-:W1:Y:S01]  /*0040*/  LDC R2, c[0x0][0x398] ;  /* 0x0000e600ff027b82 */ /* 0x000e620000000800 */
[----:B0-----:R-:W-:-:S05]  /*0050*/  IMAD R5, R5, UR4, R0 ;  /* 0x0000000405057c24 */ /* 0x001fca000f8e0200 */
[----:B-1----:R-:W-:-:S13]  /*0060*/  ISETP.GE.AND P0, PT, R5, R2, PT ;  /* 0x000000020500720c */ /* 0x002fda0003f06270 */
[----:B------:R-:W-:Y:S05]  /*0070*/  @P0 EXIT ;  /* 0x000000000000094d */ /* 0x000fea0003800000 */
[----:B------:R-:W-:Y:S01]  /*0080*/  ISETP.GE.AND P0, PT, R2, 0x1, PT ;  /* 0x000000010200780c */ /* 0x000fe20003f06270 */
[----:B------:R-:W0:Y:S08]  /*0090*/  LDC.64 R6, c[0x0][0x388] ;  /* 0x0000e200ff067b82 */ /* 0x000e300000000a00 */
[----:B------:R-:W1:Y:S04]  /*00a0*/  LDC.64 R2, c[0x0][0x380] ;  /* 0x0000e000ff027b82 */ /* 0x000e680000000a00 */
[----:B------:R-:W-:Y:S05]  /*00b0*/  @!P0 EXIT ;  /* 0x000000000000894d */ /* 0x000fea0003800000 */
[----:B------:R-:W2:Y:S01]  /*00c0*/  LDCU.64 UR4, c[0x0][0x358] ;  /* 0x00006b00ff0477ac */ /* 0x000ea20008000a00 */
[C---:B-1----:R-:W-:Y:S01]  /*00d0*/  IMAD.WIDE R2, R5.reuse, 0x4, R2 ;  /* 0x0000000405027825 */ /* 0x042fe200078e0202 */
[----:B------:R-:W1:Y:S03]  /*00e0*/  LDCU UR6, c[0x0][0x398] ;  /* 0x00007300ff0677ac */ /* 0x000e660008000800 */
[----:B0-----:R-:W-:Y:S02]  /*00f0*/  IMAD.WIDE R6, R5, 0x4, R6 ;  /* 0x0000000405067825 */ /* 0x001fe400078e0206 */
[----:B------:R-:W0:Y:S01]  /*0100*/  LDC.64 R4, c[0x0][0x390] ;  /* 0x0000e400ff047b82 */ /* 0x000e220000000a00 */
[----:B--2---:R2:W5:Y:S04]  /*0110*/  LDG.E R3, desc[UR4][R2.64] ;  /* 0x0000000402037981 */ /* 0x004568000c1e1900 */
[----:B------:R2:W5:Y:S01]  /*0120*/  LDG.E R11, desc[UR4][R6.64] ;  /* 0x00000004060b7981 */ /* 0x000562000c1e1900 */
[----:B------:R-:W-:Y:S01]  /*0130*/  BSSY.RECONVERGENT B0, `(.L_x_229) ;  /* 0x0000025000007945 */ /* 0x000fe20003800200 */
[----:B------:R-:W-:-:S07]  /*0140*/  IMAD.MOV.U32 R9, RZ, RZ, RZ ;  /* 0x000000ffff097224 */ /* 0x000fce00078e00ff */
.L_x_235:
[----:B--2---:R-:W-:Y:S01]  /*0150*/  IMAD.MOV.U32 R2, RZ, RZ, -0x1 ;  /* 0xffffffffff027424 */ /* 0x004fe200078e00ff */
[----:B------:R-:W-:Y:S05]  /*0160*/  YIELD ;  /* 0x0000000000007946 */ /* 0x000fea0003800000 */
[----:B0-----:R-:W-:-:S05]  /*0170*/  IMAD.WIDE.U32 R6, R9, 0x14, R4 ;  /* 0x0000001409067825 */ /* 0x001fca00078e0004 */
[----:B-----5:R-:W2:Y:S01]  /*0180*/  ATOMG.E.CAS.STRONG.GPU PT, R2, [R6], R2, R3 ;  /* 0x00000002060273a9 */ /* 0x020ea200001ee103 */
[----:B------:R-:W-:Y:S01]  /*0190*/  BSSY.RELIABLE B1, `(.L_x_230) ;  /* 0x000001d000017945 */ /* 0x000fe20003800100 */
[----:B--2---:R-:W-:-:S13]  /*01a0*/  ISETP.NE.AND P0, PT, R2, -0x1, PT ;  /* 0xffffffff0200780c */ /* 0x004fda0003f05270 */
[----:B------:R-:W-:Y:S05]  /*01b0*/  @!P0 BRA `(.L_x_231) ;  /* 0x00000000000c8947 */ /* 0x000fea0003800000 */
[----:B------:R-:W2:Y:S02]  /*01c0*/  LDG.E R0, desc[UR4][R6.64] ;  /* 0x0000000406007981 */ /* 0x000ea4000c1e1900 */
[----:B--2---:R-:W-:-:S13]  /*01d0*/  ISETP.NE.AND P0, PT, R0, R3, PT ;  /* 0x000000030000720c */ /* 0x004fda0003f05270 */
[----:B------:R-:W-:Y:S05]  /*01e0*/  @P0 BRA `(.L_x_232) ;  /* 0x00000000004c0947 */ /* 0x000fea0003800000 */
.L_x_231:
[----:B------:R-:W-:-:S05]  /*01f0*/  IMAD.MOV.U32 R10, RZ, RZ, -0x1 ;  /* 0xffffffffff0a7424 */ /* 0x000fca00078e00ff */
[----:B------:R-:W2:Y:S02]  /*0200*/  ATOMG.E.CAS.STRONG.GPU PT, R0, [R6+0x4], R10, R11 ;  /* 0x0000040a060073a9 */ /* 0x000ea400001ee10b */
[----:B--2---:R-:W-:-:S13]  /*0210*/  ISETP.NE.AND P0, PT, R0, -0x1, PT ;  /* 0xffffffff0000780c */ /* 0x004fda0003f05270 */
[----:B-1----:R-:W-:Y:S05]  /*0220*/  @!P0 EXIT ;  /* 0x000000000000894d */ /* 0x002fea0003800000 */
[----:B------:R-:W-:-:S05]  /*0230*/  IMAD.MOV.U32 R10, RZ, RZ, -0x1 ;  /* 0xffffffffff0a7424 */ /* 0x000fca00078e00ff */
[----:B------:R-:W2:Y:S02]  /*0240*/  ATOMG.E.CAS.STRONG.GPU PT, R0, [R6+0x8], R10, R11 ;  /* 0x0000080a060073a9 */ /* 0x000ea400001ee10b */
[----:B--2---:R-:W-:-:S13]  /*0250*/  ISETP.NE.AND P0, PT, R0, -0x1, PT ;  /* 0xffffffff0000780c */ /* 0x004fda0003f05270 */
[----:B------:R-:W-:Y:S05]  /*0260*/  @!P0 EXIT ;  /* 0x000000000000894d */ /* 0x000fea0003800000 */
[----:B------:R-:W-:-:S05]  /*0270*/  MOV R10, 0xffffffff ;  /* 0xffffffff000a7802 */ /* 0x000fca0000000f00 */
[----:B------:R-:W2:Y:S02]  /*0280*/  ATOMG.E.CAS.STRONG.GPU PT, R0, [R6+0xc], R10, R11 ;  /* 0x00000c0a060073a9 */ /* 0x000ea400001ee10b */
[----:B--2---:R-:W-:-:S13]  /*0290*/  ISETP.NE.AND P0, PT, R0, -0x1, PT ;  /* 0xffffffff0000780c */ /* 0x004fda0003f05270 */
[----:B------:R-:W-:Y:S05]  /*02a0*/  @!P0 EXIT ;  /* 0x000000000000894d */ /* 0x000fea0003800000 */
[----:B------:R-:W-:-:S05]  /*02b0*/  IMAD.MOV.U32 R10, RZ, RZ, -0x1 ;  /* 0xffffffffff0a7424 */ /* 0x000fca00078e00ff */
[----:B------:R-:W2:Y:S01]  /*02c0*/  ATOMG.E.CAS.STRONG.GPU PT, R6, [R6+0x10], R10, R11 ;  /* 0x0000100a060673a9 */ /* 0x000ea200001ee10b */
[----:B------:R-:W-:-:S05]  /*02d0*/  VIADD R9, R9, 0x1 ;  /* 0x0000000109097836 */ /* 0x000fca0000000000 */
[----:B------:R-:W-:-:S04]  /*02e0*/  ISETP.NE.AND P0, PT, R9, UR6, PT ;  /* 0x0000000609007c0c */ /* 0x000fc8000bf05270 */
[----:B--2---:R-:W-:-:S13]  /*02f0*/  ISETP.EQ.OR P0, PT, R6, -0x1, !P0 ;  /* 0xffffffff0600780c */ /* 0x004fda0004702670 */
[----:B------:R-:W-:Y:S05]  /*0300*/  @P0 EXIT ;  /* 0x000000000000094d */ /* 0x000fea0003800000 */
[----:B------:R-:W-:Y:S05]  /*0310*/  BRA `(.L_x_233) ;  /* 0x0000000000107947 */ /* 0x000fea0003800000 */
.L_x_232:
[----:B------:R-:W-:-:S04]  /*0320*/  IADD3 R9, PT, PT, R9, 0x1, RZ ;  /* 0x0000000109097810 */ /* 0x000fc80007ffe0ff */
[----:B-1----:R-:W-:-:S13]  /*0330*/  ISETP.NE.AND P0, PT, R9, UR6, PT ;  /* 0x0000000609007c0c */ /* 0x002fda000bf05270 */
[----:B------:R-:W-:Y:S05]  /*0340*/  @!P0 BREAK.RELIABLE B1 ;  /* 0x0000000000018942 */ /* 0x000fea0003800100 */
[----:B------:R-:W-:Y:S05]  /*0350*/  @!P0 BRA `(.L_x_234) ;  /* 0x0000000000088947 */ /* 0x000fea0003800000 */
.L_x_233:
[----:B------:R-:W-:Y:S05]  /*0360*/  BSYNC.RELIABLE B1 ;  /* 0x0000000000017941 */ /* 0x000fea0003800100 */
.L_x_230:
[----:B------:R-:W-:Y:S05]  /*0370*/  BRA `(.L_x_235) ;  /* 0xfffffffc00747947 */ /* 0x000fea000383ffff */
.L_x_234:
[----:B------:R-:W-:Y:S05]  /*0380*/  BSYNC.RECONVERGENT B0 ;  /* 0x0000000000007941 */ /* 0x000fea0003800200 */
.L_x_229:
[----:B------:R-:W-:Y:S05]  /*0390*/  EXIT ;  /* 0x000000000000794d */ /* 0x000fea0003800000 */
.L_x_236:
        /* <DEDUP_REMOVED lines=14> */
.L_x_244:


//--------------------- .nv.shared._ZN3cub18CUB_300001_SM_10006detail10radix_sort29DeviceRadixSortOnesweepKernelINS1_5radix10policy_hubIiiyE10Policy1000ELNS0_9SortOrderE0EiiyiiNS1_21identity_decomposer_tEEEvPT5_SB_PT3_PKSC_PT1_PKSG_PT2_PKSK_T4_iiT6_ --------------------------
	.section	.nv.shared._ZN3cub18CUB_300001_SM_10006detail10radix_sort29DeviceRadixSortOnesweepKernelINS1_5radix10policy_hubIiiyE10Policy1000ELNS0_9SortOrderE0EiiyiiNS1_21identity_decomposer_tEEEvPT5_SB_PT3_PKSC_PT1_PKSG_PT2_PKSK_T4_iiT6_,"aw",@nobits
	.sectionflags	@""
	.align	16
.nv.shared._ZN3cub18CUB_300001_SM_10006detail10radix_sort29DeviceRadixSortOnesweepKernelINS1_5radix10policy_hubIiiyE10Policy1000ELNS0_9SortOrderE0EiiyiiNS1_21identity_decomposer_tEEEvPT5_SB_PT3_PKSC_PT1_PKSG_PT2_PKSK_T4_iiT6_:
	.zero		29184


//--------------------- .nv.shared.reserved.0     --------------------------
	.section	.nv.shared.reserved.0,"aw",@nobits
	.weak		__nv_reservedSMEM_offset_0_alias
	.size		__nv_reservedSMEM_offset_0_alias, 0, 64
	.other		__nv_reservedSMEM_offset_0_alias,@"STO_CUDA_RESERVED_SHARED STV_DEFAULT"
__nv_reservedSMEM_offset_0_alias:
	.zero		0
	.zero		64


//--------------------- .nv.global                --------------------------
	.section	.nv.global,"aw",@nobits
.nv.global:
	.type		_ZN34_INTERNAL_8ca1e9c9_4_k_cu_9549f93b6thrust24THRUST_300001_SM_1000_NS12placeholders2_8E,@object
	.size		_ZN34_INTERNAL_8ca1e9c9_4_k_cu_9549f93b6thrust24THRUST_300001_SM_1000_NS12placeholders2_8E,(_ZN34_INTERNAL_8ca1e9c9_4_k_cu_9549f93b4cuda3std3__436_GLOBAL__N__8ca1e9c9_4_k_cu_9549f93b6ignoreE - _ZN34_INTERNAL_8ca1e9c9_4_k_cu_9549f93b6thrust24THRUST_300001_SM_1000_NS12placeholders2_8E)
_ZN34_INTERNAL_8ca1e9c9_4_k_cu_9549f93b6thrust24THRUST_300001_SM_1000_NS12placeholders2_8E:
	.zero		1
	.type		_ZN34_INTERNAL_8ca1e9c9_4_k_cu_9549f93b4cuda3std3__436_GLOBAL__N__8ca1e9c9_4_k_cu_9549f93b6ignoreE,@object
	.size		_ZN34_INTERNAL_8ca1e9c9_4_k_cu_9549f93b4cuda3std3__436_GLOBAL__N__8ca1e9c9_4_k_cu_9549f93b6ignoreE,(_ZN34_INTERNAL_8ca1e9c9_4_k_cu_9549f93b4cuda3std6ranges3__45__cpo4dataE - _ZN34_INTERNAL_8ca1e9c9_4_k_cu_9549f93b4cuda3std3__436_GLOBAL__N__8ca1e9c9_4_k_cu_9549f93b6ignoreE)
_ZN34_INTERNAL_8ca1e9c9_4_k_cu_9549f93b4cuda3std3__436_GLOBAL__N__8ca1e9c9_4_k_cu_9549f93b6ignoreE:
	.zero		1
	.type		_ZN34_INTERNAL_8ca1e9c9_4_k_cu_9549f93b4cuda3std6ranges3__45__cpo4dataE,@object
	.size		_ZN34_INTERNAL_8ca1e9c9_4_k_cu_9549f93b4cuda3std6ranges3__45__cpo4dataE,(_ZN34_INTERNAL_8ca1e9c9_4_k_cu_9549f93b6thrust24THRUST_300001_SM_1000_NS6system3cpp3parE - _ZN34_INTERNAL_8ca1e9c9_4_k_cu_9549f93b4cuda3std6ranges3__45__cpo4dataE)
_ZN34_INTERNAL_8ca1e9c9_4_k_cu_9549f93b4cuda3std6ranges3__45__cpo4dataE:
	.zero		1
	.type		_ZN34_INTERNAL_8ca1e9c9_4_k_cu_9549f93b6thrust24THRUST_300001_SM_1000_NS6system3cpp3parE,@object
	.size		_ZN34_INTERNAL_8ca1e9c9_4_k_cu_9549f93b6thrust24THRUST_300001_SM_1000_NS6system3cpp3parE,(_ZN34_INTERNAL_8ca1e9c9_4_k_cu_9549f93b4cuda3std3__45__cpo5beginE - _ZN34_INTERNAL_8ca1e9c9_4_k_cu_9549f93b6thrust24THRUST_300001_SM_1000_NS6system3cpp3parE)
_ZN34_INTERNAL_8ca1e9c9_4_k_cu_9549f93b6thrust24THRUST_300001_SM_1000_NS6system3cpp3parE:
	.zero		1
	.type		_ZN34_INTERNAL_8ca1e9c9_4_k_cu_9549f93b4cuda3std3__45__cpo5beginE,@object
	.size		_ZN34_INTERNAL_8ca1e9c9_4_k_cu_9549f93b4cuda3std3__45__cpo5beginE,(_ZN34_INTERNAL_8ca1e9c9_4_k_cu_9549f93b4cuda3std6ranges3__45__cpo5beginE - _ZN34_INTERNAL_8ca1e9c9_4_k_cu_9549f93b4cuda3std3__45__cpo5beginE)
_ZN34_INTERNAL_8ca1e9c9_4_k_cu_9549f93b4cuda3std3__45__cpo5beginE:
	.zero		1
	.type		_ZN34_INTERNAL_8ca1e9c9_4_k_cu_9549f93b4cuda3std6ranges3__45__cpo5beginE,@object
	.size		_ZN34_INTERNAL_8ca1e9c9_4_k_cu_9549f93b4cuda3std6ranges3__45__cpo5beginE,(_ZN34_INTERNAL_8ca1e9c9_4_k_cu_9549f93b6thrust24THRUST_300001_SM_1000_NS6deviceE - _ZN34_INTERNAL_8ca1e9c9_4_k_cu_9549f93b4cuda3std6ranges3__45__cpo5beginE)
_ZN34_INTERNAL_8ca1e9c9_4_k_cu_9549f93b4cuda3std6ranges3__45__cpo5beginE:
	.zero		1
	.type		_ZN34_INTERNAL_8ca1e9c9_4_k_cu_9549f93b6thrust24THRUST_300001_SM_1000_NS6deviceE,@object
	.size		_ZN34_INTERNAL_8ca1e9c9_4_k_cu_9549f93b6thrust24THRUST_300001_SM_1000_NS6deviceE,(_ZN34_INTERNAL_8ca1e9c9_4_k_cu_9549f93b4cuda3std3__47nulloptE - _ZN34_INTERNAL_8ca1e9c9_4_k_cu_9549f93b6thrust24THRUST_300001_SM_1000_NS6deviceE)
_ZN34_INTERNAL_8ca1e9c9_4_k_cu_9549f93b6thrust24THRUST_300001_SM_1000_NS6deviceE:
	.zero		1
	.type		_ZN34_INTERNAL_8ca1e9c9_4_k_cu_9549f93b4cuda3std3__47nulloptE,@object
	.size		_ZN34_INTERNAL_8ca1e9c9_4_k_cu_9549f93b4cuda3std3__47nulloptE,(_ZN34_INTERNAL_8ca1e9c9_4_k_cu_9549f93b4cuda3std6ranges3__45__cpo8distanceE - _ZN34_INTERNAL_8ca1e9c9_4_k_cu_9549f93b4cuda3std3__47nulloptE)
_ZN34_INTERNAL_8ca1e9c9_4_k_cu_9549f93b4cuda3std3__47nulloptE:
	.zero		1
	.type		_ZN34_INTERNAL_8ca1e9c9_4_k_cu_9549f93b4cuda3std6ranges3__45__cpo8distanceE,@object
	.size		_ZN34_INTERNAL_8ca1e9c9_4_k_cu_9549f93b4cuda3std6ranges3__45__cpo8distanceE,(_ZN34_INTERNAL_8ca1e9c9_4_k_cu_9549f93b6thrust24THRUST_300001_SM_1000_NS12placeholders2_4E - _ZN34_INTERNAL_8ca1e9c9_4_k_cu_9549f93b4cuda3std6ranges3__45__cpo8distanceE)
_ZN34_INTERNAL_8ca1e9c9_4_k_cu_9549f93b4cuda3std6ranges3__45__cpo8distanceE:
	.zero		1
	.type		_ZN34_INTERNAL_8ca1e9c9_4_k_cu_9549f93b6thrust24THRUST_300001_SM_1000_NS12placeholders2_4E,@object
	.size		_ZN34_INTERNAL_8ca1e9c9_4_k_cu_9549f93b6thrust24THRUST_300001_SM_1000_NS12placeholders2_4E,(_ZN34_INTERNAL_8ca1e9c9_4_k_cu_9549f93b4cuda3std3__45__cpo6rbeginE - _ZN34_INTERNAL_8ca1e9c9_4_k_cu_9549f93b6thrust24THRUST_300001_SM_1000_NS12placeholders2_4E)
_ZN34_INTERNAL_8ca1e9c9_4_k_cu_9549f93b6thrust24THRUST_300001_SM_1000_NS12placeholders2_4E:
	.zero		1
	.type		_ZN34_INTERNAL_8ca1e9c9_4_k_cu_9549f93b4cuda3std3__45__cpo6rbeginE,@object
	.size		_ZN34_INTERNAL_8ca1e9c9_4_k_cu_9549f93b4cuda3std3__45__cpo6rbeginE,(_ZN34_INTERNAL_8ca1e9c9_4_k_cu_9549f93b4cuda3std6ranges3__45__cpo7advanceE - _ZN34_INTERNAL_8ca1e9c9_4_k_cu_9549f93b4cuda3std3__45__cpo6rbeginE)
_ZN34_INTERNAL_8ca1e9c9_4_k_cu_9549f93b4cuda3std3__45__cpo6rbeginE:
	.zero		1
	.type		_ZN34_INTERNAL_8ca1e9c9_4_k_cu_9549f93b4cuda3std6ranges3__45__cpo7advanceE,@object
	.size		_ZN34_INTERNAL_8ca1e9c9_4_k_cu_9549f93b4cuda3std6ranges3__45__cpo7advanceE,(_ZN34_INTERNAL_8ca1e9c9_4_k_cu_9549f93b6thrust24THRUST_300001_SM_1000_NS12placeholders3_10E - _ZN34_INTERNAL_8ca1e9c9_4_k_cu_9549f93b4cuda3std6ranges3__45__cpo7advanceE)
_ZN34_INTERNAL_8ca1e9c9_4_k_cu_9549f93b4cuda3std6ranges3__45__cpo7advanceE:
	.zero		1
	.type		_ZN34_INTERNAL_8ca1e9c9_4_k_cu_9549f93b6thrust24THRUST_300001_SM_1000_NS12placeholders3_10E,@object
	.size		_ZN34_INTERNAL_8ca1e9c9_4_k_cu_9549f93b6thrust24THRUST_300001_SM_1000_NS12placeholders3_10E,(_ZN34_INTERNAL_8ca1e9c9_4_k_cu_9549f93b4cuda3std3__48in_placeE - _ZN34_INTERNAL_8ca1e9c9_4_k_cu_9549f93b6thrust24THRUST_300001_SM_1000_NS12placeholders3_10E)
_ZN34_INTERNAL_8ca1e9c9_4_k_cu_9549f93b6thrust24THRUST_300001_SM_1000_NS12placeholders3_10E:
	.zero		1
	.type		_ZN34_INTERNAL_8ca1e9c9_4_k_cu_9549f93b4cuda3std3__48in_placeE,@object
	.size		_ZN34_INTERNAL_8ca1e9c9_4_k_cu_9549f93b4cuda3std3__48in_placeE,(_ZN34_INTERNAL_8ca1e9c9_4_k_cu_9549f93b4cuda3std6ranges3__45__cpo4sizeE - _ZN34_INTERNAL_8ca1e9c9_4_k_cu_9549f93b4cuda3std3__48in_placeE)
_ZN34_INTERNAL_8ca1e9c9_4_k_cu_9549f93b4cuda3std3__48in_placeE:
	.zero		1
	.type		_ZN34_INTERNAL_8ca1e9c9_4_k_cu_9549f93b4cuda3std6ranges3__45__cpo4sizeE,@object
	.size		_ZN34_INTERNAL_8ca1e9c9_4_k_cu_9549f93b4cuda3std6ranges3__45__cpo4sizeE,(_ZN34_INTERNAL_8ca1e9c9_4_k_cu_9549f93b6thrust24THRUST_300001_SM_1000_NS12placeholders2_2E - _ZN34_INTERNAL_8ca1e9c9_4_k_cu_9549f93b4cuda3std6ranges3__45__cpo4sizeE)
_ZN34_INTERNAL_8ca1e9c9_4_k_cu_9549f93b4cuda3std6ranges3__45__cpo4sizeE:
	.zero		1
	.type		_ZN34_INTERNAL_8ca1e9c9_4_k_cu_9549f93b6thrust24THRUST_300001_SM_1000_NS12placeholders2_2E,@object
	.size		_ZN34_INTERNAL_8ca1e9c9_4_k_cu_9549f93b6thrust24THRUST_300001_SM_1000_NS12placeholders2_2E,(_ZN34_INTERNAL_8ca1e9c9_4_k_cu_9549f93b4cuda3std3__45__cpo6cbeginE - _ZN34_INTERNAL_8ca1e9c9_4_k_cu_9549f93b6thrust24THRUST_300001_SM_1000_NS12placeholders2_2E)
_ZN34_INTERNAL_8ca1e9c9_4_k_cu_9549f93b6thrust24THRUST_300001_SM_1000_NS12placeholders2_2E:
	.zero		1
	.type		_ZN34_INTERNAL_8ca1e9c9_4_k_cu_9549f93b4cuda3std3__45__cpo6cbeginE,@object
	.size		_ZN34_INTERNAL_8ca1e9c9_4_k_cu_9549f93b4cuda3std3__45__cpo6cbeginE,(_ZN34_INTERNAL_8ca1e9c9_4_k_cu_9549f93b4cuda3std6ranges3__45__cpo6cbeginE - _ZN34_INTERNAL_8ca1e9c9_4_k_cu_9549f93b4cuda3std3__45__cpo6cbeginE)
_ZN34_INTERNAL_8ca1e9c9_4_k_cu_9549f93b4cuda3std3__45__cpo6cbeginE:
	.zero		1
	.type		_ZN34_INTERNAL_8ca1e9c9_4_k_cu_9549f93b4cuda3std6ranges3__45__cpo6cbeginE,@object
	.size		_ZN34_INTERNAL_8ca1e9c9_4_k_cu_9549f93b4cuda3std6ranges3__45__cpo6cbeginE,(_ZN34_INTERNAL_8ca1e9c9_4_k_cu_9549f93b6thrust24THRUST_300001_SM_1000_NS12placeholders2_6E - _ZN34_INTERNAL_8ca1e9c9_4_k_cu_9549f93b4cuda3std6ranges3__45__cpo6cbeginE)
_ZN34_INTERNAL_8ca1e9c9_4_k_cu_9549f93b4cuda3std6ranges3__45__cpo6cbeginE:
	.zero		1
	.type		_ZN34_INTERNAL_8ca1e9c9_4_k_cu_9549f93b6thrust24THRUST_300001_SM_1000_NS12placeholders2_6E,@object
	.size		_ZN34_INTERNAL_8ca1e9c9_4_k_cu_9549f93b6thrust24THRUST_300001_SM_1000_NS12placeholders2_6E,(_ZN34_INTERNAL_8ca1e9c9_4_k_cu_9549f93b4cuda3std3__45__cpo7crbeginE - _ZN34_INTERNAL_8ca1e9c9_4_k_cu_9549f93b6thrust24THRUST_300001_SM_1000_NS12placeholders2_6E)
_ZN34_INTERNAL_8ca1e9c9_4_k_cu_9549f93b6thrust24THRUST_300001_SM_1000_NS12placeholders2_6E:
	.zero		1
	.type		_ZN34_INTERNAL_8ca1e9c9_4_k_cu_9549f93b4cuda3std3__45__cpo7crbeginE,@object
	.size		_ZN34_INTERNAL_8ca1e9c9_4_k_cu_9549f93b4cuda3std3__45__cpo7crbeginE,(_ZN34_INTERNAL_8ca1e9c9_4_k_cu_9549f93b4cuda3std6ranges3__45__cpo4nextE - _ZN34_INTERNAL_8ca1e9c9_4_k_cu_9549f93b4cuda3std3__45__cpo7crbeginE)
_ZN34_INTERNAL_8ca1e9c9_4_k_cu_9549f93b4cuda3std3__45__cpo7crbeginE:
	.zero		1
	.type		_ZN34_INTERNAL_8ca1e9c9_4_k_cu_9549f93b4cuda3std6ranges3__45__cpo4nextE,@object
	.size		_ZN34_INTERNAL_8ca1e9c9_4_k_cu_9549f93b4cuda3std6ranges3__45__cpo4nextE,(_ZN34_INTERNAL_8ca1e9c9_4_k_cu_9549f93b4cuda3std6ranges3__45__cpo4swapE - _ZN34_INTERNAL_8ca1e9c9_4_k_cu_9549f93b4cuda3std6ranges3__45__cpo4nextE)
_ZN34_INTERNAL_8ca1e9c9_4_k_cu_9549f93b4cuda3std6ranges3__45__cpo4nextE:
	.zero		1
	.type		_ZN34_INTERNAL_8ca1e9c9_4_k_cu_9549f93b4cuda3std6ranges3__45__cpo4swapE,@object
	.size		_ZN34_INTERNAL_8ca1e9c9_4_k_cu_9549f93b4cuda3std6ranges3__45__cpo4swapE,(_ZN34_INTERNAL_8ca1e9c9_4_k_cu_9549f93b6thrust24THRUST_300001_SM_1000_NS8cuda_cub10par_nosyncE - _ZN34_INTERNAL_8ca1e9c9_4_k_cu_9549f93b4cuda3std6ranges3__45__cpo4swapE)
_ZN34_INTERNAL_8ca1e9c9_4_k_cu_9549f93b4cuda3std6ranges3__45__cpo4swapE:
	.zero		1
	.type		_ZN34_INTERNAL_8ca1e9c9_4_k_cu_9549f93b6thrust24THRUST_300001_SM_1000_NS8cuda_cub10par_nosyncE,@object
	.size		_ZN34_INTERNAL_8ca1e9c9_4_k_cu_9549f93b6thrust24THRUST_300001_SM_1000_NS8cuda_cub10par_nosyncE,(_ZN34_INTERNAL_8ca1e9c9_4_k_cu_9549f93b6thrust24THRUST_300001_SM_1000_NS3seqE - _ZN34_INTERNAL_8ca1e9c9_4_k_cu_9549f93b6thrust24THRUST_300001_SM_1000_NS8cuda_cub10par_nosyncE)
_ZN34_INTERNAL_8ca1e9c9_4_k_cu_9549f93b6thrust24THRUST_300001_SM_1000_NS8cuda_cub10par_nosyncE:
	.zero		1
	.type		_ZN34_INTERNAL_8ca1e9c9_4_k_cu_9549f93b6thrust24THRUST_300001_SM_1000_NS3seqE,@object
	.size		_ZN34_INTERNAL_8ca1e9c9_4_k_cu_9549f93b6thrust24THRUST_300001_SM_1000_NS3seqE,(_ZN34_INTERNAL_8ca1e9c9_4_k_cu_9549f93b4cuda3std3__420unreachable_sentinelE - _ZN34_INTERNAL_8ca1e9c9_4_k_cu_9549f93b6thrust24THRUST_300001_SM_1000_NS3seqE)
_ZN34_INTERNAL_8ca1e9c9_4_k_cu_9549f93b6thrust24THRUST_300001_SM_1000_NS3seqE:
	.zero		1
	.type		_ZN34_INTERNAL_8ca1e9c9_4_k_cu_9549f93b4cuda3std3__420unreachable_sentinelE,@object
	.size		_ZN34_INTERNAL_8ca1e9c9_4_k_cu_9549f93b4cuda3std3__420unreachable_sentinelE,(_ZN34_INTERNAL_8ca1e9c9_4_k_cu_9549f93b4cuda3std6ranges3__45__cpo5ssizeE - _ZN34_INTERNAL_8ca1e9c9_4_k_cu_9549f93b4cuda3std3__420unreachable_sentinelE)
_ZN34_INTERNAL_8ca1e9c9_4_k_cu_9549f93b4cuda3std3__420unreachable_sentinelE:
	.zero		1
	.type		_ZN34_INTERNAL_8ca1e9c9_4_k_cu_9549f93b4cuda3std6ranges3__45__cpo5ssizeE,@object
	.size		_ZN34_INTERNAL_8ca1e9c9_4_k_cu_9549f93b4cuda3std6ranges3__45__cpo5ssizeE,(_ZN34_INTERNAL_8ca1e9c9_4_k_cu_9549f93b6thrust24THRUST_300001_SM_1000_NS12placeholders2_3E - _ZN34_INTERNAL_8ca1e9c9_4_k_cu_9549f93b4cuda3std6ranges3__45__cpo5ssizeE)
_ZN34_INTERNAL_8ca1e9c9_4_k_cu_9549f93b4cuda3std6ranges3__45__cpo5ssizeE:
	.zero		1
	.type		_ZN34_INTERNAL_8ca1e9c9_4_k_cu_9549f93b6thrust24THRUST_300001_SM_1000_NS12placeholders2_3E,@object
	.size		_ZN34_INTERNAL_8ca1e9c9_4_k_cu_9549f93b6thrust24THRUST_300001_SM_1000_NS12placeholders2_3E,(_ZN34_INTERNAL_8ca1e9c9_4_k_cu_9549f93b4cuda3std3__45__cpo4cendE - _ZN34_INTERNAL_8ca1e9c9_4_k_cu_9549f93b6thrust24THRUST_300001_SM_1000_NS12placeholders2_3E)
_ZN34_INTERNAL_8ca1e9c9_4_k_cu_9549f93b6thrust24THRUST_300001_SM_1000_NS12placeholders2_3E:
	.zero		1
	.type		_ZN34_INTERNAL_8ca1e9c9_4_k_cu_9549f93b4cuda3std3__45__cpo4cendE,@object
	.size		_ZN34_INTERNAL_8ca1e9c9_4_k_cu_9549f93b4cuda3std3__45__cpo4cendE,(_ZN34_INTERNAL_8ca1e9c9_4_k_cu_9549f93b4cuda3std6ranges3__45__cpo4cendE - _ZN34_INTERNAL_8ca1e9c9_4_k_cu_9549f93b4cuda3std3__45__cpo4cendE)
_ZN34_INTERNAL_8ca1e9c9_4_k_cu_9549f93b4cuda3std3__45__cpo4cendE:
	.zero		1
	.type		_ZN34_INTERNAL_8ca1e9c9_4_k_cu_9549f93b4cuda3std6ranges3__45__cpo4cendE,@object
	.size		_ZN34_INTERNAL_8ca1e9c9_4_k_cu_9549f93b4cuda3std6ranges3__45__cpo4cendE,(_ZN34_INTERNAL_8ca1e9c9_4_k_cu_9549f93b6thrust24THRUST_300001_SM_1000_NS12placeholders2_7E - _ZN34_INTERNAL_8ca1e9c9_4_k_cu_9549f93b4cuda3std6ranges3__45__cpo4cendE)
_ZN34_INTERNAL_8ca1e9c9_4_k_cu_9549f93b4cuda3std6ranges3__45__cpo4cendE:
	.zero		1
	.type		_ZN34_INTERNAL_8ca1e9c9_4_k_cu_9549f93b6thrust24THRUST_300001_SM_1000_NS12placeholders2_7E,@object
	.size		_ZN34_INTERNAL_8ca1e9c9_4_k_cu_9549f93b6thrust24THRUST_300001_SM_1000_NS12placeholders2_7E,(_ZN34_INTERNAL_8ca1e9c9_4_k_cu_9549f93b4cuda3std3__45__cpo5crendE - _ZN34_INTERNAL_8ca1e9c9_4_k_cu_9549f93b6thrust24THRUST_300001_SM_1000_NS12placeholders2_7E)
_ZN34_INTERNAL_8ca1e9c9_4_k_cu_9549f93b6thrust24THRUST_300001_SM_1000_NS12placeholders2_7E:
	.zero		1
	.type		_ZN34_INTERNAL_8ca1e9c9_4_k_cu_9549f93b4cuda3std3__45__cpo5crendE,@object
	.size		_ZN34_INTERNAL_8ca1e9c9_4_k_cu_9549f93b4cuda3std3__45__cpo5crendE,(_ZN34_INTERNAL_8ca1e9c9_4_k_cu_9549f93b4cuda3std6ranges3__45__cpo4prevE - _ZN34_INTERNAL_8ca1e9c9_4_k_cu_9549f93b4cuda3std3__45__cpo5crendE)
_ZN34_INTERNAL_8ca1e9c9_4_k_cu_9549f93b4cuda3std3__45__cpo5crendE:
	.zero		1
	.type		_ZN34_INTERNAL_8ca1e9c9_4_k_cu_9549f93b4cuda3std6ranges3__45__cpo4prevE,@object
	.size		_ZN34_INTERNAL_8ca1e9c9_4_k_cu_9549f93b4cuda3std6ranges3__45__cpo4prevE,(_ZN34_INTERNAL_8ca1e9c9_4_k_cu_9549f93b4cuda3std6ranges3__45__cpo9iter_moveE - _ZN34_INTERNAL_8ca1e9c9_4_k_cu_9549f93b4cuda3std6ranges3__45__cpo4prevE)
_ZN34_INTERNAL_8ca1e9c9_4_k_cu_9549f93b4cuda3std6ranges3__45__cpo4prevE:
	.zero		1
	.type		_ZN34_INTERNAL_8ca1e9c9_4_k_cu_9549f93b4cuda3std6ranges3__45__cpo9iter_moveE,@object
	.size		_ZN34_INTERNAL_8ca1e9c9_4_k_cu_9549f93b4cuda3std6ranges3__45__cpo9iter_moveE,(_ZN34_INTERNAL_8ca1e9c9_4_k_cu_9549f93b6thrust24THRUST_300001_SM_1000_NS6system6detail10sequential3seqE - _ZN34_INTERNAL_8ca1e9c9_4_k_cu_9549f93b4cuda3std6ranges3__45__cpo9iter_moveE)
_ZN34_INTERNAL_8ca1e9c9_4_k_cu_9549f93b4cuda3std6ranges3__45__cpo9iter_moveE:
	.zero		1
	.type		_ZN34_INTERNAL_8ca1e9c9_4_k_cu_9549f93b6thrust24THRUST_300001_SM_1000_NS6system6detail10sequential3seqE,@object
	.size		_ZN34_INTERNAL_8ca1e9c9_4_k_cu_9549f93b6thrust24THRUST_300001_SM_1000_NS6system6detail10sequential3seqE,(_ZN34_INTERNAL_8ca1e9c9_4_k_cu_9549f93b6thrust24THRUST_300001_SM_1000_NS12placeholders2_9E - _ZN34_INTERNAL_8ca1e9c9_4_k_cu_9549f93b6thrust24THRUST_300001_SM_1000_NS6system6detail10sequential3seqE)
_ZN34_INTERNAL_8ca1e9c9_4_k_cu_9549f93b6thrust24THRUST_300001_SM_1000_NS6system6detail10sequential3seqE:
	.zero		1
	.type		_ZN34_INTERNAL_8ca1e9c9_4_k_cu_9549f93b6thrust24THRUST_300001_SM_1000_NS12placeholders2_9E,@object
	.size		_ZN34_INTERNAL_8ca1e9c9_4_k_cu_9549f93b6thrust24THRUST_300001_SM_1000_NS12placeholders2_9E,(_ZN34_INTERNAL_8ca1e9c9_4_k_cu_9549f93b4cuda3std3__419piecewise_constructE - _ZN34_INTERNAL_8ca1e9c9_4_k_cu_9549f93b6thrust24THRUST_300001_SM_1000_NS12placeholders2_9E)
_ZN34_INTERNAL_8ca1e9c9_4_k_cu_9549f93b6thrust24THRUST_300001_SM_1000_NS12placeholders2_9E:
	.zero		1
	.type		_ZN34_INTERNAL_8ca1e9c9_4_k_cu_9549f93b4cuda3std3__419piecewise_constructE,@object
	.size		_ZN34_INTERNAL_8ca1e9c9_4_k_cu_9549f93b4cuda3std3__419piecewise_constructE,(_ZN34_INTERNAL_8ca1e9c9_4_k_cu_9549f93b4cuda3std6ranges3__45__cpo5cdataE - _ZN34_INTERNAL_8ca1e9c9_4_k_cu_9549f93b4cuda3std3__419piecewise_constructE)
_ZN34_INTERNAL_8ca1e9c9_4_k_cu_9549f93b4cuda3std3__419piecewise_constructE:
	.zero		1
	.type		_ZN34_INTERNAL_8ca1e9c9_4_k_cu_9549f93b4cuda3std6ranges3__45__cpo5cdataE,@object
	.size		_ZN34_INTERNAL_8ca1e9c9_4_k_cu_9549f93b4cuda3std6ranges3__45__cpo5cdataE,(_ZN34_INTERNAL_8ca1e9c9_4_k_cu_9549f93b6thrust24THRUST_300001_SM_1000_NS12placeholders2_1E - _ZN34_INTERNAL_8ca1e9c9_4_k_cu_9549f93b4cuda3std6ranges3__45__cpo5cdataE)
_ZN34_INTERNAL_8ca1e9c9_4_k_cu_9549f93b4cuda3std6ranges3__45__cpo5cdataE:
	.zero		1
	.type		_ZN34_INTERNAL_8ca1e9c9_4_k_cu_9549f93b6thrust24THRUST_300001_SM_1000_NS12placeholders2_1E,@object
	.size		_ZN34_INTERNAL_8ca1e9c9_4_k_cu_9549f93b6thrust24THRUST_300001_SM_1000_NS12placeholders2_1E,(_ZN34_INTERNAL_8ca1e9c9_4_k_cu_9549f93b4cuda3std3__45__cpo3endE - _ZN34_INTERNAL_8ca1e9c9_4_k_cu_9549f93b6thrust24THRUST_300001_SM_1000_NS12placeholders2_1E)
_ZN34_INTERNAL_8ca1e9c9_4_k_cu_9549f93b6thrust24THRUST_300001_SM_1000_NS12placeholders2_1E:
	.zero		1
	.type		_ZN34_INTERNAL_8ca1e9c9_4_k_cu_9549f93b4cuda3std3__45__cpo3endE,@object
	.size		_ZN34_INTERNAL_8ca1e9c9_4_k_cu_9549f93b4cuda3std3__45__cpo3endE,(_ZN34_INTERNAL_8ca1e9c9_4_k_cu_9549f93b4cuda3std6ranges3__45__cpo3endE - _ZN34_INTERNAL_8ca1e9c9_4_k_cu_9549f93b4cuda3std3__45__cpo3endE)
_ZN34_INTERNAL_8ca1e9c9_4_k_cu_9549f93b4cuda3std3__45__cpo3endE:
	.zero		1
	.type		_ZN34_INTERNAL_8ca1e9c9_4_k_cu_9549f93b4cuda3std6ranges3__45__cpo3endE,@object
	.size		_ZN34_INTERNAL_8ca1e9c9_4_k_cu_9549f93b4cuda3std6ranges3__45__cpo3endE,(_ZN34_INTERNAL_8ca1e9c9_4_k_cu_9549f93b6thrust24THRUST_300001_SM_1000_NS12placeholders2_5E - _ZN34_INTERNAL_8ca1e9c9_4_k_cu_9549f93b4cuda3std6ranges3__45__cpo3endE)
_ZN34_INTERNAL_8ca1e9c9_4_k_cu_9549f93b4cuda3std6ranges3__45__cpo3endE:
	.zero		1
	.type		_ZN34_INTERNAL_8ca1e9c9_4_k_cu_9549f93b6thrust24THRUST_300001_SM_1000_NS12placeholders2_5E,@object
	.size		_ZN34_INTERNAL_8ca1e9c9_4_k_cu_9549f93b6thrust24THRUST_300001_SM_1000_NS12placeholders2_5E,(_ZN34_INTERNAL_8ca1e9c9_4_k_cu_9549f93b4cuda3std3__45__cpo4rendE - _ZN34_INTERNAL_8ca1e9c9_4_k_cu_9549f93b6thrust24THRUST_300001_SM_1000_NS12placeholders2_5E)
_ZN34_INTERNAL_8ca1e9c9_4_k_cu_9549f93b6thrust24THRUST_300001_SM_1000_NS12placeholders2_5E:
	.zero		1
	.type		_ZN34_INTERNAL_8ca1e9c9_4_k_cu_9549f93b4cuda3std3__45__cpo4rendE,@object
	.size		_ZN34_INTERNAL_8ca1e9c9_4_k_cu_9549f93b4cuda3std3__45__cpo4rendE,(_ZN34_INTERNAL_8ca1e9c9_4_k_cu_9549f93b4cuda3std6ranges3__45__cpo9iter_swapE - _ZN34_INTERNAL_8ca1e9c9_4_k_cu_9549f93b4cuda3std3__45__cpo4rendE)
_ZN34_INTERNAL_8ca1e9c9_4_k_cu_9549f93b4cuda3std3__45__cpo4rendE:
	.zero		1
	.type		_ZN34_INTERNAL_8ca1e9c9_4_k_cu_9549f93b4cuda3std6ranges3__45__cpo9iter_swapE,@object
	.size		_ZN34_INTERNAL_8ca1e9c9_4_k_cu_9549f93b4cuda3std6ranges3__45__cpo9iter_swapE,(_ZN34_INTERNAL_8ca1e9c9_4_k_cu_9549f93b4cuda3std3__48unexpectE - _ZN34_INTERNAL_8ca1e9c9_4_k_cu_9549f93b4cuda3std6ranges3__45__cpo9iter_swapE)
_ZN34_INTERNAL_8ca1e9c9_4_k_cu_9549f93b4cuda3std6ranges3__45__cpo9iter_swapE:
	.zero		1
	.type		_ZN34_INTERNAL_8ca1e9c9_4_k_cu_9549f93b4cuda3std3__48unexpectE,@object
	.size		_ZN34_INTERNAL_8ca1e9c9_4_k_cu_9549f93b4cuda3std3__48unexpectE,(_ZN34_INTERNAL_8ca1e9c9_4_k_cu_9549f93b6thrust24THRUST_300001_SM_1000_NS8cuda_cub3parE - _ZN34_INTERNAL_8ca1e9c9_4_k_cu_9549f93b4cuda3std3__48unexpectE)
_ZN34_INTERNAL_8ca1e9c9_4_k_cu_9549f93b4cuda3std3__48unexpectE:
	.zero		1
	.type		_ZN34_INTERNAL_8ca1e9c9_4_k_cu_9549f93b6thrust24THRUST_300001_SM_1000_NS8cuda_cub3parE,@object
	.size		_ZN34_INTERNAL_8ca1e9c9_4_k_cu_9549f93b6thrust24THRUST_300001_SM_1000_NS8cuda_cub3parE,(.L_29 - _ZN34_INTERNAL_8ca1e9c9_4_k_cu_9549f93b6thrust24THRUST_300001_SM_1000_NS8cuda_cub3parE)
_ZN34_INTERNAL_8ca1e9c9_4_k_cu_9549f93b6thrust24THRUST_300001_SM_1000_NS8cuda_cub3parE:
	.zero		1
.L_29:


//--------------------- .nv.shared._ZN3cub18CUB_300001_SM_10006detail10radix_sort33DeviceRadixSortExclusiveSumKernelINS1_5radix10policy_hubIiiyE10Policy1000EyEEvPT0_ --------------------------
	.section	.nv.shared._ZN3cub18CUB_300001_SM_10006detail10radix_sort33DeviceRadixSortExclusiveSumKernelINS1_5radix10policy_hubIiiyE10Policy1000EyEEvPT0_,"aw",@nobits
	.sectionflags	@""
	.align	16
.nv.shared._ZN3cub18CUB_300001_SM_10006detail10radix_sort33DeviceRadixSortExclusiveSumKernelINS1_5radix10policy_hubIiiyE10Policy1000EyEEvPT0_:
	.zero		3360


//--------------------- .nv.shared._ZN3cub18CUB_300001_SM_10006detail10radix_sort30DeviceRadixSortHistogramKernelINS1_5radix10policy_hubIiiyE10Policy1000ELNS0_9SortOrderE0EiyNS1_21identity_decomposer_tEEEvPT2_PKT1_SA_iiT3_ --------------------------
	.section	.nv.shared._ZN3cub18CUB_300001_SM_10006detail10radix_sort30DeviceRadixSortHistogramKernelINS1_5radix10policy_hubIiiyE10Policy1000ELNS0_9SortOrderE0EiyNS1_21identity_decomposer_tEEEvPT2_PKT1_SA_iiT3_,"aw",@nobits
	.sectionflags	@""
	.align	4
.nv.shared._ZN3cub18CUB_300001_SM_10006detail10radix_sort30DeviceRadixSortHistogramKernelINS1_5radix10policy_hubIiiyE10Policy1000ELNS0_9SortOrderE0EiyNS1_21identity_decomposer_tEEEvPT2_PKT1_SA_iiT3_:
	.zero		5120


//--------------------- .nv.shared._ZN3cub18CUB_300001_SM_10006detail10radix_sort31DeviceRadixSortSingleTileKernelINS1_5radix10policy_hubIiiyE10Policy1000ELNS0_9SortOrderE0EiiyNS1_21identity_decomposer_tEEEvPKT1_PSA_PKT2_PSE_T3_iiT4_ --------------------------
	.section	.nv.shared._ZN3cub18CUB_300001_SM_10006detail10radix_sort31DeviceRadixSortSingleTileKernelINS1_5radix10policy_hubIiiyE10Policy1000ELNS0_9SortOrderE0EiiyNS1_21identity_decomposer_tEEEvPKT1_PSA_PKT2_PSE_T3_iiT4_,"aw",@nobits
	.sectionflags	@""
	.align	16
.nv.shared._ZN3cub18CUB_300001_SM_10006detail10radix_sort31DeviceRadixSortSingleTileKernelINS1_5radix10policy_hubIiiyE10Policy1000ELNS0_9SortOrderE0EiiyNS1_21identity_decomposer_tEEEvPKT1_PSA_PKT2_PSE_T3_iiT4_:
	.zero		34880


//--------------------- .nv.constant0._ZN3cub18CUB_300001_SM_10006detail10radix_sort29DeviceRadixSortOnesweepKernelINS1_5radix10policy_hubIiiyE10Policy1000ELNS0_9SortOrderE0EiiyiiNS1_21identity_decomposer_tEEEvPT5_SB_PT3_PKSC_PT1_PKSG_PT2_PKSK_T4_iiT6_ --------------------------
	.section	.nv.constant0._ZN3cub18CUB_300001_SM_10006detail10radix_sort29DeviceRadixSortOnesweepKernelINS1_5radix10policy_hubIiiyE10Policy1000ELNS0_9SortOrderE0EiiyiiNS1_21identity_decomposer_tEEEvPT5_SB_PT3_PKSC_PT1_PKSG_PT2_PKSK_T4_iiT6_,"a",@progbits
	.sectionflags	@""
	.align	4
.nv.constant0._ZN3cub18CUB_300001_SM_10006detail10radix_sort29DeviceRadixSortOnesweepKernelINS1_5radix10policy_hubIiiyE10Policy1000ELNS0_9SortOrderE0EiiyiiNS1_21identity_decomposer_tEEEvPT5_SB_PT3_PKSC_PT1_PKSG_PT2_PKSK_T4_iiT6_:
	.zero		973


//--------------------- .nv.constant0._ZN3cub18CUB_300001_SM_10006detail10radix_sort33DeviceRadixSortExclusiveSumKernelINS1_5radix10policy_hubIiiyE10Policy1000EyEEvPT0_ --------------------------
	.section	.nv.constant0._ZN3cub18CUB_300001_SM_10006detail10radix_sort33DeviceRadixSortExclusiveSumKernelINS1_5radix10policy_hubIiiyE10Policy1000EyEEvPT0_,"a",@progbits
	.sectionflags	@""
	.align	4
.nv.constant0._ZN3cub18CUB_300001_SM_10006detail10radix_sort33DeviceRadixSortExclusiveSumKernelINS1_5radix10policy_hubIiiyE10Policy1000EyEEvPT0_:
	.zero		904


//--------------------- .nv.constant0._ZN3cub18CUB_300001_SM_10006detail10radix_sort30DeviceRadixSortHistogramKernelINS1_5radix10policy_hubIiiyE10Policy1000ELNS0_9SortOrderE0EiyNS1_21identity_decomposer_tEEEvPT2_PKT1_SA_iiT3_ --------------------------
	.section	.nv.constant0._ZN3cub18CUB_300001_SM_10006detail10radix_sort30DeviceRadixSortHistogramKernelINS1_5radix10policy_hubIiiyE10Policy1000ELNS0_9SortOrderE0EiyNS1_21identity_decomposer_tEEEvPT2_PKT1_SA_iiT3_,"a",@progbits
	.sectionflags	@""
	.align	4
.nv.constant0._ZN3cub18CUB_300001_SM_10006detail10radix_sort30DeviceRadixSortHistogramKernelINS1_5radix10policy_hubIiiyE10Policy1000ELNS0_9SortOrderE0EiyNS1_21identity_decomposer_tEEEvPT2_PKT1_SA_iiT3_:
	.zero		929


//--------------------- .nv.constant0._ZN3cub18CUB_300001_SM_10006detail10radix_sort31DeviceRadixSortSingleTileKernelINS1_5radix10policy_hubIiiyE10Policy1000ELNS0_9SortOrderE0EiiyNS1_21identity_decomposer_tEEEvPKT1_PSA_PKT2_PSE_T3_iiT4_ --------------------------
	.section	.nv.constant0._ZN3cub18CUB_300001_SM_10006detail10radix_sort31DeviceRadixSortSingleTileKernelINS1_5radix10policy_hubIiiyE10Policy1000ELNS0_9SortOrderE0EiiyNS1_21identity_decomposer_tEEEvPKT1_PSA_PKT2_PSE_T3_iiT4_,"a",@progbits
	.sectionflags	@""
	.align	4
.nv.constant0._ZN3cub18CUB_300001_SM_10006detail10radix_sort31DeviceRadixSortSingleTileKernelINS1_5radix10policy_hubIiiyE10Policy1000ELNS0_9SortOrderE0EiiyNS1_21identity_decomposer_tEEEvPKT1_PSA_PKT2_PSE_T3_iiT4_:
	.zero		945


//--------------------- .nv.constant0._ZN3cub18CUB_300001_SM_10006detail8for_each13static_kernelINS2_12policy_hub_t12policy_500_tElN6thrust24THRUST_300001_SM_1000_NS8cuda_cub6__fill7functorINS7_6detail15normal_iteratorINS7_10device_ptrI17AggregatedElementEEEESE_EEEEvT0_T1_ --------------------------
	.section	.nv.constant0._ZN3cub18CUB_300001_SM_10006detail8for_each13static_kernelINS2_12policy_hub_t12policy_500_tElN6thrust24THRUST_300001_SM_1000_NS8cuda_cub6__fill7functorINS7_6detail15normal_iteratorINS7_10device_ptrI17AggregatedElementEEEESE_EEEEvT0_T1_,"a",@progbits
	.sectionflags	@""
	.align	4
.nv.constant0._ZN3cub18CUB_300001_SM_10006detail8for_each13static_kernelINS2_12policy_hub_t12policy_500_tElN6thrust24THRUST_300001_SM_1000_NS8cuda_cub6__fill7functorINS7_6detail15normal_iteratorINS7_10device_ptrI17AggregatedElementEEEESE_EEEEvT0_T1_:
	.zero		936


//--------------------- .nv.constant0._ZN3cub18CUB_300001_SM_10006detail8for_each13static_kernelINS2_12policy_hub_t12policy_500_tEmN6thrust24THRUST_300001_SM_1000_NS8cuda_cub20__uninitialized_fill7functorINS7_10device_ptrI17AggregatedElementEESC_EEEEvT0_T1_ --------------------------
	.section	.nv.constant0._ZN3cub18CUB_300001_SM_10006detail8for_each13static_kernelINS2_12policy_hub_t12policy_500_tEmN6thrust24THRUST_300001_SM_1000_NS8cuda_cub20__uninitialized_fill7functorINS7_10device_ptrI17AggregatedElementEESC_EEEEvT0_T1_,"a",@progbits
	.sectionflags	@""
	.align	4
.nv.constant0._ZN3cub18CUB_300001_SM_10006detail8for_each13static_kernelINS2_12policy_hub_t12policy_500_tEmN6thrust24THRUST_300001_SM_1000_NS8cuda_cub20__uninitialized_fill7functorINS7_10device_ptrI17AggregatedElementEESC_EEEEvT0_T1_:
	.zero		936


//--------------------- .nv.constant0._ZN3cub18CUB_300001_SM_10006detail11EmptyKernelIvEEvv --------------------------
	.section	.nv.constant0._ZN3cub18CUB_300001_SM_10006detail11EmptyKernelIvEEvv,"a",@progbits
	.sectionflags	@""
	.align	4
.nv.constant0._ZN3cub18CUB_300001_SM_10006detail11EmptyKernelIvEEvv:
	.zero		896


//--------------------- .nv.constant0._Z15aggregateValuesPiS_P17AggregatedElementi --------------------------
	.section	.nv.constant0._Z15aggregateValuesPiS_P17AggregatedElementi,"a",@progbits
	.sectionflags	@""
	.align	4
.nv.constant0._Z15aggregateValuesPiS_P17AggregatedElementi:
	.zero		924


//--------------------- SYMBOLS --------------------------

	.type		.nv.reservedSmem.offset0,@object
	.size		.nv.reservedSmem.offset0,0x4
	.type		.nv.reservedSmem.cap,@object
	.size		.nv.reservedSmem.cap,0x4
